	.target	sm_80

	.elftype	@"ET_EXEC"


//--------------------- .note.nv.tkinfo           --------------------------
	.section	.note.nv.tkinfo,"",@"SHT_NOTE"
	.sectionflags	@"SHF_NOTE_NV_TKINFO"
	.tkinfo
        /*0018*/ 	.word	0x00000002
        /*0030*/ 	.string	""
        /*0030*/ 	.string	"ptxas"
        /*0030*/ 	.string	"Cuda compilation tools, release 13.0, V13.0.88"
        /*0030*/ 	.string	"Build cuda_13.0.r13.0/compiler.36424714_0"
        /*0030*/ 	.string	"-v  -suppress-debug-info  -lineinfo  -arch sm_80 "



//--------------------- .note.nv.cuinfo           --------------------------
	.section	.note.nv.cuinfo,"",@"SHT_NOTE"
	.sectionflags	@"SHF_NOTE_NV_CUINFO"
        /*0018*/ 	.short	0x0002
        /*001a*/ 	.short	0x0050
        /*001c*/ 	.short	0x0082
	.zero		2


//--------------------- .nv.info                  --------------------------
	.section	.nv.info,"",@"SHT_CUDA_INFO"
	.align	4


	//----- nvinfo : EIATTR_REGCOUNT
	.align		4
        /*0000*/ 	.byte	0x04, 0x2f
        /*0002*/ 	.short	(.L_2 - .L_1)
	.align		4
.L_1:
        /*0004*/ 	.word	index@(attn_fwd)
        /*0008*/ 	.word	0x00000020


	//----- nvinfo : EIATTR_FRAME_SIZE
	.align		4
.L_2:
        /*000c*/ 	.byte	0x04, 0x11
        /*000e*/ 	.short	(.L_4 - .L_3)
	.align		4
.L_3:
        /*0010*/ 	.word	index@(attn_fwd)
        /*0014*/ 	.word	0x000040f0


	//----- nvinfo : EIATTR_MIN_STACK_SIZE
	.align		4
.L_4:
        /*0018*/ 	.byte	0x04, 0x12
        /*001a*/ 	.short	(.L_6 - .L_5)
	.align		4
.L_5:
        /*001c*/ 	.word	index@(attn_fwd)
        /*0020*/ 	.word	0x000040f0
.L_6:


//--------------------- .nv.info.attn_fwd         --------------------------
	.section	.nv.info.attn_fwd,"",@"SHT_CUDA_INFO"
	.sectionflags	@""
	.align	4


	//----- nvinfo : EIATTR_CUDA_API_VERSION
	.align		4
        /*0000*/ 	.byte	0x04, 0x37
        /*0002*/ 	.short	(.L_8 - .L_7)
.L_7:
        /*0004*/ 	.word	0x00000082


	//----- nvinfo : EIATTR_SW2861232_WAR
	.align		4
.L_8:
        /*0008*/ 	.byte	0x01, 0x35
	.zero		2


	//----- nvinfo : EIATTR_PARAM_CBANK
	.align		4
        /*000c*/ 	.byte	0x04, 0x0a
        /*000e*/ 	.short	(.L_10 - .L_9)
	.align		4
.L_9:
        /*0010*/ 	.word	index@(.nv.constant0.attn_fwd)
        /*0014*/ 	.short	0x0160
        /*0016*/ 	.short	0x0088


	//----- nvinfo : EIATTR_CBANK_PARAM_SIZE
	.align		4
.L_10:
        /*0018*/ 	.byte	0x03, 0x19
        /*001a*/ 	.short	0x0088


	//----- nvinfo : EIATTR_KPARAM_INFO
	.align		4
        /*001c*/ 	.byte	0x04, 0x17
        /*001e*/ 	.short	(.L_12 - .L_11)
.L_11:
        /*0020*/ 	.word	0x00000000
        /*0024*/ 	.short	0x0019
        /*0026*/ 	.short	0x0080
        /*0028*/ 	.byte	0x00, 0xf4, 0x21, 0x00


	//----- nvinfo : EIATTR_KPARAM_INFO
	.align		4
.L_12:
        /*002c*/ 	.byte	0x04, 0x17
        /*002e*/ 	.short	(.L_14 - .L_13)
.L_13:
        /*0030*/ 	.word	0x00000000
        /*0034*/ 	.short	0x0018
        /*0036*/ 	.short	0x0078
        /*0038*/ 	.byte	0x00, 0xf4, 0x21, 0x00


	//----- nvinfo : EIATTR_KPARAM_INFO
	.align		4
.L_14:
        /*003c*/ 	.byte	0x04, 0x17
        /*003e*/ 	.short	(.L_16 - .L_15)
.L_15:
        /*0040*/ 	.word	0x00000000
        /*0044*/ 	.short	0x0017
        /*0046*/ 	.short	0x0070
        /*0048*/ 	.byte	0x00, 0xf0, 0x11, 0x00


	//----- nvinfo : EIATTR_KPARAM_INFO
	.align		4
.L_16:
        /*004c*/ 	.byte	0x04, 0x17
        /*004e*/ 	.short	(.L_18 - .L_17)
.L_17:
        /*0050*/ 	.word	0x00000000
        /*0054*/ 	.short	0x0016
        /*0056*/ 	.short	0x006c
        /*0058*/ 	.byte	0x00, 0xf0, 0x11, 0x00


	//----- nvinfo : EIATTR_KPARAM_INFO
	.align		4
.L_18:
        /*005c*/ 	.byte	0x04, 0x17
        /*005e*/ 	.short	(.L_20 - .L_19)
.L_19:
        /*0060*/ 	.word	0x00000000
        /*0064*/ 	.short	0x0015
        /*0066*/ 	.short	0x0068
        /*0068*/ 	.byte	0x00, 0xf0, 0x11, 0x00


	//----- nvinfo : EIATTR_KPARAM_INFO
	.align		4
.L_20:
        /*006c*/ 	.byte	0x04, 0x17
        /*006e*/ 	.short	(.L_22 - .L_21)
.L_21:
        /*0070*/ 	.word	0x00000000
        /*0074*/ 	.short	0x0014
        /*0076*/ 	.short	0x0064
        /*0078*/ 	.byte	0x00, 0xf0, 0x11, 0x00


	//----- nvinfo : EIATTR_KPARAM_INFO
	.align		4
.L_22:
        /*007c*/ 	.byte	0x04, 0x17
        /*007e*/ 	.short	(.L_24 - .L_23)
.L_23:
        /*0080*/ 	.word	0x00000000
        /*0084*/ 	.short	0x0013
        /*0086*/ 	.short	0x0060
        /*0088*/ 	.byte	0x00, 0xf0, 0x11, 0x00


	//----- nvinfo : EIATTR_KPARAM_INFO
	.align		4
.L_24:
        /*008c*/ 	.byte	0x04, 0x17
        /*008e*/ 	.short	(.L_26 - .L_25)
.L_25:
        /*0090*/ 	.word	0x00000000
        /*0094*/ 	.short	0x0012
        /*0096*/ 	.short	0x005c
        /*0098*/ 	.byte	0x00, 0xf0, 0x11, 0x00


	//----- nvinfo : EIATTR_KPARAM_INFO
	.align		4
.L_26:
        /*009c*/ 	.byte	0x04, 0x17
        /*009e*/ 	.short	(.L_28 - .L_27)
.L_27:
        /*00a0*/ 	.word	0x00000000
        /*00a4*/ 	.short	0x0011
        /*00a6*/ 	.short	0x0058
        /*00a8*/ 	.byte	0x00, 0xf0, 0x11, 0x00


	//----- nvinfo : EIATTR_KPARAM_INFO
	.align		4
.L_28:
        /*00ac*/ 	.byte	0x04, 0x17
        /*00ae*/ 	.short	(.L_30 - .L_29)
.L_29:
        /*00b0*/ 	.word	0x00000000
        /*00b4*/ 	.short	0x0010
        /*00b6*/ 	.short	0x0054
        /*00b8*/ 	.byte	0x00, 0xf0, 0x11, 0x00


	//----- nvinfo : EIATTR_KPARAM_INFO
	.align		4
.L_30:
        /*00bc*/ 	.byte	0x04, 0x17
        /*00be*/ 	.short	(.L_32 - .L_31)
.L_31:
        /*00c0*/ 	.word	0x00000000
        /*00c4*/ 	.short	0x000f
        /*00c6*/ 	.short	0x0050
        /*00c8*/ 	.byte	0x00, 0xf0, 0x11, 0x00


	//----- nvinfo : EIATTR_KPARAM_INFO
	.align		4
.L_32:
        /*00cc*/ 	.byte	0x04, 0x17
        /*00ce*/ 	.short	(.L_34 - .L_33)
.L_33:
        /*00d0*/ 	.word	0x00000000
        /*00d4*/ 	.short	0x000e
        /*00d6*/ 	.short	0x004c
        /*00d8*/ 	.byte	0x00, 0xf0, 0x11, 0x00


	//----- nvinfo : EIATTR_KPARAM_INFO
	.align		4
.L_34:
        /*00dc*/ 	.byte	0x04, 0x17
        /*00de*/ 	.short	(.L_36 - .L_35)
.L_35:
        /*00e0*/ 	.word	0x00000000
        /*00e4*/ 	.short	0x000d
        /*00e6*/ 	.short	0x0048
        /*00e8*/ 	.byte	0x00, 0xf0, 0x11, 0x00


	//----- nvinfo : EIATTR_KPARAM_INFO
	.align		4
.L_36:
        /*00ec*/ 	.byte	0x04, 0x17
        /*00ee*/ 	.short	(.L_38 - .L_37)
.L_37:
        /*00f0*/ 	.word	0x00000000
        /*00f4*/ 	.short	0x000c
        /*00f6*/ 	.short	0x0044
        /*00f8*/ 	.byte	0x00, 0xf0, 0x11, 0x00


	//----- nvinfo : EIATTR_KPARAM_INFO
	.align		4
.L_38:
        /*00fc*/ 	.byte	0x04, 0x17
        /*00fe*/ 	.short	(.L_40 - .L_39)
.L_39:
        /*0100*/ 	.word	0x00000000
        /*0104*/ 	.short	0x000b
        /*0106*/ 	.short	0x0040
        /*0108*/ 	.byte	0x00, 0xf0, 0x11, 0x00


	//----- nvinfo : EIATTR_KPARAM_INFO
	.align		4
.L_40:
        /*010c*/ 	.byte	0x04, 0x17
        /*010e*/ 	.short	(.L_42 - .L_41)
.L_41:
        /*0110*/ 	.word	0x00000000
        /*0114*/ 	.short	0x000a
        /*0116*/ 	.short	0x003c
        /*0118*/ 	.byte	0x00, 0xf0, 0x11, 0x00


	//----- nvinfo : EIATTR_KPARAM_INFO
	.align		4
.L_42:
        /*011c*/ 	.byte	0x04, 0x17
        /*011e*/ 	.short	(.L_44 - .L_43)
.L_43:
        /*0120*/ 	.word	0x00000000
        /*0124*/ 	.short	0x0009
        /*0126*/ 	.short	0x0038
        /*0128*/ 	.byte	0x00, 0xf0, 0x11, 0x00


	//----- nvinfo : EIATTR_KPARAM_INFO
	.align		4
.L_44:
        /*012c*/ 	.byte	0x04, 0x17
        /*012e*/ 	.short	(.L_46 - .L_45)
.L_45:
        /*0130*/ 	.word	0x00000000
        /*0134*/ 	.short	0x0008
        /*0136*/ 	.short	0x0034
        /*0138*/ 	.byte	0x00, 0xf0, 0x11, 0x00


	//----- nvinfo : EIATTR_KPARAM_INFO
	.align		4
.L_46:
        /*013c*/ 	.byte	0x04, 0x17
        /*013e*/ 	.short	(.L_48 - .L_47)
.L_47:
        /*0140*/ 	.word	0x00000000
        /*0144*/ 	.short	0x0007
        /*0146*/ 	.short	0x0030
        /*0148*/ 	.byte	0x00, 0xf0, 0x11, 0x00


	//----- nvinfo : EIATTR_KPARAM_INFO
	.align		4
.L_48:
        /*014c*/ 	.byte	0x04, 0x17
        /*014e*/ 	.short	(.L_50 - .L_49)
.L_49:
        /*0150*/ 	.word	0x00000000
        /*0154*/ 	.short	0x0006
        /*0156*/ 	.short	0x002c
        /*0158*/ 	.byte	0x00, 0xf0, 0x11, 0x00


	//----- nvinfo : EIATTR_KPARAM_INFO
	.align		4
.L_50:
        /*015c*/ 	.byte	0x04, 0x17
        /*015e*/ 	.short	(.L_52 - .L_51)
.L_51:
        /*0160*/ 	.word	0x00000000
        /*0164*/ 	.short	0x0005
        /*0166*/ 	.short	0x0028
        /*0168*/ 	.byte	0x00, 0xf0, 0x11, 0x00


	//----- nvinfo : EIATTR_KPARAM_INFO
	.align		4
.L_52:
        /*016c*/ 	.byte	0x04, 0x17
        /*016e*/ 	.short	(.L_54 - .L_53)
.L_53:
        /*0170*/ 	.word	0x00000000
        /*0174*/ 	.short	0x0004
        /*0176*/ 	.short	0x0020
        /*0178*/ 	.byte	0x00, 0xf4, 0x21, 0x00


	//----- nvinfo : EIATTR_KPARAM_INFO
	.align		4
.L_54:
        /*017c*/ 	.byte	0x04, 0x17
        /*017e*/ 	.short	(.L_56 - .L_55)
.L_55:
        /*0180*/ 	.word	0x00000000
        /*0184*/ 	.short	0x0003
        /*0186*/ 	.short	0x0018
        /*0188*/ 	.byte	0x00, 0xf4, 0x21, 0x00


	//----- nvinfo : EIATTR_KPARAM_INFO
	.align		4
.L_56:
        /*018c*/ 	.byte	0x04, 0x17
        /*018e*/ 	.short	(.L_58 - .L_57)
.L_57:
        /*0190*/ 	.word	0x00000000
        /*0194*/ 	.short	0x0002
        /*0196*/ 	.short	0x0010
        /*0198*/ 	.byte	0x00, 0xf4, 0x21, 0x00


	//----- nvinfo : EIATTR_KPARAM_INFO
	.align		4
.L_58:
        /*019c*/ 	.byte	0x04, 0x17
        /*019e*/ 	.short	(.L_60 - .L_59)
.L_59:
        /*01a0*/ 	.word	0x00000000
        /*01a4*/ 	.short	0x0001
        /*01a6*/ 	.short	0x0008
        /*01a8*/ 	.byte	0x00, 0xf4, 0x21, 0x00


	//----- nvinfo : EIATTR_KPARAM_INFO
	.align		4
.L_60:
        /*01ac*/ 	.byte	0x04, 0x17
        /*01ae*/ 	.short	(.L_62 - .L_61)
.L_61:
        /*01b0*/ 	.word	0x00000000
        /*01b4*/ 	.short	0x0000
        /*01b6*/ 	.short	0x0000
        /*01b8*/ 	.byte	0x00, 0xf4, 0x21, 0x00


	//----- nvinfo : EIATTR_MAXREG_COUNT
	.align		4
.L_62:
        /*01bc*/ 	.byte	0x03, 0x1b
        /*01be*/ 	.short	0x00ff


	//----- nvinfo : EIATTR_NUM_BARRIERS
	.align		4
        /*01c0*/ 	.byte	0x02, 0x4c
        /*01c2*/ 	.byte	0x01
	.zero		1


	//----- nvinfo : EIATTR_ANNOTATIONS
	.align		4
        /*01c4*/ 	.byte	0x04, 0x55
        /*01c6*/ 	.short	(.L_64 - .L_63)


	//   ....[0]....
.L_63:
        /*01c8*/ 	.word	0x00000001
        /*01cc*/ 	.byte	0xd0, 0x03, 0x00, 0x00, 0x01, 0x00, 0x00, 0x00, 0xf0, 0x03, 0x00, 0x00, 0x01, 0x00, 0x00, 0x00
        /* <DEDUP_REMOVED lines=1761> */
        /*6fec*/ 	.byte	0xa0, 0x2b, 0x02, 0x00


	//----- nvinfo : EIATTR_MERCURY_ISA_VERSION
	.align		4
.L_64:
        /*6ff0*/ 	.byte	0x03, 0x5f
        /*6ff2*/ 	.short	0x0000


	//----- nvinfo : EIATTR_COOP_GROUP_MASK_REGIDS
	.align		4
        /*6ff4*/ 	.byte	0x04, 0x29
        /*6ff6*/ 	.short	(.L_66 - .L_65)


	//   ....[0]....
.L_65:
        /*6ff8*/ 	.word	0xffffffff


	//   ....[1]....
        /*6ffc*/ 	.word	0xffffffff


	//   ....[2]....
        /*7000*/ 	.word	0xffffffff


	//   ....[3]....
        /*7004*/ 	.word	0xffffffff


	//   ....[4]....
        /*7008*/ 	.word	0xffffffff


	//   ....[5]....
        /*700c*/ 	.word	0xffffffff


	//   ....[6]....
        /*7010*/ 	.word	0xffffffff


	//   ....[7]....
        /*7014*/ 	.word	0xffffffff


	//   ....[8]....
        /*7018*/ 	.word	0xffffffff


	//   ....[9]....
        /*701c*/ 	.word	0xffffffff


	//   ....[10]....
        /*7020*/ 	.word	0xffffffff


	//   ....[11]....
        /*7024*/ 	.word	0xffffffff


	//   ....[12]....
        /*7028*/ 	.word	0xffffffff


	//   ....[13]....
        /*702c*/ 	.word	0xffffffff


	//   ....[14]....
        /*7030*/ 	.word	0xffffffff


	//   ....[15]....
        /*7034*/ 	.word	0xffffffff


	//   ....[16]....
        /*7038*/ 	.word	0xffffffff


	//   ....[17]....
        /*703c*/ 	.word	0xffffffff


	//   ....[18]....
        /*7040*/ 	.word	0xffffffff


	//   ....[19]....
        /*7044*/ 	.word	0xffffffff


	//----- nvinfo : EIATTR_COOP_GROUP_INSTR_OFFSETS
	.align		4
.L_66:
        /*7048*/ 	.byte	0x04, 0x28
        /*704a*/ 	.short	(.L_68 - .L_67)


	//   ....[0]....
.L_67:
        /*704c*/ 	.word	0x00032570


	//   ....[1]....
        /*7050*/ 	.word	0x000325a0


	//   ....[2]....
        /*7054*/ 	.word	0x000325b0


	//   ....[3]....
        /*7058*/ 	.word	0x000325f0


	//   ....[4]....
        /*705c*/ 	.word	0x00032600


	//   ....[5]....
        /*7060*/ 	.word	0x00032650


	//   ....[6]....
        /*7064*/ 	.word	0x00032670


	//   ....[7]....
        /*7068*/ 	.word	0x00032690


	//   ....[8]....
        /*706c*/ 	.word	0x00032800


	//   ....[9]....
        /*7070*/ 	.word	0x00032820


	//   ....[10]....
        /*7074*/ 	.word	0x000333b0


	//   ....[11]....
        /*7078*/ 	.word	0x00033420


	//   ....[12]....
        /*707c*/ 	.word	0x00033440


	//   ....[13]....
        /*7080*/ 	.word	0x00033450


	//   ....[14]....
        /*7084*/ 	.word	0x00033480


	//   ....[15]....
        /*7088*/ 	.word	0x000334c0


	//   ....[16]....
        /*708c*/ 	.word	0x000334d0


	//   ....[17]....
        /*7090*/ 	.word	0x00033500


	//   ....[18]....
        /*7094*/ 	.word	0x00033900


	//   ....[19]....
        /*7098*/ 	.word	0x00033920


	//----- nvinfo : EIATTR_EXIT_INSTR_OFFSETS
	.align		4
.L_68:
        /*709c*/ 	.byte	0x04, 0x1c
        /*709e*/ 	.short	(.L_70 - .L_69)


	//   ....[0]....
.L_69:
        /*70a0*/ 	.word	0x0005c410


	//   ....[1]....
        /*70a4*/ 	.word	0x0005c550


	//----- nvinfo : EIATTR_REQNTID
	.align		4
.L_70:
        /*70a8*/ 	.byte	0x04, 0x10
        /*70aa*/ 	.short	(.L_72 - .L_71)
.L_71:
        /*70ac*/ 	.word	0x00000080
        /*70b0*/ 	.word	0x00000001
        /*70b4*/ 	.word	0x00000001
.L_72:


//--------------------- .nv.callgraph             --------------------------
	.section	.nv.callgraph,"",@"SHT_CUDA_CALLGRAPH"
	.align	4
	.sectionentsize	8
	.align		4
        /*0000*/ 	.word	0x00000000
	.align		4
        /*0004*/ 	.word	0xffffffff
	.align		4
        /*0008*/ 	.word	0x00000000
	.align		4
        /*000c*/ 	.word	0xfffffffe
	.align		4
        /*0010*/ 	.word	0x00000000
	.align		4
        /*0014*/ 	.word	0xfffffffd
	.align		4
        /*0018*/ 	.word	0x00000000
	.align		4
        /*001c*/ 	.word	0xfffffffc


//--------------------- .nv.rel.action            --------------------------
	.section	.nv.rel.action,"",@"SHT_CUDA_RELOCINFO"
	.align	8
	.sectionentsize	8
        /*0000*/ 	.byte	0x73, 0x00, 0x00, 0x00, 0x00, 0x00, 0x00, 0x00, 0x00, 0x00, 0x00, 0x11, 0x25, 0x00, 0x05, 0x36


//--------------------- .nv.constant4             --------------------------
	.section	.nv.constant4,"a",@progbits
	.align	8
	.align		8
.nv.constant4:
        /*0000*/ 	.dword	_$_str


//--------------------- .nv.constant0.attn_fwd    --------------------------
	.section	.nv.constant0.attn_fwd,"a",@progbits
	.sectionflags	@""
	.align	4
.nv.constant0.attn_fwd:
	.zero		488


//--------------------- .text.attn_fwd            --------------------------
	.section	.text.attn_fwd,"ax",@progbits
	.sectioninfo	@"SHI_REGISTERS=32"
	.align	128
        .global         attn_fwd
        .type           attn_fwd,@function
        .size           attn_fwd,(.L_x_3 - attn_fwd)
        .other          attn_fwd,@"STO_CUDA_ENTRY STV_DEFAULT"
attn_fwd:
.text.attn_fwd:
[----:B------:R-:W-:Y:S02]  /*0000*/  MOV R1, c[0x0][0x28] ;  /* 0x00000a0000017a02 */ /* 0x000fe40000000f00 */
[----:B------:R-:W0:Y:S01]  /*0010*/  S2R R0, SR_CTAID.X ;  /* 0x0000000000007919 */ /* 0x000e220000002500 */
[----:B------:R-:W-:Y:S01]  /*0020*/  ULDC.64 UR6, c[0x0][0x118] ;  /* 0x0000460000067ab9 */ /* 0x000fe20000000a00 */
[----:B------:R-:W-:Y:S02]  /*0030*/  IADD3 R1, R1, -0x40f0, RZ ;  /* 0xffffbf1001017810 */ /* 0x000fe40007ffe0ff */
[----:B------:R-:W1:Y:S04]  /*0040*/  S2R R3, SR_TID.X ;  /* 0x0000000000037919 */ /* 0x000e680000002100 */
[----:B------:R-:W2:Y:S01]  /*0050*/  S2R R4, SR_CTAID.Y ;  /* 0x0000000000047919 */ /* 0x000ea20000002600 */
[----:B0-----:R-:W-:Y:S02]  /*0060*/  SHF.L.U32 R2, R0, 0x5, RZ ;  /* 0x0000000500027819 */ /* 0x001fe400000006ff */
[----:B-1----:R-:W-:-:S02]  /*0070*/  SHF.R.U32.HI R0, RZ, 0x5, R3 ;  /* 0x00000005ff007819 */ /* 0x002fc40000011603 */
[----:B------:R-:W-:Y:S02]  /*0080*/  LOP3.LUT R3, R2, 0x1f, R3, 0xf8, !PT ;  /* 0x0000001f02037812 */ /* 0x000fe400078ef803 */
[----:B------:R-:W-:Y:S01]  /*0090*/  SGXT.U32 R2, R0, 0x2 ;  /* 0x000000020002781a */ /* 0x000fe20000000000 */
[----:B--2---:R-:W-:Y:S02]  /*00a0*/  IMAD R0, R4, c[0x0][0x190], RZ ;  /* 0x0000640004007a24 */ /* 0x004fe400078e02ff */
[----:B------:R-:W-:Y:S02]  /*00b0*/  IMAD R4, R3, c[0x0][0x194], RZ ;  /* 0x0000650003047a24 */ /* 0x000fe400078e02ff */
[----:B------:R-:W-:Y:S02]  /*00c0*/  IMAD.MOV.U32 R3, RZ, RZ, c[0x0][0x198] ;  /* 0x00006600ff037624 */ /* 0x000fe400078e00ff */
[----:B------:R-:W-:Y:S01]  /*00d0*/  IMAD R9, R2, c[0x0][0x198], RZ ;  /* 0x0000660002097a24 */ /* 0x000fe200078e02ff */
[C---:B------:R-:W-:Y:S01]  /*00e0*/  SHF.L.U32 R2, R0.reuse, 0x1, RZ ;  /* 0x0000000100027819 */ /* 0x040fe200000006ff */
[----:B------:R-:W-:Y:S01]  /*00f0*/  IMAD.HI R0, R0, 0x2, RZ ;  /* 0x0000000200007827 */ /* 0x000fe200078e02ff */
[----:B------:R-:W-:-:S03]  /*0100*/  SHF.L.U32 R5, R4, 0x1, RZ ;  /* 0x0000000104057819 */ /* 0x000fc600000006ff */
[----:B------:R-:W-:Y:S01]  /*0110*/  IMAD R11, R3, 0x4, R9 ;  /* 0x00000004030b7824 */ /* 0x000fe200078e0209 */
[----:B------:R-:W-:Y:S01]  /*0120*/  IADD3 R2, P0, P1, R5, c[0x0][0x160], R2 ;  /* 0x0000580005027a10 */ /* 0x000fe2000791e002 */
[----:B------:R-:W-:-:S03]  /*0130*/  IMAD.HI R7, R4, 0x2, RZ ;  /* 0x0000000204077827 */ /* 0x000fc600078e02ff */
[----:B------:R-:W-:Y:S02]  /*0140*/  LEA R5, R3, R11, 0x2 ;  /* 0x0000000b03057211 */ /* 0x000fe400078e10ff */
[----:B------:R-:W-:Y:S02]  /*0150*/  IADD3.X R0, R7, c[0x0][0x164], R0, P0, P1 ;  /* 0x0000590007007a10 */ /* 0x000fe400007e2400 */
[-C--:B------:R-:W-:Y:S02]  /*0160*/  LEA R14, P0, R9, R2.reuse, 0x1 ;  /* 0x00000002090e7211 */ /* 0x080fe400078008ff */
[----:B------:R-:W-:Y:S02]  /*0170*/  LEA R6, P1, R5, R2, 0x1 ;  /* 0x0000000205067211 */ /* 0x000fe400078208ff */
[-C--:B------:R-:W-:Y:S02]  /*0180*/  LEA.HI.X.SX32 R15, R9, R0.reuse, 0x1, P0 ;  /* 0x00000000090f7211 */ /* 0x080fe400000f0eff */
[----:B------:R-:W-:-:S02]  /*0190*/  LEA.HI.X.SX32 R7, R5, R0, 0x1, P1 ;  /* 0x0000000005077211 */ /* 0x000fc400008f0eff */
[----:B------:R-:W-:Y:S01]  /*01a0*/  LEA R9, R3, R5, 0x2 ;  /* 0x0000000503097211 */ /* 0x000fe200078e10ff */
[----:B------:R0:W2:Y:S01]  /*01b0*/  LDG.E.U16 R19, [R14.64] ;  /* 0x000000060e137981 */ /* 0x0000a2000c1e1500 */
[----:B------:R-:W-:-:S03]  /*01c0*/  LEA R12, P0, R11, R2, 0x1 ;  /* 0x000000020b0c7211 */ /* 0x000fc600078008ff */
[----:B------:R-:W-:Y:S01]  /*01d0*/  IMAD R5, R3, 0x4, R9 ;  /* 0x0000000403057824 */ /* 0x000fe200078e0209 */
[----:B0-----:R0:W3:Y:S01]  /*01e0*/  LDG.E.U16 R14, [R6.64] ;  /* 0x00000006060e7981 */ /* 0x0010e2000c1e1500 */
[----:B------:R-:W-:Y:S02]  /*01f0*/  LEA.HI.X.SX32 R13, R11, R0, 0x1, P0 ;  /* 0x000000000b0d7211 */ /* 0x000fe400000f0eff */
[-C--:B------:R-:W-:Y:S02]  /*0200*/  LEA R10, P0, R9, R2.reuse, 0x1 ;  /* 0x00000002090a7211 */ /* 0x080fe400078008ff */
[----:B------:R-:W-:Y:S01]  /*0210*/  LEA R8, P1, R5, R2, 0x1 ;  /* 0x0000000205087211 */ /* 0x000fe200078208ff */
[----:B------:R1:W4:Y:S01]  /*0220*/  LDG.E.U16 R18, [R12.64] ;  /* 0x000000060c127981 */ /* 0x000322000c1e1500 */
[-C--:B------:R-:W-:Y:S02]  /*0230*/  LEA.HI.X.SX32 R11, R9, R0.reuse, 0x1, P0 ;  /* 0x00000000090b7211 */ /* 0x080fe400000f0eff */
[----:B------:R-:W-:-:S03]  /*0240*/  LEA.HI.X.SX32 R9, R5, R0, 0x1, P1 ;  /* 0x0000000005097211 */ /* 0x000fc600008f0eff */
[----:B------:R5:W4:Y:S04]  /*0250*/  LDG.E.U16 R22, [R10.64] ;  /* 0x000000060a167981 */ /* 0x000b28000c1e1500 */
[----:B------:R0:W4:Y:S01]  /*0260*/  LDG.E.U16 R16, [R8.64] ;  /* 0x0000000608107981 */ /* 0x000122000c1e1500 */
[----:B------:R-:W-:-:S04]  /*0270*/  LEA R17, R3, R5, 0x2 ;  /* 0x0000000503117211 */ /* 0x000fc800078e10ff */
[----:B------:R-:W-:Y:S02]  /*0280*/  LEA R4, P0, R17, R2, 0x1 ;  /* 0x0000000211047211 */ /* 0x000fe400078008ff */
[----:B------:R-:W-:Y:S02]  /*0290*/  LEA R15, R3, R17, 0x2 ;  /* 0x00000011030f7211 */ /* 0x000fe400078e10ff */
[----:B------:R-:W-:Y:S02]  /*02a0*/  LEA.HI.X.SX32 R5, R17, R0, 0x1, P0 ;  /* 0x0000000011057211 */ /* 0x000fe400000f0eff */
[----:B0-----:R-:W-:Y:S01]  /*02b0*/  LEA R6, P0, R15, R2, 0x1 ;  /* 0x000000020f067211 */ /* 0x001fe200078008ff */
[----:B------:R-:W-:Y:S02]  /*02c0*/  IMAD R17, R3, 0x4, R15 ;  /* 0x0000000403117824 */ /* 0x000fe400078e020f */
[----:B------:R0:W4:Y:S01]  /*02d0*/  LDG.E.U16 R21, [R4.64] ;  /* 0x0000000604157981 */ /* 0x000122000c1e1500 */
[----:B------:R-:W-:-:S02]  /*02e0*/  LEA.HI.X.SX32 R7, R15, R0, 0x1, P0 ;  /* 0x000000000f077211 */ /* 0x000fc400000f0eff */
[----:B------:R-:W-:-:S03]  /*02f0*/  LEA R15, R3, R17, 0x2 ;  /* 0x00000011030f7211 */ /* 0x000fc600078e10ff */
[----:B------:R5:W4:Y:S01]  /*0300*/  LDG.E.U16 R20, [R6.64] ;  /* 0x0000000606147981 */ /* 0x000b22000c1e1500 */
[----:B-1----:R-:W-:Y:S02]  /*0310*/  LEA R13, R3, R15, 0x2 ;  /* 0x0000000f030d7211 */ /* 0x002fe400078e10ff */
[-C--:B0-----:R-:W-:Y:S02]  /*0320*/  LEA R4, P0, R17, R2.reuse, 0x1 ;  /* 0x0000000211047211 */ /* 0x081fe400078008ff */
[----:B------:R-:W-:Y:S02]  /*0330*/  LEA R8, P1, R15, R2, 0x1 ;  /* 0x000000020f087211 */ /* 0x000fe400078208ff */
[----:B------:R-:W-:Y:S02]  /*0340*/  LEA.HI.X.SX32 R5, R17, R0, 0x1, P0 ;  /* 0x0000000011057211 */ /* 0x000fe400000f0eff */
[----:B-----5:R-:W-:Y:S02]  /*0350*/  LEA R6, P0, R13, R2, 0x1 ;  /* 0x000000020d067211 */ /* 0x020fe400078008ff */
[-C--:B------:R-:W-:Y:S01]  /*0360*/  LEA.HI.X.SX32 R9, R15, R0.reuse, 0x1, P1 ;  /* 0x000000000f097211 */ /* 0x080fe200008f0eff */
[----:B------:R0:W5:Y:S01]  /*0370*/  LDG.E.U16 R12, [R4.64] ;  /* 0x00000006040c7981 */ /* 0x000162000c1e1500 */
[----:B------:R-:W-:Y:S01]  /*0380*/  LEA.HI.X.SX32 R7, R13, R0, 0x1, P0 ;  /* 0x000000000d077211 */ /* 0x000fe200000f0eff */
[----:B------:R-:W-:-:S05]  /*0390*/  IMAD R11, R3, 0x4, R13 ;  /* 0x00000004030b7824 */ /* 0x000fca00078e020d */
[----:B------:R-:W-:Y:S02]  /*03a0*/  LEA R10, R3, R11, 0x2 ;  /* 0x0000000b030a7211 */ /* 0x000fe400078e10ff */
[----:B0-----:R-:W-:-:S04]  /*03b0*/  LEA R4, P0, R11, R2, 0x1 ;  /* 0x000000020b047211 */ /* 0x001fc800078008ff */
[----:B------:R-:W-:Y:S01]  /*03c0*/  LEA.HI.X.SX32 R5, R11, R0, 0x1, P0 ;  /* 0x000000000b057211 */ /* 0x000fe200000f0eff */
[----:B--2---:R0:W-:Y:S04]  /*03d0*/  STL [R1+0x194], R19 ;  /* 0x0001941301007387 */ /* 0x0041e80000100800 */
[----:B0-----:R0:W2:Y:S04]  /*03e0*/  LDG.E.U16 R19, [R8.64] ;  /* 0x0000000608137981 */ /* 0x0010a8000c1e1500 */
[----:B---3--:R1:W-:Y:S04]  /*03f0*/  STL [R1+0x190], R14 ;  /* 0x0001900e01007387 */ /* 0x0083e80000100800 */
[----:B-1----:R1:W3:Y:S01]  /*0400*/  LDG.E.U16 R14, [R6.64] ;  /* 0x00000006060e7981 */ /* 0x0022e2000c1e1500 */
[----:B0-----:R-:W-:-:S04]  /*0410*/  LEA R9, R3, R10, 0x2 ;  /* 0x0000000a03097211 */ /* 0x001fc800078e10ff */
[-C--:B------:R-:W-:Y:S01]  /*0420*/  LEA R8, P1, R9, R2.reuse, 0x1 ;  /* 0x0000000209087211 */ /* 0x080fe200078208ff */
[----:B------:R-:W-:Y:S01]  /*0430*/  IMAD R11, R3, 0x4, R9 ;  /* 0x00000004030b7824 */ /* 0x000fe200078e0209 */
[C---:B-1----:R-:W-:Y:S01]  /*0440*/  LEA R6, P0, R10.reuse, R2, 0x1 ;  /* 0x000000020a067211 */ /* 0x042fe200078008ff */
[----:B----4-:R0:W-:Y:S01]  /*0450*/  STL [R1+0x1b8], R18 ;  /* 0x0001b81201007387 */ /* 0x0101e20000100800 */
[-C--:B------:R-:W-:Y:S02]  /*0460*/  LEA.HI.X.SX32 R9, R9, R0.reuse, 0x1, P1 ;  /* 0x0000000009097211 */ /* 0x080fe400008f0eff */
[----:B------:R-:W-:Y:S01]  /*0470*/  LEA.HI.X.SX32 R7, R10, R0, 0x1, P0 ;  /* 0x000000000a077211 */ /* 0x000fe200000f0eff */
[----:B------:R-:W-:Y:S04]  /*0480*/  STL [R1+0x1b4], R22 ;  /* 0x0001b41601007387 */ /* 0x000fe80000100800 */
[----:B------:R1:W4:Y:S04]  /*0490*/  LDG.E.U16 R17, [R6.64] ;  /* 0x0000000606117981 */ /* 0x000328000c1e1500 */
[----:B0-----:R0:W4:Y:S04]  /*04a0*/  LDG.E.U16 R18, [R4.64] ;  /* 0x0000000604127981 */ /* 0x001128000c1e1500 */
[----:B------:R1:W-:Y:S01]  /*04b0*/  STL [R1+0x184], R16 ;  /* 0x0001841001007387 */ /* 0x0003e20000100800 */
[----:B0-----:R-:W-:-:S03]  /*04c0*/  LEA R4, P0, R11, R2, 0x1 ;  /* 0x000000020b047211 */ /* 0x001fc600078008ff */
[----:B-1----:R0:W4:Y:S01]  /*04d0*/  LDG.E.U16 R16, [R8.64] ;  /* 0x0000000608107981 */ /* 0x002122000c1e1500 */
[----:B------:R-:W-:-:S05]  /*04e0*/  LEA.HI.X.SX32 R5, R11, R0, 0x1, P0 ;  /* 0x000000000b057211 */ /* 0x000fca00000f0eff */
[----:B------:R1:W4:Y:S01]  /*04f0*/  LDG.E.U16 R15, [R4.64] ;  /* 0x00000006040f7981 */ /* 0x000322000c1e1500 */
[----:B------:R-:W-:-:S04]  /*0500*/  LEA R10, R3, R11, 0x2 ;  /* 0x0000000b030a7211 */ /* 0x000fc800078e10ff */
[C---:B------:R-:W-:Y:S02]  /*0510*/  LEA R6, P0, R10.reuse, R2, 0x1 ;  /* 0x000000020a067211 */ /* 0x040fe400078008ff */
[----:B------:R-:W-:Y:S02]  /*0520*/  LEA R11, R3, R10, 0x2 ;  /* 0x0000000a030b7211 */ /* 0x000fe400078e10ff */
[----:B------:R-:W-:-:S03]  /*0530*/  LEA.HI.X.SX32 R7, R10, R0, 0x1, P0 ;  /* 0x000000000a077211 */ /* 0x000fc600000f0eff */
[----:B0-----:R-:W-:Y:S01]  /*0540*/  IMAD R9, R3, 0x4, R11 ;  /* 0x0000000403097824 */ /* 0x001fe200078e020b */
[-C--:B-1----:R-:W-:Y:S01]  /*0550*/  LEA R4, P0, R11, R2.reuse, 0x1 ;  /* 0x000000020b047211 */ /* 0x082fe200078008ff */
[----:B------:R0:W4:Y:S03]  /*0560*/  LDG.E.U16 R13, [R6.64] ;  /* 0x00000006060d7981 */ /* 0x000126000c1e1500 */
[----:B------:R-:W-:Y:S02]  /*0570*/  LEA R10, R3, R9, 0x2 ;  /* 0x00000009030a7211 */ /* 0x000fe400078e10ff */
[----:B------:R-:W-:Y:S02]  /*0580*/  LEA R8, P1, R9, R2, 0x1 ;  /* 0x0000000209087211 */ /* 0x000fe400078208ff */
[----:B------:R-:W-:Y:S01]  /*0590*/  LEA.HI.X.SX32 R5, R11, R0, 0x1, P0 ;  /* 0x000000000b057211 */ /* 0x000fe200000f0eff */
[----:B------:R-:W-:Y:S01]  /*05a0*/  STL [R1+0x1b0], R21 ;  /* 0x0001b01501007387 */ /* 0x000fe20000100800 */
[----:B0-----:R-:W-:-:S03]  /*05b0*/  LEA R6, P0, R10, R2, 0x1 ;  /* 0x000000020a067211 */ /* 0x001fc600078008ff */
[----:B------:R-:W-:Y:S01]  /*05c0*/  STL [R1+0x180], R20 ;  /* 0x0001801401007387 */ /* 0x000fe20000100800 */
[-C--:B------:R-:W-:Y:S02]  /*05d0*/  LEA.HI.X.SX32 R9, R9, R0.reuse, 0x1, P1 ;  /* 0x0000000009097211 */ /* 0x080fe400008f0eff */
[----:B------:R-:W-:Y:S01]  /*05e0*/  LEA.HI.X.SX32 R7, R10, R0, 0x1, P0 ;  /* 0x000000000a077211 */ /* 0x000fe200000f0eff */
[----:B-----5:R0:W-:Y:S01]  /*05f0*/  STL [R1+0x1ac], R12 ;  /* 0x0001ac0c01007387 */ /* 0x0201e20000100800 */
[----:B------:R-:W-:-:S03]  /*0600*/  LEA R11, R3, R10, 0x2 ;  /* 0x0000000a030b7211 */ /* 0x000fc600078e10ff */
[----:B0-----:R0:W5:Y:S02]  /*0610*/  LDG.E.U16 R12, [R4.64] ;  /* 0x00000006040c7981 */ /* 0x001164000c1e1500 */
[----:B------:R-:W-:Y:S01]  /*0620*/  IMAD R10, R3, 0x4, R11 ;  /* 0x00000004030a7824 */ /* 0x000fe200078e020b */
[----:B0-----:R-:W-:-:S04]  /*0630*/  LEA R4, P0, R11, R2, 0x1 ;  /* 0x000000020b047211 */ /* 0x001fc800078008ff */
[----:B------:R-:W-:Y:S01]  /*0640*/  LEA.HI.X.SX32 R5, R11, R0, 0x1, P0 ;  /* 0x000000000b057211 */ /* 0x000fe200000f0eff */
[----:B--2---:R0:W-:Y:S04]  /*0650*/  STL [R1+0x174], R19 ;  /* 0x0001741301007387 */ /* 0x0041e80000100800 */
[----:B0-----:R0:W2:Y:S04]  /*0660*/  LDG.E.U16 R19, [R8.64] ;  /* 0x0000000608137981 */ /* 0x0010a8000c1e1500 */
[----:B---3--:R1:W-:Y:S04]  /*0670*/  STL [R1+0x1a8], R14 ;  /* 0x0001a80e01007387 */ /* 0x0083e80000100800 */
[----:B-1----:R1:W3:Y:S01]  /*0680*/  LDG.E.U16 R14, [R6.64] ;  /* 0x00000006060e7981 */ /* 0x0022e2000c1e1500 */
[----:B0-----:R-:W-:-:S04]  /*0690*/  LEA R9, R3, R10, 0x2 ;  /* 0x0000000a03097211 */ /* 0x001fc800078e10ff */
[-C--:B------:R-:W-:Y:S02]  /*06a0*/  LEA R8, P1, R9, R2.reuse, 0x1 ;  /* 0x0000000209087211 */ /* 0x080fe400078208ff */
[C---:B-1----:R-:W-:Y:S02]  /*06b0*/  LEA R6, P0, R10.reuse, R2, 0x1 ;  /* 0x000000020a067211 */ /* 0x042fe400078008ff */
[----:B------:R-:W-:Y:S01]  /*06c0*/  LEA R11, R3, R9, 0x2 ;  /* 0x00000009030b7211 */ /* 0x000fe200078e10ff */
[----:B----4-:R0:W-:Y:S01]  /*06d0*/  STL [R1+0x170], R18 ;  /* 0x0001701201007387 */ /* 0x0101e20000100800 */
[-C--:B------:R-:W-:Y:S02]  /*06e0*/  LEA.HI.X.SX32 R7, R10, R0.reuse, 0x1, P0 ;  /* 0x000000000a077211 */ /* 0x080fe400000f0eff */
[----:B------:R-:W-:Y:S01]  /*06f0*/  LEA.HI.X.SX32 R9, R9, R0, 0x1, P1 ;  /* 0x0000000009097211 */ /* 0x000fe200008f0eff */
[----:B------:R1:W-:Y:S04]  /*0700*/  STL [R1+0x1a4], R17 ;  /* 0x0001a41101007387 */ /* 0x0003e80000100800 */
[----:B0-----:R0:W4:Y:S04]  /*0710*/  LDG.E.U16 R18, [R4.64] ;  /* 0x0000000604127981 */ /* 0x001128000c1e1500 */
[----:B-1----:R1:W4:Y:S04]  /*0720*/  LDG.E.U16 R17, [R6.64] ;  /* 0x0000000606117981 */ /* 0x002328000c1e1500 */
[----:B------:R1:W-:Y:S01]  /*0730*/  STL [R1+0x164], R16 ;  /* 0x0001641001007387 */ /* 0x0003e20000100800 */
[----:B0-----:R-:W-:-:S03]  /*0740*/  LEA R4, P0, R11, R2, 0x1 ;  /* 0x000000020b047211 */ /* 0x001fc600078008ff */
[----:B-1----:R0:W4:Y:S01]  /*0750*/  LDG.E.U16 R16, [R8.64] ;  /* 0x0000000608107981 */ /* 0x002122000c1e1500 */
[----:B------:R-:W-:-:S03]  /*0760*/  LEA.HI.X.SX32 R5, R11, R0, 0x1, P0 ;  /* 0x000000000b057211 */ /* 0x000fc600000f0eff */
[----:B------:R1:W-:Y:S04]  /*0770*/  STL [R1+0x1a0], R15 ;  /* 0x0001a00f01007387 */ /* 0x0003e80000100800 */
[----:B-1----:R1:W4:Y:S01]  /*0780*/  LDG.E.U16 R15, [R4.64] ;  /* 0x00000006040f7981 */ /* 0x002322000c1e1500 */
[----:B------:R-:W-:-:S05]  /*0790*/  IMAD R10, R3, 0x4, R11 ;  /* 0x00000004030a7824 */ /* 0x000fca00078e020b */
[C---:B------:R-:W-:Y:S02]  /*07a0*/  LEA R6, P0, R10.reuse, R2, 0x1 ;  /* 0x000000020a067211 */ /* 0x040fe400078008ff */
[C---:B------:R-:W-:Y:S02]  /*07b0*/  LEA R11, R3.reuse, R10, 0x2 ;  /* 0x0000000a030b7211 */ /* 0x040fe400078e10ff */
[----:B------:R-:W-:Y:S02]  /*07c0*/  LEA.HI.X.SX32 R7, R10, R0, 0x1, P0 ;  /* 0x000000000a077211 */ /* 0x000fe400000f0eff */
[----:B0-----:R-:W-:Y:S01]  /*07d0*/  LEA R9, R3, R11, 0x2 ;  /* 0x0000000b03097211 */ /* 0x001fe200078e10ff */
[----:B------:R0:W-:Y:S01]  /*07e0*/  STL [R1+0x160], R13 ;  /* 0x0001600d01007387 */ /* 0x0001e20000100800 */
[----:B-1----:R-:W-:-:S03]  /*07f0*/  LEA R4, P0, R11, R2, 0x1 ;  /* 0x000000020b047211 */ /* 0x002fc600078008ff */
[----:B------:R-:W-:Y:S01]  /*0800*/  IMAD R10, R3, 0x4, R9 ;  /* 0x00000004030a7824 */ /* 0x000fe200078e0209 */
[----:B------:R-:W-:Y:S01]  /*0810*/  LEA R8, P1, R9, R2, 0x1 ;  /* 0x0000000209087211 */ /* 0x000fe200078208ff */
[----:B0-----:R0:W4:Y:S01]  /*0820*/  LDG.E.U16 R13, [R6.64] ;  /* 0x00000006060d7981 */ /* 0x001122000c1e1500 */
[-C--:B------:R-:W-:Y:S02]  /*0830*/  LEA.HI.X.SX32 R5, R11, R0.reuse, 0x1, P0 ;  /* 0x000000000b057211 */ /* 0x080fe400000f0eff */
[----:B------:R-:W-:Y:S01]  /*0840*/  LEA.HI.X.SX32 R9, R9, R0, 0x1, P1 ;  /* 0x0000000009097211 */ /* 0x000fe200008f0eff */
[----:B-----5:R1:W-:Y:S01]  /*0850*/  STL [R1+0x19c], R12 ;  /* 0x00019c0c01007387 */ /* 0x0203e20000100800 */
[----:B------:R-:W-:Y:S02]  /*0860*/  LEA R11, R3, R10, 0x2 ;  /* 0x0000000a030b7211 */ /* 0x000fe400078e10ff */
[C---:B0-----:R-:W-:Y:S01]  /*0870*/  LEA R6, P0, R10.reuse, R2, 0x1 ;  /* 0x000000020a067211 */ /* 0x041fe200078008ff */
[----:B-1----:R0:W5:Y:S03]  /*0880*/  LDG.E.U16 R12, [R4.64] ;  /* 0x00000006040c7981 */ /* 0x002166000c1e1500 */
[----:B------:R-:W-:-:S02]  /*0890*/  LEA.HI.X.SX32 R7, R10, R0, 0x1, P0 ;  /* 0x000000000a077211 */ /* 0x000fc400000f0eff */
[----:B------:R-:W-:Y:S02]  /*08a0*/  LEA R10, R3, R11, 0x2 ;  /* 0x0000000b030a7211 */ /* 0x000fe400078e10ff */
[----:B0-----:R-:W-:-:S04]  /*08b0*/  LEA R4, P0, R11, R2, 0x1 ;  /* 0x000000020b047211 */ /* 0x001fc800078008ff */
[----:B------:R-:W-:Y:S01]  /*08c0*/  LEA.HI.X.SX32 R5, R11, R0, 0x1, P0 ;  /* 0x000000000b057211 */ /* 0x000fe200000f0eff */
[----:B--2---:R0:W-:Y:S04]  /*08d0*/  STL [R1+0x154], R19 ;  /* 0x0001541301007387 */ /* 0x0041e80000100800 */
[----:B0-----:R0:W2:Y:S04]  /*08e0*/  LDG.E.U16 R19, [R8.64] ;  /* 0x0000000608137981 */ /* 0x0010a8000c1e1500 */
[----:B---3--:R1:W-:Y:S04]  /*08f0*/  STL [R1+0x198], R14 ;  /* 0x0001980e01007387 */ /* 0x0083e80000100800 */
[----:B-1----:R1:W3:Y:S01]  /*0900*/  LDG.E.U16 R14, [R6.64] ;  /* 0x00000006060e7981 */ /* 0x0022e2000c1e1500 */
[----:B0-----:R-:W-:-:S05]  /*0910*/  IMAD R9, R3, 0x4, R10 ;  /* 0x0000000403097824 */ /* 0x001fca00078e020a */
        /* <DEDUP_REMOVED lines=15> */
[----:B------:R-:W-:-:S04]  /*0a10*/  LEA R10, R3, R11, 0x2 ;  /* 0x0000000b030a7211 */ /* 0x000fc800078e10ff */
[----:B------:R-:W-:Y:S01]  /*0a20*/  LEA R6, P0, R10, R2, 0x1 ;  /* 0x000000020a067211 */ /* 0x000fe200078008ff */
[----:B------:R-:W-:-:S03]  /*0a30*/  IMAD R11, R3, 0x4, R10 ;  /* 0x00000004030b7824 */ /* 0x000fc600078e020a */
[----:B------:R-:W-:Y:S02]  /*0a40*/  LEA.HI.X.SX32 R7, R10, R0, 0x1, P0 ;  /* 0x000000000a077211 */ /* 0x000fe400000f0eff */
[----:B0-----:R-:W-:Y:S01]  /*0a50*/  LEA R9, R3, R11, 0x2 ;  /* 0x0000000b03097211 */ /* 0x001fe200078e10ff */
[----:B------:R0:W-:Y:S01]  /*0a60*/  STL [R1+0x140], R13 ;  /* 0x0001400d01007387 */ /* 0x0001e20000100800 */
[-C--:B-1----:R-:W-:Y:S02]  /*0a70*/  LEA R4, P0, R11, R2.reuse, 0x1 ;  /* 0x000000020b047211 */ /* 0x082fe400078008ff */
[----:B------:R-:W-:Y:S02]  /*0a80*/  LEA R10, R3, R9, 0x2 ;  /* 0x00000009030a7211 */ /* 0x000fe400078e10ff */
[----:B------:R-:W-:Y:S01]  /*0a90*/  LEA R8, P1, R9, R2, 0x1 ;  /* 0x0000000209087211 */ /* 0x000fe200078208ff */
[----:B0-----:R0:W4:Y:S01]  /*0aa0*/  LDG.E.U16 R13, [R6.64] ;  /* 0x00000006060d7981 */ /* 0x001122000c1e1500 */
[----:B------:R-:W-:-:S02]  /*0ab0*/  LEA.HI.X.SX32 R5, R11, R0, 0x1, P0 ;  /* 0x000000000b057211 */ /* 0x000fc400000f0eff */
[----:B------:R-:W-:Y:S01]  /*0ac0*/  LEA.HI.X.SX32 R9, R9, R0, 0x1, P1 ;  /* 0x0000000009097211 */ /* 0x000fe200008f0eff */
[----:B-----5:R1:W-:Y:S01]  /*0ad0*/  STL [R1+0x17c], R12 ;  /* 0x00017c0c01007387 */ /* 0x0203e20000100800 */
[C---:B0-----:R-:W-:Y:S01]  /*0ae0*/  LEA R6, P0, R10.reuse, R2, 0x1 ;  /* 0x000000020a067211 */ /* 0x041fe200078008ff */
[C---:B------:R-:W-:Y:S02]  /*0af0*/  IMAD R11, R3.reuse, 0x4, R10 ;  /* 0x00000004030b7824 */ /* 0x040fe400078e020a */
[----:B-1----:R0:W5:Y:S01]  /*0b00*/  LDG.E.U16 R12, [R4.64] ;  /* 0x00000006040c7981 */ /* 0x002162000c1e1500 */
[----:B------:R-:W-:Y:S02]  /*0b10*/  LEA.HI.X.SX32 R7, R10, R0, 0x1, P0 ;  /* 0x000000000a077211 */ /* 0x000fe400000f0eff */
        /* <DEDUP_REMOVED lines=10> */
[C---:B-1----:R-:W-:Y:S02]  /*0bc0*/  LEA R6, P0, R10.reuse, R2, 0x1 ;  /* 0x000000020a067211 */ /* 0x042fe400078008ff */
[-C--:B------:R-:W-:Y:S01]  /*0bd0*/  LEA.HI.X.SX32 R9, R9, R0.reuse, 0x1, P1 ;  /* 0x0000000009097211 */ /* 0x080fe200008f0eff */
[----:B----4-:R0:W-:Y:S01]  /*0be0*/  STL [R1+0x130], R18 ;  /* 0x0001301201007387 */ /* 0x0101e20000100800 */
[----:B------:R-:W-:-:S03]  /*0bf0*/  LEA.HI.X.SX32 R7, R10, R0, 0x1, P0 ;  /* 0x000000000a077211 */ /* 0x000fc600000f0eff */
        /* <DEDUP_REMOVED lines=10> */
[C---:B------:R-:W-:Y:S02]  /*0ca0*/  LEA R6, P0, R10.reuse, R2, 0x1 ;  /* 0x000000020a067211 */ /* 0x040fe400078008ff */
[----:B------:R-:W-:Y:S02]  /*0cb0*/  LEA R11, R3, R10, 0x2 ;  /* 0x0000000a030b7211 */ /* 0x000fe400078e10ff */
[----:B------:R-:W-:-:S03]  /*0cc0*/  LEA.HI.X.SX32 R7, R10, R0, 0x1, P0 ;  /* 0x000000000a077211 */ /* 0x000fc600000f0eff */
[----:B0-----:R-:W-:Y:S01]  /*0cd0*/  IMAD R9, R3, 0x4, R11 ;  /* 0x0000000403097824 */ /* 0x001fe200078e020b */
[----:B------:R0:W-:Y:S01]  /*0ce0*/  STL [R1+0x120], R13 ;  /* 0x0001200d01007387 */ /* 0x0001e20000100800 */
[----:B-1----:R-:W-:-:S03]  /*0cf0*/  LEA R4, P0, R11, R2, 0x1 ;  /* 0x000000020b047211 */ /* 0x002fc600078008ff */
[----:B------:R-:W-:Y:S02]  /*0d00*/  LEA R10, R3, R9, 0x2 ;  /* 0x00000009030a7211 */ /* 0x000fe400078e10ff */
[----:B------:R-:W-:Y:S01]  /*0d10*/  LEA R8, P1, R9, R2, 0x1 ;  /* 0x0000000209087211 */ /* 0x000fe200078208ff */
[----:B0-----:R0:W4:Y:S01]  /*0d20*/  LDG.E.U16 R13, [R6.64] ;  /* 0x00000006060d7981 */ /* 0x001122000c1e1500 */
[-C--:B------:R-:W-:Y:S02]  /*0d30*/  LEA.HI.X.SX32 R5, R11, R0.reuse, 0x1, P0 ;  /* 0x000000000b057211 */ /* 0x080fe400000f0eff */
[----:B------:R-:W-:Y:S01]  /*0d40*/  LEA.HI.X.SX32 R9, R9, R0, 0x1, P1 ;  /* 0x0000000009097211 */ /* 0x000fe200008f0eff */
[----:B-----5:R1:W-:Y:S01]  /*0d50*/  STL [R1+0x15c], R12 ;  /* 0x00015c0c01007387 */ /* 0x0203e20000100800 */
[C---:B------:R-:W-:Y:S02]  /*0d60*/  LEA R11, R3.reuse, R10, 0x2 ;  /* 0x0000000a030b7211 */ /* 0x040fe400078e10ff */
[C---:B0-----:R-:W-:Y:S01]  /*0d70*/  LEA R6, P0, R10.reuse, R2, 0x1 ;  /* 0x000000020a067211 */ /* 0x041fe200078008ff */
[----:B-1----:R0:W5:Y:S03]  /*0d80*/  LDG.E.U16 R12, [R4.64] ;  /* 0x00000006040c7981 */ /* 0x002166000c1e1500 */
[----:B------:R-:W-:Y:S01]  /*0d90*/  LEA.HI.X.SX32 R7, R10, R0, 0x1, P0 ;  /* 0x000000000a077211 */ /* 0x000fe200000f0eff */
        /* <DEDUP_REMOVED lines=63> */
[----:B------:R-:W-:-:S05]  /*1190*/  LEA R10, R3, R11, 0x2 ;  /* 0x0000000b030a7211 */ /* 0x000fca00078e10ff */
[----:B------:R-:W-:Y:S01]  /*11a0*/  IMAD R11, R3, 0x4, R10 ;  /* 0x00000004030b7824 */ /* 0x000fe200078e020a */
[----:B------:R-:W-:-:S04]  /*11b0*/  LEA R6, P0, R10, R2, 0x1 ;  /* 0x000000020a067211 */ /* 0x000fc800078008ff */
[----:B0-----:R-:W-:Y:S02]  /*11c0*/  LEA R9, R3, R11, 0x2 ;  /* 0x0000000b03097211 */ /* 0x001fe400078e10ff */
[----:B------:R-:W-:Y:S02]  /*11d0*/  LEA.HI.X.SX32 R7, R10, R0, 0x1, P0 ;  /* 0x000000000a077211 */ /* 0x000fe400000f0eff */
[-C--:B-1----:R-:W-:Y:S02]  /*11e0*/  LEA R4, P0, R11, R2.reuse, 0x1 ;  /* 0x000000020b047211 */ /* 0x082fe400078008ff */
[----:B------:R-:W-:Y:S01]  /*11f0*/  LEA R10, R3, R9, 0x2 ;  /* 0x00000009030a7211 */ /* 0x000fe200078e10ff */
[----:B------:R0:W-:Y:S01]  /*1200*/  STL [R1+0xe0], R13 ;  /* 0x0000e00d01007387 */ /* 0x0001e20000100800 */
[----:B------:R-:W-:Y:S02]  /*1210*/  LEA R8, P1, R9, R2, 0x1 ;  /* 0x0000000209087211 */ /* 0x000fe400078208ff */
[-C--:B------:R-:W-:Y:S01]  /*1220*/  LEA.HI.X.SX32 R5, R11, R0.reuse, 0x1, P0 ;  /* 0x000000000b057211 */ /* 0x080fe200000f0eff */
[----:B------:R-:W-:Y:S01]  /*1230*/  IMAD R11, R3, 0x4, R10 ;  /* 0x00000004030b7824 */ /* 0x000fe200078e020a */
[----:B------:R-:W-:Y:S01]  /*1240*/  LEA.HI.X.SX32 R9, R9, R0, 0x1, P1 ;  /* 0x0000000009097211 */ /* 0x000fe200008f0eff */
[----:B0-----:R0:W4:Y:S04]  /*1250*/  LDG.E.U16 R13, [R6.64] ;  /* 0x00000006060d7981 */ /* 0x001128000c1e1500 */
[----:B-----5:R1:W-:Y:S04]  /*1260*/  STL [R1+0x11c], R12 ;  /* 0x00011c0c01007387 */ /* 0x0203e80000100800 */
[----:B------:R5:W4:Y:S01]  /*1270*/  LDG.E.U16 R20, [R8.64] ;  /* 0x0000000608147981 */ /* 0x000b22000c1e1500 */
[----:B0-----:R-:W-:-:S04]  /*1280*/  LEA R6, P0, R10, R2, 0x1 ;  /* 0x000000020a067211 */ /* 0x001fc800078008ff */
[----:B------:R-:W-:Y:S01]  /*1290*/  LEA.HI.X.SX32 R7, R10, R0, 0x1, P0 ;  /* 0x000000000a077211 */ /* 0x000fe200000f0eff */
[----:B-1----:R0:W4:Y:S01]  /*12a0*/  LDG.E.U16 R12, [R4.64] ;  /* 0x00000006040c7981 */ /* 0x002122000c1e1500 */
[----:B------:R-:W-:-:S04]  /*12b0*/  LEA R10, R3, R11, 0x2 ;  /* 0x0000000b030a7211 */ /* 0x000fc800078e10ff */
[----:B-----5:R-:W-:Y:S02]  /*12c0*/  LEA R9, R3, R10, 0x2 ;  /* 0x0000000a03097211 */ /* 0x020fe400078e10ff */
[----:B0-----:R-:W-:-:S04]  /*12d0*/  LEA R4, P0, R11, R2, 0x1 ;  /* 0x000000020b047211 */ /* 0x001fc800078008ff */
[----:B------:R-:W-:Y:S01]  /*12e0*/  LEA.HI.X.SX32 R5, R11, R0, 0x1, P0 ;  /* 0x000000000b057211 */ /* 0x000fe200000f0eff */
[----:B------:R-:W-:Y:S01]  /*12f0*/  IMAD R11, R3, 0x4, R9 ;  /* 0x00000004030b7824 */ /* 0x000fe200078e0209 */
[----:B------:R-:W-:-:S03]  /*1300*/  LEA R8, P1, R9, R2, 0x1 ;  /* 0x0000000209087211 */ /* 0x000fc600078208ff */
[----:B------:R0:W5:Y:S01]  /*1310*/  LDG.E.U16 R22, [R4.64] ;  /* 0x0000000604167981 */ /* 0x000162000c1e1500 */
[----:B------:R-:W-:-:S03]  /*1320*/  LEA.HI.X.SX32 R9, R9, R0, 0x1, P1 ;  /* 0x0000000009097211 */ /* 0x000fc600008f0eff */
[----:B--2---:R-:W-:Y:S04]  /*1330*/  STL [R1+0xdc], R19 ;  /* 0x0000dc1301007387 */ /* 0x004fe80000100800 */
[----:B---3--:R1:W-:Y:S04]  /*1340*/  STL [R1+0x118], R14 ;  /* 0x0001180e01007387 */ /* 0x0083e80000100800 */
[----:B-1----:R1:W2:Y:S02]  /*1350*/  LDG.E.U16 R14, [R6.64] ;  /* 0x00000006060e7981 */ /* 0x0022a4000c1e1500 */
[----:B-1----:R-:W-:-:S04]  /*1360*/  LEA R6, P0, R10, R2, 0x1 ;  /* 0x000000020a067211 */ /* 0x002fc800078008ff */
[----:B------:R-:W-:Y:S02]  /*1370*/  LEA.HI.X.SX32 R7, R10, R0, 0x1, P0 ;  /* 0x000000000a077211 */ /* 0x000fe400000f0eff */
[----:B0-----:R-:W-:Y:S02]  /*1380*/  LEA R4, P0, R11, R2, 0x1 ;  /* 0x000000020b047211 */ /* 0x001fe400078008ff */
[----:B------:R-:W-:Y:S01]  /*1390*/  LEA R10, R3, R11, 0x2 ;  /* 0x0000000b030a7211 */ /* 0x000fe200078e10ff */
[----:B----4-:R0:W-:Y:S01]  /*13a0*/  STL [R1+0xd0], R18 ;  /* 0x0000d01201007387 */ /* 0x0101e20000100800 */
[----:B------:R-:W-:Y:S02]  /*13b0*/  LEA.HI.X.SX32 R5, R11, R0, 0x1, P0 ;  /* 0x000000000b057211 */ /* 0x000fe400000f0eff */
[----:B------:R-:W-:Y:S01]  /*13c0*/  LEA R11, R3, R10, 0x2 ;  /* 0x0000000a030b7211 */ /* 0x000fe200078e10ff */
[----:B------:R1:W3:Y:S04]  /*13d0*/  LDG.E.U16 R19, [R6.64] ;  /* 0x0000000606137981 */ /* 0x0002e8000c1e1500 */
[----:B------:R4:W-:Y:S04]  /*13e0*/  STL [R1+0x10c], R17 ;  /* 0x00010c1101007387 */ /* 0x0009e80000100800 */
[----:B0-----:R0:W3:Y:S01]  /*13f0*/  LDG.E.U16 R18, [R8.64] ;  /* 0x0000000608127981 */ /* 0x0010e2000c1e1500 */
[----:B-1----:R-:W-:-:S03]  /*1400*/  LEA R6, P0, R10, R2, 0x1 ;  /* 0x000000020a067211 */ /* 0x002fc600078008ff */
[----:B------:R1:W-:Y:S01]  /*1410*/  STL [R1+0xcc], R16 ;  /* 0x0000cc1001007387 */ /* 0x0003e20000100800 */
[----:B------:R-:W-:Y:S01]  /*1420*/  LEA.HI.X.SX32 R7, R10, R0, 0x1, P0 ;  /* 0x000000000a077211 */ /* 0x000fe200000f0eff */
[----:B0-----:R-:W-:-:S04]  /*1430*/  IMAD R9, R3, 0x4, R11 ;  /* 0x0000000403097824 */ /* 0x001fc800078e020b */
[----:B----4-:R0:W4:Y:S04]  /*1440*/  LDG.E.U16 R17, [R6.64] ;  /* 0x0000000606117981 */ /* 0x010128000c1e1500 */
[----:B-1----:R1:W4:Y:S01]  /*1450*/  LDG.E.U16 R16, [R4.64] ;  /* 0x0000000604107981 */ /* 0x002322000c1e1500 */
[----:B------:R-:W-:Y:S02]  /*1460*/  LEA R8, P1, R9, R2, 0x1 ;  /* 0x0000000209087211 */ /* 0x000fe400078208ff */
[----:B------:R-:W-:Y:S02]  /*1470*/  LEA R10, R3, R9, 0x2 ;  /* 0x00000009030a7211 */ /* 0x000fe400078e10ff */
[----:B------:R-:W-:Y:S02]  /*1480*/  LEA.HI.X.SX32 R9, R9, R0, 0x1, P1 ;  /* 0x0000000009097211 */ /* 0x000fe400008f0eff */
[C---:B-1----:R-:W-:Y:S01]  /*1490*/  LEA R4, P0, R11.reuse, R2, 0x1 ;  /* 0x000000020b047211 */ /* 0x042fe200078008ff */
[----:B------:R1:W-:Y:S03]  /*14a0*/  STL [R1+0x108], R15 ;  /* 0x0001080f01007387 */ /* 0x0003e60000100800 */
[----:B------:R-:W-:Y:S01]  /*14b0*/  LEA.HI.X.SX32 R5, R11, R0, 0x1, P0 ;  /* 0x000000000b057211 */ /* 0x000fe200000f0eff */
[----:B------:R5:W4:Y:S04]  /*14c0*/  LDG.E.U16 R21, [R8.64] ;  /* 0x0000000608157981 */ /* 0x000b28000c1e1500 */
[----:B-1----:R1:W4:Y:S01]  /*14d0*/  LDG.E.U16 R15, [R4.64] ;  /* 0x00000006040f7981 */ /* 0x002322000c1e1500 */
[----:B0-----:R-:W-:-:S03]  /*14e0*/  LEA R6, P0, R10, R2, 0x1 ;  /* 0x000000020a067211 */ /* 0x001fc600078008ff */
[----:B------:R0:W-:Y:S01]  /*14f0*/  STL [R1+0xc8], R13 ;  /* 0x0000c80d01007387 */ /* 0x0001e20000100800 */
[----:B------:R-:W-:Y:S02]  /*1500*/  LEA.HI.X.SX32 R7, R10, R0, 0x1, P0 ;  /* 0x000000000a077211 */ /* 0x000fe400000f0eff */
[----:B0-----:R-:W-:Y:S01]  /*1510*/  LEA R13, R3, R10, 0x2 ;  /* 0x0000000a030d7211 */ /* 0x001fe200078e10ff */
[----:B------:R0:W-:Y:S03]  /*1520*/  STL [R1+0xfc], R12 ;  /* 0x0000fc0c01007387 */ /* 0x0001e60000100800 */
[----:B-1----:R-:W-:Y:S01]  /*1530*/  LEA R4, P0, R13, R2, 0x1 ;  /* 0x000000020d047211 */ /* 0x002fe200078008ff */
[----:B0-----:R-:W-:Y:S01]  /*1540*/  IMAD R12, R3, 0x4, R13 ;  /* 0x00000004030c7824 */ /* 0x001fe200078e020d */
[----:B------:R0:W-:Y:S02]  /*1550*/  STL [R1+0xbc], R20 ;  /* 0x0000bc1401007387 */ /* 0x0001e40000100800 */
[----:B------:R-:W-:-:S02]  /*1560*/  LEA.HI.X.SX32 R5, R13, R0, 0x1, P0 ;  /* 0x000000000d057211 */ /* 0x000fc400000f0eff */
[----:B------:R-:W-:-:S03]  /*1570*/  LEA R10, R3, R12, 0x2 ;  /* 0x0000000c030a7211 */ /* 0x000fc600078e10ff */
[----:B------:R1:W4:Y:S01]  /*1580*/  LDG.E.U16 R24, [R4.64] ;  /* 0x0000000604187981 */ /* 0x000322000c1e1500 */
[----:B------:R-:W-:-:S03]  /*1590*/  LEA R11, R3, R10, 0x2 ;  /* 0x0000000a030b7211 */ /* 0x000fc600078e10ff */
[----:B0-----:R0:W4:Y:S01]  /*15a0*/  LDG.E.U16 R20, [R6.64] ;  /* 0x0000000606147981 */ /* 0x001122000c1e1500 */
[-C--:B-----5:R-:W-:Y:S02]  /*15b0*/  LEA R8, P1, R10, R2.reuse, 0x1 ;  /* 0x000000020a087211 */ /* 0x0a0fe400078208ff */
[----:B0-----:R-:W-:-:S04]  /*15c0*/  LEA R6, P0, R12, R2, 0x1 ;  /* 0x000000020c067211 */ /* 0x001fc800078008ff */
[----:B------:R-:W-:Y:S02]  /*15d0*/  LEA.HI.X.SX32 R7, R12, R0, 0x1, P0 ;  /* 0x000000000c077211 */ /* 0x000fe400000f0eff */
[C---:B-1----:R-:W-:Y:S02]  /*15e0*/  LEA R4, P0, R11.reuse, R2, 0x1 ;  /* 0x000000020b047211 */ /* 0x042fe400078008ff */
[-C--:B------:R-:W-:Y:S01]  /*15f0*/  LEA.HI.X.SX32 R9, R10, R0.reuse, 0x1, P1 ;  /* 0x000000000a097211 */ /* 0x080fe200008f0eff */
[----:B------:R0:W5:Y:S01]  /*1600*/  LDG.E.U16 R23, [R6.64] ;  /* 0x0000000606177981 */ /* 0x000162000c1e1500 */
[----:B------:R-:W-:-:S03]  /*1610*/  LEA.HI.X.SX32 R5, R11, R0, 0x1, P0 ;  /* 0x000000000b057211 */ /* 0x000fc600000f0eff */
[----:B--2---:R1:W-:Y:S04]  /*1620*/  STL [R1+0xf8], R14 ;  /* 0x0000f80e01007387 */ /* 0x0043e80000100800 */
[----:B------:R-:W-:Y:S01]  /*1630*/  STL [R1+0xb8], R22 ;  /* 0x0000b81601007387 */ /* 0x000fe20000100800 */
[----:B-1----:R-:W-:-:S05]  /*1640*/  IMAD R14, R3, 0x4, R11 ;  /* 0x00000004030e7824 */ /* 0x002fca00078e020b */
[C---:B0-----:R-:W-:Y:S02]  /*1650*/  LEA R6, P0, R14.reuse, R2, 0x1 ;  /* 0x000000020e067211 */ /* 0x041fe400078008ff */
[C---:B------:R-:W-:Y:S02]  /*1660*/  LEA R13, R3.reuse, R14, 0x2 ;  /* 0x0000000e030d7211 */ /* 0x040fe400078e10ff */
[----:B------:R-:W-:Y:S01]  /*1670*/  LEA.HI.X.SX32 R7, R14, R0, 0x1, P0 ;  /* 0x000000000e077211 */ /* 0x000fe200000f0eff */
[----:B---3--:R0:W-:Y:S01]  /*1680*/  STL [R1+0xec], R19 ;  /* 0x0000ec1301007387 */ /* 0x0081e20000100800 */
[----:B------:R-:W-:-:S03]  /*1690*/  LEA R10, R3, R13, 0x2 ;  /* 0x0000000d030a7211 */ /* 0x000fc600078e10ff */
[----:B------:R1:W-:Y:S04]  /*16a0*/  STL [R1+0xb4], R18 ;  /* 0x0000b41201007387 */ /* 0x0003e80000100800 */
[----:B0-----:R0:W2:Y:S04]  /*16b0*/  LDG.E.U16 R19, [R8.64] ;  /* 0x0000000608137981 */ /* 0x0010a8000c1e1500 */
[----:B-1----:R1:W3:Y:S01]  /*16c0*/  LDG.E.U16 R18, [R4.64] ;  /* 0x0000000604127981 */ /* 0x0022e2000c1e1500 */
[----:B0-----:R-:W-:-:S03]  /*16d0*/  LEA R8, P1, R10, R2, 0x1 ;  /* 0x000000020a087211 */ /* 0x001fc600078208ff */
[----:B----4-:R-:W-:Y:S01]  /*16e0*/  STL [R1+0xe8], R16 ;  /* 0x0000e81001007387 */ /* 0x010fe20000100800 */
[----:B-1----:R-:W-:-:S03]  /*16f0*/  LEA R4, P0, R13, R2, 0x1 ;  /* 0x000000020d047211 */ /* 0x002fc600078008ff */
[----:B------:R0:W-:Y:S01]  /*1700*/  STL [R1+0xb0], R17 ;  /* 0x0000b01101007387 */ /* 0x0001e20000100800 */
[-C--:B------:R-:W-:Y:S02]  /*1710*/  LEA.HI.X.SX32 R5, R13, R0.reuse, 0x1, P0 ;  /* 0x000000000d057211 */ /* 0x080fe400000f0eff */
[----:B------:R-:W-:Y:S01]  /*1720*/  LEA.HI.X.SX32 R9, R10, R0, 0x1, P1 ;  /* 0x000000000a097211 */ /* 0x000fe200008f0eff */
[----:B0-----:R0:W4:Y:S04]  /*1730*/  LDG.E.U16 R17, [R6.64] ;  /* 0x0000000606117981 */ /* 0x001128000c1e1500 */
[----:B------:R1:W4:Y:S04]  /*1740*/  LDG.E.U16 R22, [R8.64] ;  /* 0x0000000608167981 */ /* 0x000328000c1e1500 */
[----:B------:R-:W-:Y:S04]  /*1750*/  STL [R1+0xd8], R15 ;  /* 0x0000d80f01007387 */ /* 0x000fe80000100800 */
[----:B------:R0:W-:Y:S04]  /*1760*/  STL [R1+0xa4], R21 ;  /* 0x0000a41501007387 */ /* 0x0001e80000100800 */
[----:B0-----:R0:W4:Y:S01]  /*1770*/  LDG.E.U16 R21, [R4.64] ;  /* 0x0000000604157981 */ /* 0x001122000c1e1500 */
[----:B------:R-:W-:-:S05]  /*1780*/  IMAD R12, R3, 0x4, R10 ;  /* 0x00000004030c7824 */ /* 0x000fca00078e020a */
[----:B------:R-:W-:-:S04]  /*1790*/  LEA R11, R3, R12, 0x2 ;  /* 0x0000000c030b7211 */ /* 0x000fc800078e10ff */
[----:B------:R-:W-:Y:S02]  /*17a0*/  LEA R16, R3, R11, 0x2 ;  /* 0x0000000b03107211 */ /* 0x000fe400078e10ff */
[----:B------:R-:W-:-:S03]  /*17b0*/  LEA R6, P0, R12, R2, 0x1 ;  /* 0x000000020c067211 */ /* 0x000fc600078008ff */
[----:B------:R-:W-:Y:S01]  /*17c0*/  IMAD R14, R3, 0x4, R16 ;  /* 0x00000004030e7824 */ /* 0x000fe200078e0210 */
[----:B------:R-:W-:Y:S02]  /*17d0*/  LEA.HI.X.SX32 R7, R12, R0, 0x1, P0 ;  /* 0x000000000c077211 */ /* 0x000fe400000f0eff */
[----:B0-----:R-:W-:Y:S02]  /*17e0*/  LEA R4, P0, R11, R2, 0x1 ;  /* 0x000000020b047211 */ /* 0x001fe400078008ff */
[----:B------:R-:W-:Y:S02]  /*17f0*/  LEA R15, R3, R14, 0x2 ;  /* 0x0000000e030f7211 */ /* 0x000fe400078e10ff */
[----:B------:R-:W-:Y:S01]  /*1800*/  LEA.HI.X.SX32 R5, R11, R0, 0x1, P0 ;  /* 0x000000000b057211 */ /* 0x000fe200000f0eff */
[----:B------:R0:W-:Y:S01]  /*1810*/  STL [R1+0xd4], R20 ;  /* 0x0000d41401007387 */ /* 0x0001e20000100800 */
[----:B------:R-:W-:-:S03]  /*1820*/  LEA R10, R3, R15, 0x2 ;  /* 0x0000000f030a7211 */ /* 0x000fc600078e10ff */
[----:B------:R1:W4:Y:S04]  /*1830*/  LDG.E.U16 R27, [R4.64] ;  /* 0x00000006041b7981 */ /* 0x000328000c1e1500 */
[----:B0-----:R0:W4:Y:S01]  /*1840*/  LDG.E.U16 R20, [R6.64] ;  /* 0x0000000606147981 */ /* 0x001122000c1e1500 */
[----:B------:R-:W-:Y:S01]  /*1850*/  IMAD R12, R3, 0x4, R10 ;  /* 0x00000004030c7824 */ /* 0x000fe200078e020a */
[----:B0-----:R-:W-:-:S04]  /*1860*/  LEA R6, P0, R16, R2, 0x1 ;  /* 0x0000000210067211 */ /* 0x001fc800078008ff */
[----:B------:R-:W-:Y:S02]  /*1870*/  LEA.HI.X.SX32 R7, R16, R0, 0x1, P0 ;  /* 0x0000000010077211 */ /* 0x000fe400000f0eff */
[CC--:B-1----:R-:W-:Y:S01]  /*1880*/  LEA R4, P0, R15.reuse, R2.reuse, 0x1 ;  /* 0x000000020f047211 */ /* 0x0c2fe200078008ff */
[----:B------:R-:W-:Y:S01]  /*1890*/  STL [R1+0xa0], R24 ;  /* 0x0000a01801007387 */ /* 0x000fe20000100800 */
[----:B------:R-:W-:Y:S02]  /*18a0*/  LEA R8, P1, R14, R2, 0x1 ;  /* 0x000000020e087211 */ /* 0x000fe400078208ff */
[----:B------:R-:W-:Y:S01]  /*18b0*/  LEA.HI.X.SX32 R5, R15, R0, 0x1, P0 ;  /* 0x000000000f057211 */ /* 0x000fe200000f0eff */
[----:B------:R0:W4:Y:S01]  /*18c0*/  LDG.E.U16 R25, [R6.64] ;  /* 0x0000000606197981 */ /* 0x000122000c1e1500 */
[----:B------:R-:W-:-:S03]  /*18d0*/  LEA R11, R3, R12, 0x2 ;  /* 0x0000000c030b7211 */ /* 0x000fc600078e10ff */
[----:B-----5:R1:W-:Y:S01]  /*18e0*/  STL [R1+0xc4], R23 ;  /* 0x0000c41701007387 */ /* 0x0203e20000100800 */
[----:B------:R-:W-:Y:S02]  /*18f0*/  LEA.HI.X.SX32 R9, R14, R0, 0x1, P1 ;  /* 0x000000000e097211 */ /* 0x000fe400008f0eff */
[C---:B0-----:R-:W-:Y:S02]  /*1900*/  LEA R6, P0, R10.reuse, R2, 0x1 ;  /* 0x000000020a067211 */ /* 0x041fe400078008ff */
[C---:B------:R-:W-:Y:S02]  /*1910*/  LEA R13, R3.reuse, R11, 0x2 ;  /* 0x0000000b030d7211 */ /* 0x040fe400078e10ff */
[----:B------:R-:W-:Y:S01]  /*1920*/  LEA.HI.X.SX32 R7, R10, R0, 0x1, P0 ;  /* 0x000000000a077211 */ /* 0x000fe200000f0eff */
[----:B-1----:R0:W4:Y:S02]  /*1930*/  LDG.E.U16 R23, [R8.64] ;  /* 0x0000000608177981 */ /* 0x002124000c1e1500 */
[----:B------:R-:W-:-:S02]  /*1940*/  IMAD R16, R3, 0x4, R13 ;  /* 0x0000000403107824 */ /* 0x000fc400078e020d */
[----:B------:R1:W4:Y:S03]  /*1950*/  LDG.E.U16 R26, [R6.64] ;  /* 0x00000006061a7981 */ /* 0x000326000c1e1500 */
[----:B------:R-:W-:Y:S02]  /*1960*/  LEA R14, R3, R16, 0x2 ;  /* 0x00000010030e7211 */ /* 0x000fe400078e10ff */
[----:B0-----:R-:W-:-:S04]  /*1970*/  LEA R8, P1, R11, R2, 0x1 ;  /* 0x000000020b087211 */ /* 0x001fc800078208ff */
[----:B------:R-:W-:-:S05]  /*1980*/  LEA.HI.X.SX32 R9, R11, R0, 0x1, P1 ;  /* 0x000000000b097211 */ /* 0x000fca00008f0eff */
[----:B------:R0:W4:Y:S04]  /*1990*/  LDG.E.U16 R24, [R8.64] ;  /* 0x0000000608187981 */ /* 0x000128000c1e1500 */
[----:B--2---:R2:W-:Y:S04]  /*19a0*/  STL [R1+0x9c], R19 ;  /* 0x00009c1301007387 */ /* 0x0045e80000100800 */
[----:B--2---:R2:W5:Y:S04]  /*19b0*/  LDG.E.U16 R19, [R4.64] ;  /* 0x0000000604137981 */ /* 0x004568000c1e1500 */
[----:B---3--:R-:W-:Y:S01]  /*19c0*/  STL [R1+0xc0], R18 ;  /* 0x0000c01201007387 */ /* 0x008fe20000100800 */
[----:B--2---:R-:W-:-:S04]  /*19d0*/  LEA R4, P0, R12, R2, 0x1 ;  /* 0x000000020c047211 */ /* 0x004fc800078008ff */
[----:B------:R-:W-:Y:S02]  /*19e0*/  LEA.HI.X.SX32 R5, R12, R0, 0x1, P0 ;  /* 0x000000000c057211 */ /* 0x000fe400000f0eff */
[C---:B-1----:R-:W-:Y:S01]  /*19f0*/  LEA R6, P0, R13.reuse, R2, 0x1 ;  /* 0x000000020d067211 */ /* 0x042fe200078008ff */
[----:B----4-:R-:W-:Y:S03]  /*1a00*/  STL [R1+0x90], R17 ;  /* 0x0000901101007387 */ /* 0x010fe60000100800 */
[----:B------:R-:W-:Y:S01]  /*1a10*/  LEA.HI.X.SX32 R7, R13, R0, 0x1, P0 ;  /* 0x000000000d077211 */ /* 0x000fe200000f0eff */
[----:B------:R1:W-:Y:S04]  /*1a20*/  STL [R1+0xac], R21 ;  /* 0x0000ac1501007387 */ /* 0x0003e80000100800 */
[----:B------:R2:W-:Y:S04]  /*1a30*/  STL [R1+0x8c], R22 ;  /* 0x00008c1601007387 */ /* 0x0005e80000100800 */
[----:B-1----:R1:W3:Y:S04]  /*1a40*/  LDG.E.U16 R21, [R4.64] ;  /* 0x0000000604157981 */ /* 0x0022e8000c1e1500 */
[----:B--2---:R2:W4:Y:S01]  /*1a50*/  LDG.E.U16 R22, [R6.64] ;  /* 0x0000000606167981 */ /* 0x004522000c1e1500 */
[----:B-1----:R-:W-:-:S04]  /*1a60*/  LEA R4, P0, R16, R2, 0x1 ;  /* 0x0000000210047211 */ /* 0x002fc800078008ff */
[----:B------:R-:W-:Y:S02]  /*1a70*/  LEA.HI.X.SX32 R5, R16, R0, 0x1, P0 ;  /* 0x0000000010057211 */ /* 0x000fe400000f0eff */
[----:B--2---:R-:W-:-:S03]  /*1a80*/  LEA R6, P0, R14, R2, 0x1 ;  /* 0x000000020e067211 */ /* 0x004fc600078008ff */
[----:B------:R1:W2:Y:S01]  /*1a90*/  LDG.E.U16 R28, [R4.64] ;  /* 0x00000006041c7981 */ /* 0x0002a2000c1e1500 */
[----:B------:R-:W-:-:S05]  /*1aa0*/  LEA.HI.X.SX32 R7, R14, R0, 0x1, P0 ;  /* 0x000000000e077211 */ /* 0x000fca00000f0eff */
[----:B------:R1:W2:Y:S01]  /*1ab0*/  LDG.E.U16 R29, [R6.64] ;  /* 0x00000006061d7981 */ /* 0x0002a2000c1e1500 */
[----:B------:R-:W-:-:S05]  /*1ac0*/  LEA R15, R3, R14, 0x2 ;  /* 0x0000000e030f7211 */ /* 0x000fca00078e10ff */
[----:B------:R-:W-:Y:S01]  /*1ad0*/  IMAD R18, R3, 0x4, R15 ;  /* 0x0000000403127824 */ /* 0x000fe200078e020f */
[----:B0-----:R-:W-:-:S04]  /*1ae0*/  LEA R8, P1, R15, R2, 0x1 ;  /* 0x000000020f087211 */ /* 0x001fc800078208ff */
[C---:B------:R-:W-:Y:S02]  /*1af0*/  LEA R10, R3.reuse, R18, 0x2 ;  /* 0x00000012030a7211 */ /* 0x040fe400078e10ff */
[C---:B-1----:R-:W-:Y:S02]  /*1b00*/  LEA R4, P0, R18.reuse, R2, 0x1 ;  /* 0x0000000212047211 */ /* 0x042fe400078008ff */
[----:B------:R-:W-:Y:S01]  /*1b10*/  LEA R17, R3, R10, 0x2 ;  /* 0x0000000a03117211 */ /* 0x000fe200078e10ff */
[----:B------:R-:W-:Y:S01]  /*1b20*/  STL [R1+0xa8], R20 ;  /* 0x0000a81401007387 */ /* 0x000fe20000100800 */
[-C--:B------:R-:W-:Y:S02]  /*1b30*/  LEA.HI.X.SX32 R9, R15, R0.reuse, 0x1, P1 ;  /* 0x000000000f097211 */ /* 0x080fe400008f0eff */
[----:B------:R-:W-:Y:S01]  /*1b40*/  LEA.HI.X.SX32 R5, R18, R0, 0x1, P0 ;  /* 0x0000000012057211 */ /* 0x000fe200000f0eff */
[----:B------:R-:W-:Y:S01]  /*1b50*/  IMAD R11, R3, 0x4, R17 ;  /* 0x00000004030b7824 */ /* 0x000fe200078e0211 */
[C---:B------:R-:W-:Y:S01]  /*1b60*/  LEA R6, P0, R10.reuse, R2, 0x1 ;  /* 0x000000020a067211 */ /* 0x040fe200078008ff */
[----:B------:R-:W-:Y:S04]  /*1b70*/  STL [R1+0x88], R27 ;  /* 0x0000881b01007387 */ /* 0x000fe80000100800 */
[----:B------:R0:W-:Y:S01]  /*1b80*/  STL [R1+0x98], R25 ;  /* 0x0000981901007387 */ /* 0x0001e20000100800 */
[----:B------:R-:W-:-:S02]  /*1b90*/  LEA.HI.X.SX32 R7, R10, R0, 0x1, P0 ;  /* 0x000000000a077211 */ /* 0x000fc400000f0eff */
[C---:B------:R-:W-:Y:S01]  /*1ba0*/  LEA R12, R3.reuse, R11, 0x2 ;  /* 0x0000000b030c7211 */ /* 0x040fe200078e10ff */
[----:B------:R1:W-:Y:S03]  /*1bb0*/  STL [R1+0x7c], R23 ;  /* 0x00007c1701007387 */ /* 0x0003e60000100800 */
[----:B------:R-:W-:Y:S01]  /*1bc0*/  LEA R13, R3, R12, 0x2 ;  /* 0x0000000c030d7211 */ /* 0x000fe200078e10ff */
[----:B0-----:R-:W2:Y:S04]  /*1bd0*/  LDG.E.U16 R25, [R4.64] ;  /* 0x0000000604197981 */ /* 0x001ea8000c1e1500 */
[----:B-1----:R0:W2:Y:S01]  /*1be0*/  LDG.E.U16 R23, [R8.64] ;  /* 0x0000000608177981 */ /* 0x0020a2000c1e1500 */
[----:B------:R-:W-:-:S02]  /*1bf0*/  LEA R10, P1, R11, R2, 0x1 ;  /* 0x000000020b0a7211 */ /* 0x000fc400078208ff */
[----:B0-----:R-:W-:-:S04]  /*1c00*/  LEA R8, P0, R17, R2, 0x1 ;  /* 0x0000000211087211 */ /* 0x001fc800078008ff */
[-C--:B------:R-:W-:Y:S02]  /*1c10*/  LEA.HI.X.SX32 R9, R17, R0.reuse, 0x1, P0 ;  /* 0x0000000011097211 */ /* 0x080fe400000f0eff */
[----:B------:R-:W-:-:S03]  /*1c20*/  LEA.HI.X.SX32 R11, R11, R0, 0x1, P1 ;  /* 0x000000000b0b7211 */ /* 0x000fc600008f0eff */
[----:B------:R0:W2:Y:S04]  /*1c30*/  LDG.E.U16 R27, [R8.64] ;  /* 0x00000006081b7981 */ /* 0x0000a8000c1e1500 */
[----:B-----5:R-:W-:Y:S04]  /*1c40*/  STL [R1+0x94], R19 ;  /* 0x0000941301007387 */ /* 0x020fe80000100800 */
[----:B------:R1:W-:Y:S04]  /*1c50*/  STL [R1+0x78], R26 ;  /* 0x0000781a01007387 */ /* 0x0003e80000100800 */
[----:B-1----:R1:W5:Y:S04]  /*1c60*/  LDG.E.U16 R26, [R10.64] ;  /* 0x000000060a1a7981 */ /* 0x002368000c1e1500 */
[----:B---3--:R3:W-:Y:S04]  /*1c70*/  STL [R1+0x84], R21 ;  /* 0x0000841501007387 */ /* 0x0087e80000100800 */
[----:B---3--:R3:W5:Y:S02]  /*1c80*/  LDG.E.U16 R21, [R6.64] ;  /* 0x0000000606157981 */ /* 0x008764000c1e1500 */
[----:B---3--:R-:W-:-:S04]  /*1c90*/  LEA R6, P0, R12, R2, 0x1 ;  /* 0x000000020c067211 */ /* 0x008fc800078008ff */
[----:B------:R-:W-:Y:S02]  /*1ca0*/  LEA.HI.X.SX32 R7, R12, R0, 0x1, P0 ;  /* 0x000000000c077211 */ /* 0x000fe400000f0eff */
[C---:B0-----:R-:W-:Y:S01]  /*1cb0*/  LEA R8, P0, R13.reuse, R2, 0x1 ;  /* 0x000000020d087211 */ /* 0x041fe200078008ff */
[----:B------:R0:W-:Y:S03]  /*1cc0*/  STL [R1+0x74], R24 ;  /* 0x0000741801007387 */ /* 0x0001e60000100800 */
[----:B------:R-:W-:Y:S01]  /*1cd0*/  LEA.HI.X.SX32 R9, R13, R0, 0x1, P0 ;  /* 0x000000000d097211 */ /* 0x000fe200000f0eff */
[----:B----4-:R-:W-:Y:S04]  /*1ce0*/  STL [R1+0x80], R22 ;  /* 0x0000801601007387 */ /* 0x010fe80000100800 */
[----:B--2---:R-:W-:Y:S04]  /*1cf0*/  STL [R1+0x70], R28 ;  /* 0x0000701c01007387 */ /* 0x004fe80000100800 */
[----:B0-----:R0:W2:Y:S04]  /*1d00*/  LDG.E.U16 R24, [R6.64] ;  /* 0x0000000606187981 */ /* 0x0010a8000c1e1500 */
[----:B------:R3:W-:Y:S04]  /*1d10*/  STL [R1+0x6c], R29 ;  /* 0x00006c1d01007387 */ /* 0x0007e80000100800 */
[----:B---3--:R3:W4:Y:S01]  /*1d20*/  LDG.E.U16 R29, [R8.64] ;  /* 0x00000006081d7981 */ /* 0x008722000c1e1500 */
[----:B------:R-:W-:-:S05]  /*1d30*/  IMAD R20, R3, 0x4, R13 ;  /* 0x0000000403147824 */ /* 0x000fca00078e020d */
[----:B------:R-:W-:-:S04]  /*1d40*/  LEA R16, R3, R20, 0x2 ;  /* 0x0000001403107211 */ /* 0x000fc800078e10ff */
[----:B------:R-:W-:Y:S02]  /*1d50*/  LEA R14, R3, R16, 0x2 ;  /* 0x00000010030e7211 */ /* 0x000fe400078e10ff */
[----:B0-----:R-:W-:-:S03]  /*1d60*/  LEA R6, P0, R20, R2, 0x1 ;  /* 0x0000000214067211 */ /* 0x001fc600078008ff */
[C---:B------:R-:W-:Y:S01]  /*1d70*/  IMAD R15, R3.reuse, 0x4, R14 ;  /* 0x00000004030f7824 */ /* 0x040fe200078e020e */
[----:B------:R-:W-:Y:S02]  /*1d80*/  LEA.HI.X.SX32 R7, R20, R0, 0x1, P0 ;  /* 0x0000000014077211 */ /* 0x000fe400000f0eff */
[-C--:B-1----:R-:W-:Y:S02]  /*1d90*/  LEA R10, P1, R16, R2.reuse, 0x1 ;  /* 0x00000002100a7211 */ /* 0x082fe400078208ff */
[----:B---3--:R-:W-:Y:S01]  /*1da0*/  LEA R8, P0, R14, R2, 0x1 ;  /* 0x000000020e087211 */ /* 0x008fe200078008ff */
[----:B------:R0:W-:Y:S01]  /*1db0*/  STL [R1+0x68], R23 ;  /* 0x0000681701007387 */ /* 0x0001e20000100800 */
[C---:B------:R-:W-:Y:S02]  /*1dc0*/  LEA R18, R3.reuse, R15, 0x2 ;  /* 0x0000000f03127211 */ /* 0x040fe400078e10ff */
[-C--:B------:R-:W-:Y:S02]  /*1dd0*/  LEA.HI.X.SX32 R11, R16, R0.reuse, 0x1, P1 ;  /* 0x00000000100b7211 */ /* 0x080fe400008f0eff */
[----:B------:R-:W-:Y:S01]  /*1de0*/  LEA.HI.X.SX32 R9, R14, R0, 0x1, P0 ;  /* 0x000000000e097211 */ /* 0x000fe200000f0eff */
[----:B------:R-:W-:Y:S01]  /*1df0*/  STL [R1+0x64], R25 ;  /* 0x0000641901007387 */ /* 0x000fe20000100800 */
[----:B------:R-:W-:-:S03]  /*1e00*/  LEA R19, R3, R18, 0x2 ;  /* 0x0000001203137211 */ /* 0x000fc600078e10ff */
[----:B0-----:R0:W3:Y:S02]  /*1e10*/  LDG.E.U16 R23, [R6.64] ;  /* 0x0000000606177981 */ /* 0x0010e4000c1e1500 */
[----:B0-----:R-:W-:-:S04]  /*1e20*/  LEA R6, P0, R15, R2, 0x1 ;  /* 0x000000020f067211 */ /* 0x001fc800078008ff */
[----:B------:R-:W-:-:S05]  /*1e30*/  LEA.HI.X.SX32 R7, R15, R0, 0x1, P0 ;  /* 0x000000000f077211 */ /* 0x000fca00000f0eff */
[----:B------:R0:W3:Y:S04]  /*1e40*/  LDG.E.U16 R20, [R6.64] ;  /* 0x0000000606147981 */ /* 0x0000e8000c1e1500 */
[----:B-----5:R1:W-:Y:S04]  /*1e50*/  STL [R1+0x60], R21 ;  /* 0x0000601501007387 */ /* 0x0203e80000100800 */
[----:B------:R-:W-:Y:S04]  /*1e60*/  STL [R1+0x5c], R27 ;  /* 0x00005c1b01007387 */ /* 0x000fe80000100800 */
[----:B-1----:R1:W5:Y:S04]  /*1e70*/  LDG.E.U16 R21, [R10.64] ;  /* 0x000000060a157981 */ /* 0x002368000c1e1500 */
[----:B------:R0:W-:Y:S01]  /*1e80*/  STL [R1+0x58], R26 ;  /* 0x0000581a01007387 */ /* 0x0001e20000100800 */
[----:B-1----:R-:W-:-:S04]  /*1e90*/  LEA R10, P0, R19, R2, 0x1 ;  /* 0x00000002130a7211 */ /* 0x002fc800078008ff */
[----:B------:R-:W-:Y:S01]  /*1ea0*/  LEA.HI.X.SX32 R11, R19, R0, 0x1, P0 ;  /* 0x00000000130b7211 */ /* 0x000fe200000f0eff */
[----:B0-----:R0:W5:Y:S04]  /*1eb0*/  LDG.E.U16 R26, [R8.64] ;  /* 0x00000006081a7981 */ /* 0x001168000c1e1500 */
[----:B--2---:R-:W-:Y:S04]  /*1ec0*/  STL [R1+0x54], R24 ;  /* 0x0000541801007387 */ /* 0x004fe80000100800 */
[----:B----4-:R1:W-:Y:S04]  /*1ed0*/  STL [R1+0x50], R29 ;  /* 0x0000501d01007387 */ /* 0x0103e80000100800 */
[----:B-1----:R-:W2:Y:S01]  /*1ee0*/  LDG.E.U16 R29, [R10.64] ;  /* 0x000000060a1d7981 */ /* 0x002ea2000c1e1500 */
[----:B------:R-:W-:-:S05]  /*1ef0*/  IMAD R4, R3, 0x4, R19 ;  /* 0x0000000403047824 */ /* 0x000fca00078e0213 */
[----:B------:R-:W-:-:S04]  /*1f00*/  LEA R17, R3, R4, 0x2 ;  /* 0x0000000403117211 */ /* 0x000fc800078e10ff */
[----:B------:R-:W-:-:S05]  /*1f10*/  LEA R5, R3, R17, 0x2 ;  /* 0x0000001103057211 */ /* 0x000fca00078e10ff */
[----:B------:R-:W-:-:S05]  /*1f20*/  IMAD R12, R3, 0x4, R5 ;  /* 0x00000004030c7824 */ /* 0x000fca00078e0205 */
[C---:B------:R-:W-:Y:S02]  /*1f30*/  LEA R22, R3.reuse, R12, 0x2 ;  /* 0x0000000c03167211 */ /* 0x040fe400078e10ff */
[C---:B------:R-:W-:Y:S02]  /*1f40*/  LEA R6, P0, R12.reuse, R2, 0x1 ;  /* 0x000000020c067211 */ /* 0x040fe400078008ff */
[----:B------:R-:W-:Y:S02]  /*1f50*/  LEA R13, R3, R22, 0x2 ;  /* 0x00000016030d7211 */ /* 0x000fe400078e10ff */
[----:B0-----:R-:W-:Y:S02]  /*1f60*/  LEA R8, P1, R17, R2, 0x1 ;  /* 0x0000000211087211 */ /* 0x001fe400078208ff */
[----:B------:R-:W-:Y:S02]  /*1f70*/  LEA.HI.X.SX32 R7, R12, R0, 0x1, P0 ;  /* 0x000000000c077211 */ /* 0x000fe400000f0eff */
[----:B------:R-:W-:Y:S01]  /*1f80*/  LEA R12, P0, R13, R2, 0x1 ;  /* 0x000000020d0c7211 */ /* 0x000fe200078008ff */
[----:B------:R-:W-:Y:S01]  /*1f90*/  IMAD R28, R3, 0x4, R13 ;  /* 0x00000004031c7824 */ /* 0x000fe200078e020d */
[-C--:B------:R-:W-:Y:S01]  /*1fa0*/  LEA.HI.X.SX32 R9, R17, R0.reuse, 0x1, P1 ;  /* 0x0000000011097211 */ /* 0x080fe200008f0eff */
[----:B---3--:R-:W-:Y:S01]  /*1fb0*/  STL [R1+0x4c], R23 ;  /* 0x00004c1701007387 */ /* 0x008fe20000100800 */
[----:B------:R-:W-:-:S03]  /*1fc0*/  LEA.HI.X.SX32 R13, R13, R0, 0x1, P0 ;  /* 0x000000000d0d7211 */ /* 0x000fc600000f0eff */
[----:B-----5:R0:W-:Y:S04]  /*1fd0*/  STL [R1+0x48], R21 ;  /* 0x0000481501007387 */ /* 0x0201e80000100800 */
[----:B0-----:R0:W3:Y:S04]  /*1fe0*/  LDG.E.U16 R21, [R8.64] ;  /* 0x0000000608157981 */ /* 0x0010e8000c1e1500 */
[----:B------:R1:W-:Y:S04]  /*1ff0*/  STL [R1+0x44], R26 ;  /* 0x0000441a01007387 */ /* 0x0003e80000100800 */
[----:B------:R-:W-:Y:S04]  /*2000*/  STL [R1+0x40], R20 ;  /* 0x0000401401007387 */ /* 0x000fe80000100800 */
[----:B-1----:R-:W4:Y:S04]  /*2010*/  LDG.E.U16 R26, [R6.64] ;  /* 0x00000006061a7981 */ /* 0x002f28000c1e1500 */
[----:B--2---:R1:W-:Y:S04]  /*2020*/  STL [R1+0x3c], R29 ;  /* 0x00003c1d01007387 */ /* 0x0043e80000100800 */
[----:B-1----:R-:W2:Y:S01]  /*2030*/  LDG.E.U16 R29, [R12.64] ;  /* 0x000000060c1d7981 */ /* 0x002ea2000c1e1500 */
[----:B------:R-:W-:-:S04]  /*2040*/  LEA R16, R3, R28, 0x2 ;  /* 0x0000001c03107211 */ /* 0x000fc800078e10ff */
[----:B------:R-:W-:-:S05]  /*2050*/  LEA R25, R3, R16, 0x2 ;  /* 0x0000001003197211 */ /* 0x000fca00078e10ff */
[----:B------:R-:W-:-:S05]  /*2060*/  IMAD R14, R3, 0x4, R25 ;  /* 0x00000004030e7824 */ /* 0x000fca00078e0219 */
[C---:B------:R-:W-:Y:S02]  /*2070*/  LEA R27, R3.reuse, R14, 0x2 ;  /* 0x0000000e031b7211 */ /* 0x040fe400078e10ff */
[-C--:B0-----:R-:W-:Y:S02]  /*2080*/  LEA R8, P0, R14, R2.reuse, 0x1 ;  /* 0x000000020e087211 */ /* 0x081fe400078008ff */
[----:B------:R-:W-:Y:S02]  /*2090*/  LEA R15, R3, R27, 0x2 ;  /* 0x0000001b030f7211 */ /* 0x000fe400078e10ff */
[----:B------:R-:W-:Y:S02]  /*20a0*/  LEA R10, P1, R16, R2, 0x1 ;  /* 0x00000002100a7211 */ /* 0x000fe400078208ff */
[----:B------:R-:W-:Y:S02]  /*20b0*/  LEA.HI.X.SX32 R9, R14, R0, 0x1, P0 ;  /* 0x000000000e097211 */ /* 0x000fe400000f0eff */
[----:B------:R-:W-:Y:S01]  /*20c0*/  LEA R14, P0, R15, R2, 0x1 ;  /* 0x000000020f0e7211 */ /* 0x000fe200078008ff */
[----:B------:R-:W-:Y:S01]  /*20d0*/  IMAD R24, R3, 0x4, R15 ;  /* 0x0000000403187824 */ /* 0x000fe200078e020f */
[----:B------:R-:W-:-:S02]  /*20e0*/  LEA.HI.X.SX32 R11, R16, R0, 0x1, P1 ;  /* 0x00000000100b7211 */ /* 0x000fc400008f0eff */
[----:B------:R-:W-:Y:S01]  /*20f0*/  LEA.HI.X.SX32 R15, R15, R0, 0x1, P0 ;  /* 0x000000000f0f7211 */ /* 0x000fe200000f0eff */
[----:B---3--:R0:W-:Y:S04]  /*2100*/  STL [R1+0x38], R21 ;  /* 0x0000381501007387 */ /* 0x0081e80000100800 */
[----:B0-----:R0:W3:Y:S04]  /*2110*/  LDG.E.U16 R21, [R10.64] ;  /* 0x000000060a157981 */ /* 0x0010e8000c1e1500 */
[----:B----4-:R1:W-:Y:S04]  /*2120*/  STL [R1+0x34], R26 ;  /* 0x0000341a01007387 */ /* 0x0103e80000100800 */
[----:B-1----:R-:W4:Y:S04]  /*2130*/  LDG.E.U16 R26, [R8.64] ;  /* 0x00000006081a7981 */ /* 0x002f28000c1e1500 */
[----:B--2---:R1:W-:Y:S04]  /*2140*/  STL [R1+0x30], R29 ;  /* 0x0000301d01007387 */ /* 0x0043e80000100800 */
[----:B-1----:R1:W2:Y:S01]  /*2150*/  LDG.E.U16 R29, [R14.64] ;  /* 0x000000060e1d7981 */ /* 0x0022a2000c1e1500 */
[----:B------:R-:W-:-:S04]  /*2160*/  LEA R17, R3, R24, 0x2 ;  /* 0x0000001803117211 */ /* 0x000fc800078e10ff */
[----:B------:R-:W-:-:S05]  /*2170*/  LEA R23, R3, R17, 0x2 ;  /* 0x0000001103177211 */ /* 0x000fca00078e10ff */
[----:B------:R-:W-:-:S05]  /*2180*/  IMAD R19, R3, 0x4, R23 ;  /* 0x0000000403137824 */ /* 0x000fca00078e0217 */
[----:B------:R-:W-:Y:S02]  /*2190*/  LEA R6, R3, R19, 0x2 ;  /* 0x0000001303067211 */ /* 0x000fe400078e10ff */
[----:B0-----:R-:W-:Y:S02]  /*21a0*/  LEA R10, P0, R19, R2, 0x1 ;  /* 0x00000002130a7211 */ /* 0x001fe400078008ff */
[----:B------:R-:W-:Y:S02]  /*21b0*/  LEA R20, R3, R6, 0x2 ;  /* 0x0000000603147211 */ /* 0x000fe400078e10ff */
[----:B------:R-:W-:Y:S02]  /*21c0*/  LEA R12, P1, R17, R2, 0x1 ;  /* 0x00000002110c7211 */ /* 0x000fe400078208ff */
[----:B------:R-:W-:Y:S02]  /*21d0*/  LEA.HI.X.SX32 R11, R19, R0, 0x1, P0 ;  /* 0x00000000130b7211 */ /* 0x000fe400000f0eff */
[----:B-1----:R-:W-:-:S02]  /*21e0*/  LEA R14, P0, R20, R2, 0x1 ;  /* 0x00000002140e7211 */ /* 0x002fc400078008ff */
[-C--:B------:R-:W-:Y:S02]  /*21f0*/  LEA.HI.X.SX32 R13, R17, R0.reuse, 0x1, P1 ;  /* 0x00000000110d7211 */ /* 0x080fe400008f0eff */
[----:B------:R-:W-:Y:S01]  /*2200*/  LEA.HI.X.SX32 R15, R20, R0, 0x1, P0 ;  /* 0x00000000140f7211 */ /* 0x000fe200000f0eff */
[----:B---3--:R0:W-:Y:S04]  /*2210*/  STL [R1+0x2c], R21 ;  /* 0x00002c1501007387 */ /* 0x0081e80000100800 */
[----:B0-----:R0:W3:Y:S04]  /*2220*/  LDG.E.U16 R21, [R12.64] ;  /* 0x000000060c157981 */ /* 0x0010e8000c1e1500 */
[----:B----4-:R1:W-:Y:S04]  /*2230*/  STL [R1+0x28], R26 ;  /* 0x0000281a01007387 */ /* 0x0103e80000100800 */
[----:B-1----:R-:W4:Y:S04]  /*2240*/  LDG.E.U16 R26, [R10.64] ;  /* 0x000000060a1a7981 */ /* 0x002f28000c1e1500 */
[----:B--2---:R1:W-:Y:S04]  /*2250*/  STL [R1+0x24], R29 ;  /* 0x0000241d01007387 */ /* 0x0043e80000100800 */
[----:B-1----:R-:W2:Y:S01]  /*2260*/  LDG.E.U16 R29, [R14.64] ;  /* 0x000000060e1d7981 */ /* 0x002ea2000c1e1500 */
[----:B------:R-:W-:-:S05]  /*2270*/  IMAD R7, R3, 0x4, R20 ;  /* 0x0000000403077824 */ /* 0x000fca00078e0214 */
[----:B------:R-:W-:-:S04]  /*2280*/  LEA R16, R3, R7, 0x2 ;  /* 0x0000000703107211 */ /* 0x000fc800078e10ff */
[----:B------:R-:W-:Y:S02]  /*2290*/  LEA R8, R3, R16, 0x2 ;  /* 0x0000001003087211 */ /* 0x000fe400078e10ff */
[----:B0-----:R-:W-:-:S03]  /*22a0*/  LEA R12, P1, R16, R2, 0x1 ;  /* 0x00000002100c7211 */ /* 0x001fc600078208ff */
[----:B------:R-:W-:Y:S01]  /*22b0*/  IMAD R17, R3, 0x4, R8 ;  /* 0x0000000403117824 */ /* 0x000fe200078e0208 */
[----:B------:R-:W-:-:S04]  /*22c0*/  LEA.HI.X.SX32 R13, R16, R0, 0x1, P1 ;  /* 0x00000000100d7211 */ /* 0x000fc800008f0eff */
[----:B------:R-:W-:Y:S02]  /*22d0*/  LEA R16, P0, R17, R2, 0x1 ;  /* 0x0000000211107211 */ /* 0x000fe400078008ff */
[----:B------:R-:W-:Y:S02]  /*22e0*/  LEA R9, R3, R17, 0x2 ;  /* 0x0000001103097211 */ /* 0x000fe400078e10ff */
[----:B------:R-:W-:Y:S01]  /*22f0*/  LEA.HI.X.SX32 R17, R17, R0, 0x1, P0 ;  /* 0x0000000011117211 */ /* 0x000fe200000f0eff */
[----:B---3--:R0:W-:Y:S04]  /*2300*/  STL [R1+0x20], R21 ;  /* 0x0000201501007387 */ /* 0x0081e80000100800 */
[----:B0-----:R0:W3:Y:S04]  /*2310*/  LDG.E.U16 R21, [R12.64] ;  /* 0x000000060c157981 */ /* 0x0010e8000c1e1500 */
[----:B----4-:R-:W-:Y:S04]  /*2320*/  STL [R1+0x1c], R26 ;  /* 0x00001c1a01007387 */ /* 0x010fe80000100800 */
[----:B--2---:R1:W-:Y:S04]  /*2330*/  STL [R1+0x18], R29 ;  /* 0x0000181d01007387 */ /* 0x0043e80000100800 */
[----:B-1----:R-:W2:Y:S01]  /*2340*/  LDG.E.U16 R29, [R16.64] ;  /* 0x00000006101d7981 */ /* 0x002ea2000c1e1500 */
[----:B------:R-:W-:-:S05]  /*2350*/  LEA R19, R3, R9, 0x2 ;  /* 0x0000000903137211 */ /* 0x000fca00078e10ff */
[----:B------:R-:W-:Y:S01]  /*2360*/  IMAD R10, R3, 0x4, R19 ;  /* 0x00000004030a7824 */ /* 0x000fe200078e0213 */
[----:B0-----:R-:W-:-:S04]  /*2370*/  LEA R12, P0, R19, R2, 0x1 ;  /* 0x00000002130c7211 */ /* 0x001fc800078008ff */
[----:B------:R-:W-:-:S04]  /*2380*/  LEA R20, R3, R10, 0x2 ;  /* 0x0000000a03147211 */ /* 0x000fc800078e10ff */
[C---:B------:R-:W-:Y:S02]  /*2390*/  LEA R14, P1, R20.reuse, R2, 0x1 ;  /* 0x00000002140e7211 */ /* 0x040fe400078208ff */
[-C--:B------:R-:W-:Y:S02]  /*23a0*/  LEA.HI.X.SX32 R13, R19, R0.reuse, 0x1, P0 ;  /* 0x00000000130d7211 */ /* 0x080fe400000f0eff */
[----:B------:R-:W-:-:S03]  /*23b0*/  LEA.HI.X.SX32 R15, R20, R0, 0x1, P1 ;  /* 0x00000000140f7211 */ /* 0x000fc600008f0eff */
[----:B------:R-:W4:Y:S04]  /*23c0*/  LDG.E.U16 R19, [R12.64] ;  /* 0x000000060c137981 */ /* 0x000f28000c1e1500 */
[----:B---3--:R-:W-:Y:S04]  /*23d0*/  STL [R1+0x14], R21 ;  /* 0x0000141501007387 */ /* 0x008fe80000100800 */
[----:B--2---:R0:W-:Y:S04]  /*23e0*/  STL [R1+0x10], R29 ;  /* 0x0000101d01007387 */ /* 0x0041e80000100800 */
[----:B0-----:R0:W2:Y:S01]  /*23f0*/  LDG.E.U16 R29, [R14.64] ;  /* 0x000000060e1d7981 */ /* 0x0010a2000c1e1500 */
[----:B------:R-:W-:-:S05]  /*2400*/  LEA R11, R3, R20, 0x2 ;  /* 0x00000014030b7211 */ /* 0x000fca00078e10ff */
[----:B------:R-:W-:-:S05]  /*2410*/  IMAD R26, R3, 0x4, R11 ;  /* 0x00000004031a7824 */ /* 0x000fca00078e020b */
[----:B------:R-:W-:-:S04]  /*2420*/  LEA R16, P0, R26, R2, 0x1 ;  /* 0x000000021a107211 */ /* 0x000fc800078008ff */
[----:B------:R-:W-:Y:S02]  /*2430*/  LEA.HI.X.SX32 R17, R26, R0, 0x1, P0 ;  /* 0x000000001a117211 */ /* 0x000fe400000f0eff */
[C---:B0-----:R-:W-:Y:S01]  /*2440*/  LEA R14, P0, R18.reuse, R2, 0x1 ;  /* 0x00000002120e7211 */ /* 0x041fe200078008ff */
[----:B----4-:R-:W-:Y:S03]  /*2450*/  STL [R1+0xc], R19 ;  /* 0x00000c1301007387 */ /* 0x010fe60000100800 */
[----:B------:R-:W-:Y:S02]  /*2460*/  LEA.HI.X.SX32 R15, R18, R0, 0x1, P0 ;  /* 0x00000000120f7211 */ /* 0x000fe400000f0eff */
[C---:B------:R-:W-:Y:S02]  /*2470*/  LEA R21, R3.reuse, R26, 0x2 ;  /* 0x0000001a03157211 */ /* 0x040fe400078e10ff */
[----:B------:R0:W3:Y:S04]  /*2480*/  LDG.E.U16 R26, [R16.64] ;  /* 0x00000006101a7981 */ /* 0x0000e8000c1e1500 */
[----:B--2---:R1:W-:Y:S04]  /*2490*/  STL [R1+0x8], R29 ;  /* 0x0000081d01007387 */ /* 0x0043e80000100800 */
[----:B-1----:R-:W2:Y:S01]  /*24a0*/  LDG.E.U16 R29, [R14.64] ;  /* 0x000000060e1d7981 */ /* 0x002ea2000c1e1500 */
[----:B------:R-:W-:-:S02]  /*24b0*/  LEA R20, R3, R21, 0x2 ;  /* 0x0000001503147211 */ /* 0x000fc400078e10ff */
[-C--:B0-----:R-:W-:Y:S02]  /*24c0*/  LEA R16, P0, R4, R2.reuse, 0x1 ;  /* 0x0000000204107211 */ /* 0x081fe400078008ff */
[----:B------:R-:W-:Y:S02]  /*24d0*/  LEA R12, P1, R20, R2, 0x1 ;  /* 0x00000002140c7211 */ /* 0x000fe400078208ff */
[-C--:B------:R-:W-:Y:S02]  /*24e0*/  LEA.HI.X.SX32 R17, R4, R0.reuse, 0x1, P0 ;  /* 0x0000000004117211 */ /* 0x080fe400000f0eff */
[----:B------:R-:W-:-:S06]  /*24f0*/  LEA.HI.X.SX32 R13, R20, R0, 0x1, P1 ;  /* 0x00000000140d7211 */ /* 0x000fcc00008f0eff */
[----:B------:R0:W4:Y:S04]  /*2500*/  LDG.E.U16 R13, [R12.64] ;  /* 0x000000060c0d7981 */ /* 0x000128000c1e1500 */
[----:B--2---:R1:W-:Y:S04]  /*2510*/  STL [R1+0x2aa8], R29 ;  /* 0x002aa81d01007387 */ /* 0x0043e80000100800 */
[----:B-1----:R-:W2:Y:S04]  /*2520*/  LDL.LU R29, [R1+0x114] ;  /* 0x00011400011d7983 */ /* 0x002ea80000300800 */
[----:B---3--:R1:W-:Y:S04]  /*2530*/  STL [R1+0x4], R26 ;  /* 0x0000041a01007387 */ /* 0x0083e80000100800 */
[----:B-1----:R1:W3:Y:S01]  /*2540*/  LDG.E.U16 R26, [R16.64] ;  /* 0x00000006101a7981 */ /* 0x0022e2000c1e1500 */
[----:B------:R-:W-:-:S02]  /*2550*/  LEA R18, P1, R5, R2, 0x1 ;  /* 0x0000000205127211 */ /* 0x000fc400078208ff */
[C---:B------:R-:W-:Y:S02]  /*2560*/  LEA R4, P0, R22.reuse, R2, 0x1 ;  /* 0x0000000216047211 */ /* 0x040fe400078008ff */
[-C--:B------:R-:W-:Y:S02]  /*2570*/  LEA.HI.X.SX32 R19, R5, R0.reuse, 0x1, P1 ;  /* 0x0000000005137211 */ /* 0x080fe400008f0eff */
[----:B------:R-:W-:Y:S02]  /*2580*/  LEA.HI.X.SX32 R5, R22, R0, 0x1, P0 ;  /* 0x0000000016057211 */ /* 0x000fe400000f0eff */
[-C--:B0-----:R-:W-:Y:S01]  /*2590*/  LEA R12, P0, R28, R2.reuse, 0x1 ;  /* 0x000000021c0c7211 */ /* 0x081fe200078008ff */
[----:B------:R-:W-:Y:S01]  /*25a0*/  IMAD R20, R3, 0x4, R20 ;  /* 0x0000000403147824 */ /* 0x000fe200078e0214 */
[C---:B------:R-:W-:Y:S01]  /*25b0*/  LEA R14, P1, R25.reuse, R2, 0x1 ;  /* 0x00000002190e7211 */ /* 0x040fe200078208ff */
[----:B------:R0:W5:Y:S03]  /*25c0*/  LDG.E.U16 R3, [R4.64] ;  /* 0x0000000604037981 */ /* 0x000166000c1e1500 */
[----:B------:R-:W-:Y:S01]  /*25d0*/  LEA.HI.X.SX32 R15, R25, R0, 0x1, P1 ;  /* 0x00000000190f7211 */ /* 0x000fe200008f0eff */
[----:B------:R4:W2:Y:S04]  /*25e0*/  LDG.E.U16 R22, [R18.64] ;  /* 0x0000000612167981 */ /* 0x0008a8000c1e1500 */
[----:B-1----:R1:W2:Y:S01]  /*25f0*/  LDG.E.U16 R17, [R14.64] ;  /* 0x000000060e117981 */ /* 0x0022a2000c1e1500 */
[----:B0-----:R-:W-:-:S04]  /*2600*/  LEA R4, P1, R20, R2, 0x1 ;  /* 0x0000000214047211 */ /* 0x001fc800078208ff */
[----:B------:R-:W-:-:S05]  /*2610*/  LEA.HI.X.SX32 R5, R20, R0, 0x1, P1 ;  /* 0x0000000014057211 */ /* 0x000fca00008f0eff */
[----:B----4-:R0:W4:Y:S02]  /*2620*/  LDG.E.U16 R18, [R4.64] ;  /* 0x0000000604127981 */ /* 0x010124000c1e1500 */
[----:B0-----:R-:W-:-:S04]  /*2630*/  LEA R4, P1, R23, R2, 0x1 ;  /* 0x0000000217047211 */ /* 0x001fc800078208ff */
[----:B------:R-:W-:-:S05]  /*2640*/  LEA.HI.X.SX32 R5, R23, R0, 0x1, P1 ;  /* 0x0000000017057211 */ /* 0x000fca00008f0eff */
[----:B------:R0:W2:Y:S04]  /*2650*/  LDG.E.U16 R23, [R4.64] ;  /* 0x0000000604177981 */ /* 0x0000a8000c1e1500 */
[----:B---3--:R3:W-:Y:S04]  /*2660*/  STL [R1+0x2aac], R26 ;  /* 0x002aac1a01007387 */ /* 0x0087e80000100800 */
[----:B---3--:R-:W3:Y:S04]  /*2670*/  LDL.LU R26, [R1+0x194] ;  /* 0x00019400011a7983 */ /* 0x008ee80000300800 */
[----:B------:R0:W-:Y:S02]  /*2680*/  STL [R1], R13 ;  /* 0x0000000d01007387 */ /* 0x0001e40000100800 */
[----:B0-----:R-:W-:-:S05]  /*2690*/  LEA.HI.X.SX32 R13, R28, R0, 0x1, P0 ;  /* 0x000000001c0d7211 */ /* 0x001fca00000f0eff */
[----:B------:R0:W3:Y:S02]  /*26a0*/  LDG.E.U16 R16, [R12.64] ;  /* 0x000000060c107981 */ /* 0x0000e4000c1e1500 */
[----:B0-----:R-:W-:-:S04]  /*26b0*/  LEA R12, P0, R27, R2, 0x1 ;  /* 0x000000021b0c7211 */ /* 0x001fc800078008ff */
[----:B------:R-:W-:Y:S02]  /*26c0*/  LEA.HI.X.SX32 R13, R27, R0, 0x1, P0 ;  /* 0x000000001b0d7211 */ /* 0x000fe400000f0eff */
[----:B-1----:R-:W-:-:S03]  /*26d0*/  LEA R14, P0, R24, R2, 0x1 ;  /* 0x00000002180e7211 */ /* 0x002fc600078008ff */
[----:B------:R0:W4:Y:S01]  /*26e0*/  LDG.E.U16 R19, [R12.64] ;  /* 0x000000060c137981 */ /* 0x000122000c1e1500 */
[----:B------:R-:W-:-:S05]  /*26f0*/  LEA.HI.X.SX32 R15, R24, R0, 0x1, P0 ;  /* 0x00000000180f7211 */ /* 0x000fca00000f0eff */
[----:B------:R1:W4:Y:S01]  /*2700*/  LDG.E.U16 R20, [R14.64] ;  /* 0x000000060e147981 */ /* 0x000322000c1e1500 */
[----:B0-----:R-:W-:-:S04]  /*2710*/  LEA R12, P0, R6, R2, 0x1 ;  /* 0x00000002060c7211 */ /* 0x001fc800078008ff */
[----:B------:R-:W-:Y:S02]  /*2720*/  LEA.HI.X.SX32 R13, R6, R0, 0x1, P0 ;  /* 0x00000000060d7211 */ /* 0x000fe400000f0eff */
[CC--:B-1----:R-:W-:Y:S02]  /*2730*/  LEA R14, P1, R7.reuse, R2.reuse, 0x1 ;  /* 0x00000002070e7211 */ /* 0x0c2fe400078208ff */
[C---:B------:R-:W-:Y:S01]  /*2740*/  LEA R6, P0, R8.reuse, R2, 0x1 ;  /* 0x0000000208067211 */ /* 0x040fe200078008ff */
[----:B------:R0:W4:Y:S01]  /*2750*/  LDG.E.U16 R12, [R12.64] ;  /* 0x000000060c0c7981 */ /* 0x000122000c1e1500 */
[-C--:B------:R-:W-:Y:S02]  /*2760*/  LEA.HI.X.SX32 R15, R7, R0.reuse, 0x1, P1 ;  /* 0x00000000070f7211 */ /* 0x080fe400008f0eff */
[----:B------:R-:W-:Y:S02]  /*2770*/  LEA.HI.X.SX32 R7, R8, R0, 0x1, P0 ;  /* 0x0000000008077211 */ /* 0x000fe400000f0eff */
[-C--:B------:R-:W-:Y:S01]  /*2780*/  LEA R4, P0, R9, R2.reuse, 0x1 ;  /* 0x0000000209047211 */ /* 0x080fe200078008ff */
[----:B------:R1:W4:Y:S01]  /*2790*/  LDG.E.U16 R14, [R14.64] ;  /* 0x000000060e0e7981 */ /* 0x000322000c1e1500 */
[----:B------:R-:W-:-:S02]  /*27a0*/  LEA R8, P1, R10, R2, 0x1 ;  /* 0x000000020a087211 */ /* 0x000fc400078208ff */
[-C--:B------:R-:W-:Y:S01]  /*27b0*/  LEA.HI.X.SX32 R5, R9, R0.reuse, 0x1, P0 ;  /* 0x0000000009057211 */ /* 0x080fe200000f0eff */
[----:B0-----:R0:W4:Y:S01]  /*27c0*/  LDG.E.U16 R13, [R6.64] ;  /* 0x00000006060d7981 */ /* 0x001122000c1e1500 */
[----:B------:R-:W-:Y:S02]  /*27d0*/  LEA.HI.X.SX32 R9, R10, R0, 0x1, P1 ;  /* 0x000000000a097211 */ /* 0x000fe400008f0eff */
[-C--:B------:R-:W-:Y:S01]  /*27e0*/  LEA R10, P1, R21, R2.reuse, 0x1 ;  /* 0x00000002150a7211 */ /* 0x080fe200078208ff */
[----:B------:R1:W4:Y:S04]  /*27f0*/  LDG.E.U16 R4, [R4.64] ;  /* 0x0000000604047981 */ /* 0x000328000c1e1500 */
[----:B------:R-:W4:Y:S01]  /*2800*/  LDG.E.U16 R8, [R8.64] ;  /* 0x0000000608087981 */ /* 0x000f22000c1e1500 */
[----:B0-----:R-:W-:-:S04]  /*2810*/  LEA R6, P0, R11, R2, 0x1 ;  /* 0x000000020b067211 */ /* 0x001fc800078008ff */
[-C--:B------:R-:W-:Y:S02]  /*2820*/  LEA.HI.X.SX32 R7, R11, R0.reuse, 0x1, P0 ;  /* 0x000000000b077211 */ /* 0x080fe400000f0eff */
[----:B------:R-:W-:-:S03]  /*2830*/  LEA.HI.X.SX32 R11, R21, R0, 0x1, P1 ;  /* 0x00000000150b7211 */ /* 0x000fc600008f0eff */
[----:B------:R-:W4:Y:S04]  /*2840*/  LDG.E.U16 R6, [R6.64] ;  /* 0x0000000606067981 */ /* 0x000f28000c1e1500 */
[----:B------:R-:W4:Y:S04]  /*2850*/  LDG.E.U16 R10, [R10.64] ;  /* 0x000000060a0a7981 */ /* 0x000f28000c1e1500 */
[----:B--2---:R-:W-:Y:S04]  /*2860*/  STL [R1+0x2ab0], R22 ;  /* 0x002ab01601007387 */ /* 0x004fe80000100800 */
[----:B------:R-:W0:Y:S04]  /*2870*/  S2R R28, SR_TID.X ;  /* 0x00000000001c7919 */ /* 0x000e280000002100 */
[----:B-----5:R2:W-:Y:S04]  /*2880*/  STL [R1+0x2ab4], R3 ;  /* 0x002ab40301007387 */ /* 0x0205e80000100800 */
[----:B--2---:R-:W2:Y:S01]  /*2890*/  LDL.LU R3, [R1+0x120] ;  /* 0x0001200001037983 */ /* 0x004ea20000300800 */
[----:B0-----:R-:W-:-:S02]  /*28a0*/  SHF.R.S32.HI R2, RZ, 0x6, R28 ;  /* 0x00000006ff027819 */ /* 0x001fc4000001141c */
[----:B------:R-:W-:Y:S02]  /*28b0*/  LOP3.LUT R22, R28, 0x3f, RZ, 0xc0, !PT ;  /* 0x0000003f1c167812 */ /* 0x000fe400078ec0ff */
[----:B------:R-:W-:Y:S02]  /*28c0*/  SGXT R2, R2, 0x1 ;  /* 0x000000010202781a */ /* 0x000fe40000000200 */
[----:B------:R-:W-:-:S04]  /*28d0*/  SHF.L.U32 R0, R22, 0x1, RZ ;  /* 0x0000000116007819 */ /* 0x000fc800000006ff */
[----:B------:R-:W-:-:S05]  /*28e0*/  LOP3.LUT R0, R0, 0x90, R2, 0x78, !PT ;  /* 0x0000009000007812 */ /* 0x000fca00078e7802 */
[----:B------:R-:W-:Y:S04]  /*28f0*/  STS.U16 [R0+0x22000], R29 ;  /* 0x0220001d00007388 */ /* 0x000fe80000000400 */
[----:B---3--:R0:W-:Y:S04]  /*2900*/  STL [R1+0x2ab8], R16 ;  /* 0x002ab81001007387 */ /* 0x0081e80000100800 */
[----:B0-----:R-:W3:Y:S04]  /*2910*/  LDL.LU R16, [R1+0x124] ;  /* 0x0001240001107983 */ /* 0x001ee80000300800 */
[----:B------:R0:W-:Y:S04]  /*2920*/  STL [R1+0x2abc], R17 ;  /* 0x002abc1101007387 */ /* 0x0001e80000100800 */
[----:B0-----:R-:W5:Y:S04]  /*2930*/  LDL.LU R17, [R1+0x130] ;  /* 0x0001300001117983 */ /* 0x001f680000300800 */
[----:B------:R-:W5:Y:S04]  /*2940*/  LDL.LU R27, [R1+0x134] ;  /* 0x00013400011b7983 */ /* 0x000f680000300800 */
[----:B----4-:R0:W-:Y:S04]  /*2950*/  STL [R1+0x2ac4], R18 ;  /* 0x002ac41201007387 */ /* 0x0101e80000100800 */
[----:B0-----:R-:W4:Y:S04]  /*2960*/  LDL.LU R18, [R1+0x140] ;  /* 0x0001400001127983 */ /* 0x001f280000300800 */
[----:B------:R-:W4:Y:S04]  /*2970*/  LDL.LU R24, [R1+0x144] ;  /* 0x0001440001187983 */ /* 0x000f280000300800 */
[----:B------:R0:W-:Y:S04]  /*2980*/  STL [R1+0x2ac0], R19 ;  /* 0x002ac01301007387 */ /* 0x0001e80000100800 */
[----:B0-----:R-:W4:Y:S04]  /*2990*/  LDL.LU R19, [R1+0x150] ;  /* 0x0001500001137983 */ /* 0x001f280000300800 */
[----:B------:R0:W-:Y:S04]  /*29a0*/  STL [R1+0x2ac8], R20 ;  /* 0x002ac81401007387 */ /* 0x0001e80000100800 */
[----:B0-----:R-:W4:Y:S04]  /*29b0*/  LDL.LU R20, [R1+0x154] ;  /* 0x0001540001147983 */ /* 0x001f280000300800 */
[----:B------:R0:W-:Y:S04]  /*29c0*/  STL [R1+0x2acc], R23 ;  /* 0x002acc1701007387 */ /* 0x0001e80000100800 */
[----:B0-----:R-:W4:Y:S04]  /*29d0*/  LDL.LU R23, [R1+0x160] ;  /* 0x0001600001177983 */ /* 0x001f280000300800 */
[----:B------:R0:W-:Y:S04]  /*29e0*/  STL [R1+0x2ad0], R12 ;  /* 0x002ad00c01007387 */ /* 0x0001e80000100800 */
[----:B0-----:R-:W4:Y:S04]  /*29f0*/  LDL.LU R12, [R1+0x164] ;  /* 0x00016400010c7983 */ /* 0x001f280000300800 */
[----:B-1----:R-:W4:Y:S04]  /*2a00*/  LDL.LU R15, [R1+0x170] ;  /* 0x00017000010f7983 */ /* 0x002f280000300800 */
[----:B------:R0:W-:Y:S04]  /*2a10*/  STL [R1+0x2ad4], R14 ;  /* 0x002ad40e01007387 */ /* 0x0001e80000100800 */
[----:B0-----:R-:W4:Y:S04]  /*2a20*/  LDL.LU R14, [R1+0x174] ;  /* 0x00017400010e7983 */ /* 0x001f280000300800 */
[----:B------:R0:W-:Y:S04]  /*2a30*/  STL [R1+0x2ad8], R13 ;  /* 0x002ad80d01007387 */ /* 0x0001e80000100800 */
[----:B0-----:R-:W4:Y:S04]  /*2a40*/  LDL.LU R13, [R1+0x180] ;  /* 0x00018000010d7983 */ /* 0x001f280000300800 */
[----:B------:R-:W4:Y:S04]  /*2a50*/  LDL.LU R5, [R1+0x184] ;  /* 0x0001840001057983 */ /* 0x000f280000300800 */
[----:B------:R0:W-:Y:S04]  /*2a60*/  STL [R1+0x2adc], R4 ;  /* 0x002adc0401007387 */ /* 0x0001e80000100800 */
[----:B0-----:R-:W4:Y:S04]  /*2a70*/  LDL.LU R4, [R1+0x190] ;  /* 0x0001900001047983 */ /* 0x001f280000300800 */
[----:B------:R-:W-:Y:S04]  /*2a80*/  STL [R1+0x2ae0], R8 ;  /* 0x002ae00801007387 */ /* 0x000fe80000100800 */
[----:B------:R-:W-:Y:S04]  /*2a90*/  STL [R1+0x2ae4], R6 ;  /* 0x002ae40601007387 */ /* 0x000fe80000100800 */
[----:B------:R-:W-:Y:S04]  /*2aa0*/  STL [R1+0x2ae8], R10 ;  /* 0x002ae80a01007387 */ /* 0x000fe80000100800 */
[----:B------:R-:W4:Y:S04]  /*2ab0*/  LDL.LU R22, [R1+0x110] ;  /* 0x0001100001167983 */ /* 0x000f280000300800 */
[----:B------:R-:W-:Y:S04]  /*2ac0*/  STL [R1+0x2aec], R28 ;  /* 0x002aec1c01007387 */ /* 0x000fe80000100800 */
[----:B------:R0:W-:Y:S04]  /*2ad0*/  STS.U16 [R0+0x20000], R26 ;  /* 0x0200001a00007388 */ /* 0x0001e80000000400 */
[----:B------:R-:W4:Y:S04]  /*2ae0*/  LDL.LU R25, [R1+0x104] ;  /* 0x0001040001197983 */ /* 0x000f280000300800 */
[----:B0-----:R-:W4:Y:S04]  /*2af0*/  LDL.LU R26, [R1+0x100] ;  /* 0x00010000011a7983 */ /* 0x001f280000300800 */
[----:B------:R-:W4:Y:S04]  /*2b00*/  LDL.LU R2, [R1+0xf4] ;  /* 0x0000f40001027983 */ /* 0x000f280000300800 */
        /* <DEDUP_REMOVED lines=8> */
[----:B--2---:R0:W-:Y:S04]  /*2b90*/  STS.U16 [R0+0x21e00], R3 ;  /* 0x021e000300007388 */ /* 0x0041e80000000400 */
[----:B------:R-:W2:Y:S04]  /*2ba0*/  LDL.LU R21, [R1+0xb8] ;  /* 0x0000b80001157983 */ /* 0x000ea80000300800 */
[----:B0-----:R-:W2:Y:S04]  /*2bb0*/  LDL.LU R3, [R1+0xb4] ;  /* 0x0000b40001037983 */ /* 0x001ea80000300800 */
[----:B---3--:R-:W-:Y:S04]  /*2bc0*/  STS.U16 [R0+0x21c00], R16 ;  /* 0x021c001000007388 */ /* 0x008fe80000000400 */
[----:B-----5:R-:W-:Y:S04]  /*2bd0*/  STS.U16 [R0+0x21a00], R17 ;  /* 0x021a001100007388 */ /* 0x020fe80000000400 */
[----:B------:R-:W-:Y:S04]  /*2be0*/  STS.U16 [R0+0x21800], R27 ;  /* 0x0218001b00007388 */ /* 0x000fe80000000400 */
[----:B----4-:R-:W-:Y:S04]  /*2bf0*/  STS.U16 [R0+0x21600], R18 ;  /* 0x0216001200007388 */ /* 0x010fe80000000400 */
[----:B------:R-:W-:Y:S04]  /*2c00*/  STS.U16 [R0+0x21400], R24 ;  /* 0x0214001800007388 */ /* 0x000fe80000000400 */
        /* <DEDUP_REMOVED lines=9> */
[----:B------:R0:W-:Y:S04]  /*2ca0*/  STS.U16 [R0+0x22200], R22 ;  /* 0x0222001600007388 */ /* 0x0001e80000000400 */
[----:B0-----:R-:W3:Y:S04]  /*2cb0*/  LDL.LU R22, [R1+0xb0] ;  /* 0x0000b00001167983 */ /* 0x001ee80000300800 */
[----:B------:R-:W4:Y:S04]  /*2cc0*/  LDL.LU R4, [R1+0xa4] ;  /* 0x0000a40001047983 */ /* 0x000f280000300800 */
[----:B------:R-:W5:Y:S04]  /*2cd0*/  LDL.LU R5, [R1+0xa0] ;  /* 0x0000a00001057983 */ /* 0x000f680000300800 */
        /* <DEDUP_REMOVED lines=9> */
[----:B------:R-:W5:Y:S04]  /*2d70*/  LDL.LU R27, [R1+0x60] ;  /* 0x00006000011b7983 */ /* 0x000f680000300800 */
[----:B------:R-:W5:Y:S04]  /*2d80*/  LDL.LU R17, [R1+0x58] ;  /* 0x0000580001117983 */ /* 0x000f680000300800 */
[----:B------:R0:W-:Y:S04]  /*2d90*/  STS.U16 [R0+0x22400], R25 ;  /* 0x0224001900007388 */ /* 0x0001e80000000400 */
[----:B------:R-:W5:Y:S04]  /*2da0*/  LDL.LU R16, [R1+0x50] ;  /* 0x0000500001107983 */ /* 0x000f680000300800 */
[----:B------:R1:W-:Y:S04]  /*2db0*/  STS.U16 [R0+0x22600], R26 ;  /* 0x0226001a00007388 */ /* 0x0003e80000000400 */
[----:B0-----:R-:W5:Y:S04]  /*2dc0*/  LDL.LU R25, [R1+0x48] ;  /* 0x0000480001197983 */ /* 0x001f680000300800 */
[----:B------:R0:W-:Y:S04]  /*2dd0*/  STS.U16 [R0+0x23800], R29 ;  /* 0x0238001d00007388 */ /* 0x0001e80000000400 */
[----:B-1----:R-:W5:Y:S04]  /*2de0*/  LDL.LU R26, [R1+0x40] ;  /* 0x00004000011a7983 */ /* 0x002f680000300800 */
[----:B0-----:R-:W5:Y:S04]  /*2df0*/  LDL.LU R29, [R1+0x3c] ;  /* 0x00003c00011d7983 */ /* 0x001f680000300800 */
[----:B--2---:R0:W-:Y:S04]  /*2e00*/  STS.U16 [R0+0x23c00], R3 ;  /* 0x023c000300007388 */ /* 0x0041e80000000400 */
[----:B------:R-:W-:Y:S04]  /*2e10*/  STS.U16 [R0+0x22800], R2 ;  /* 0x0228000200007388 */ /* 0x000fe80000000400 */
[----:B------:R-:W-:Y:S04]  /*2e20*/  STS.U16 [R0+0x22a00], R28 ;  /* 0x022a001c00007388 */ /* 0x000fe80000000400 */
[----:B0-----:R-:W2:Y:S04]  /*2e30*/  LDL.LU R3, [R1+0x38] ;  /* 0x0000380001037983 */ /* 0x001ea80000300800 */
[----:B------:R-:W-:Y:S04]  /*2e40*/  STS.U16 [R0+0x22c00], R10 ;  /* 0x022c000a00007388 */ /* 0x000fe80000000400 */
[----:B------:R-:W-:Y:S04]  /*2e50*/  STS.U16 [R0+0x22e00], R11 ;  /* 0x022e000b00007388 */ /* 0x000fe80000000400 */
[----:B------:R-:W-:Y:S04]  /*2e60*/  STS.U16 [R0+0x23000], R6 ;  /* 0x0230000600007388 */ /* 0x000fe80000000400 */
[----:B------:R-:W-:Y:S04]  /*2e70*/  STS.U16 [R0+0x23200], R7 ;  /* 0x0232000700007388 */ /* 0x000fe80000000400 */
[----:B------:R-:W-:Y:S04]  /*2e80*/  STS.U16 [R0+0x23400], R8 ;  /* 0x0234000800007388 */ /* 0x000fe80000000400 */
[----:B------:R-:W-:Y:S04]  /*2e90*/  STS.U16 [R0+0x23600], R9 ;  /* 0x0236000900007388 */ /* 0x000fe80000000400 */
[----:B------:R-:W-:Y:S04]  /*2ea0*/  STS.U16 [R0+0x23a00], R21 ;  /* 0x023a001500007388 */ /* 0x000fe80000000400 */
[----:B---3--:R0:W-:Y:S04]  /*2eb0*/  STS.U16 [R0+0x23e00], R22 ;  /* 0x023e001600007388 */ /* 0x0081e80000000400 */
[----:B0-----:R-:W3:Y:S04]  /*2ec0*/  LDL.LU R22, [R1+0x34] ;  /* 0x0000340001167983 */ /* 0x001ee80000300800 */
[----:B------:R-:W3:Y:S04]  /*2ed0*/  LDL.LU R2, [R1+0x30] ;  /* 0x0000300001027983 */ /* 0x000ee80000300800 */
[----:B------:R-:W3:Y:S04]  /*2ee0*/  LDL.LU R28, [R1+0x2c] ;  /* 0x00002c00011c7983 */ /* 0x000ee80000300800 */
[----:B------:R-:W3:Y:S04]  /*2ef0*/  LDL.LU R10, [R1+0x28] ;  /* 0x00002800010a7983 */ /* 0x000ee80000300800 */
[----:B------:R-:W3:Y:S04]  /*2f00*/  LDL.LU R11, [R1+0x24] ;  /* 0x00002400010b7983 */ /* 0x000ee80000300800 */
[----:B------:R-:W3:Y:S04]  /*2f10*/  LDL.LU R6, [R1+0x20] ;  /* 0x0000200001067983 */ /* 0x000ee80000300800 */
[----:B------:R-:W3:Y:S04]  /*2f20*/  LDL.LU R7, [R1+0x1c] ;  /* 0x00001c0001077983 */ /* 0x000ee80000300800 */
[----:B------:R-:W3:Y:S04]  /*2f30*/  LDL.LU R8, [R1+0x18] ;  /* 0x0000180001087983 */ /* 0x000ee80000300800 */
[----:B------:R-:W3:Y:S04]  /*2f40*/  LDL.LU R9, [R1+0x14] ;  /* 0x0000140001097983 */ /* 0x000ee80000300800 */
[----:B----4-:R0:W-:Y:S04]  /*2f50*/  STS.U16 [R0+0x24000], R4 ;  /* 0x0240000400007388 */ /* 0x0101e80000000400 */
[----:B------:R-:W4:Y:S04]  /*2f60*/  LDL.LU R21, [R1+0x10] ;  /* 0x0000100001157983 */ /* 0x000f280000300800 */
[----:B0-----:R-:W4:Y:S04]  /*2f70*/  LDL.LU R4, [R1+0xc] ;  /* 0x00000c0001047983 */ /* 0x001f280000300800 */
[----:B-----5:R0:W-:Y:S04]  /*2f80*/  STS.U16 [R0+0x25e00], R26 ;  /* 0x025e001a00007388 */ /* 0x0201e80000000400 */
[----:B------:R1:W-:Y:S04]  /*2f90*/  STS.U16 [R0+0x26000], R29 ;  /* 0x0260001d00007388 */ /* 0x0003e80000000400 */
[----:B0-----:R-:W5:Y:S04]  /*2fa0*/  LDL.LU R26, [R1+0x8] ;  /* 0x00000800011a7983 */ /* 0x001f680000300800 */
[----:B-1----:R-:W4:Y:S04]  /*2fb0*/  LDL.LU R29, [R1] ;  /* 0x00000000011d7983 */ /* 0x002f280000300800 */
[----:B------:R0:W-:Y:S04]  /*2fc0*/  STS.U16 [R0+0x24200], R5 ;  /* 0x0242000500007388 */ /* 0x0001e80000000400 */
[----:B------:R1:W-:Y:S04]  /*2fd0*/  STS.U16 [R0+0x24400], R13 ;  /* 0x0244000d00007388 */ /* 0x0003e80000000400 */
[----:B------:R2:W-:Y:S04]  /*2fe0*/  STS.U16 [R0+0x24600], R14 ;  /* 0x0246000e00007388 */ /* 0x0005e80000000400 */
[----:B0-----:R-:W4:Y:S04]  /*2ff0*/  LDL.LU R5, [R1+0x4] ;  /* 0x0000040001057983 */ /* 0x001f280000300800 */
[----:B-1----:R-:W4:Y:S04]  /*3000*/  LDL.LU R13, [R1+0x1b8] ;  /* 0x0001b800010d7983 */ /* 0x002f280000300800 */
[----:B------:R0:W-:Y:S04]  /*3010*/  STS.U16 [R0+0x24800], R15 ;  /* 0x0248000f00007388 */ /* 0x0001e80000000400 */
[----:B--2---:R-:W2:Y:S04]  /*3020*/  LDL.LU R14, [R1+0x1b4] ;  /* 0x0001b400010e7983 */ /* 0x004ea80000300800 */
[----:B------:R1:W-:Y:S04]  /*3030*/  STS.U16 [R0+0x24a00], R12 ;  /* 0x024a000c00007388 */ /* 0x0003e80000000400 */
[----:B0-----:R-:W2:Y:S04]  /*3040*/  LDL.LU R15, [R1+0x1b0] ;  /* 0x0001b000010f7983 */ /* 0x001ea80000300800 */
[----:B------:R0:W-:Y:S04]  /*3050*/  STS.U16 [R0+0x24c00], R23 ;  /* 0x024c001700007388 */ /* 0x0001e80000000400 */
[----:B-1----:R-:W2:Y:S04]  /*3060*/  LDL.LU R12, [R1+0x1ac] ;  /* 0x0001ac00010c7983 */ /* 0x002ea80000300800 */
        /* <DEDUP_REMOVED lines=18> */
[----:B-1----:R-:W2:Y:S04]  /*3190*/  LDL.LU R3, [R1+0x16c] ;  /* 0x00016c0001037983 */ /* 0x002ea80000300800 */
[----:B---3--:R0:W-:Y:S04]  /*31a0*/  STS.U16 [R0+0x26400], R22 ;  /* 0x0264001600007388 */ /* 0x0081e80000000400 */
[----:B------:R-:W-:Y:S04]  /*31b0*/  STS.U16 [R0+0x26800], R28 ;  /* 0x0268001c00007388 */ /* 0x000fe80000000400 */
[----:B0-----:R-:W3:Y:S04]  /*31c0*/  LDL.LU R22, [R1+0x168] ;  /* 0x0001680001167983 */ /* 0x001ee80000300800 */
[----:B-----5:R0:W-:Y:S04]  /*31d0*/  STS.U16 [R0+0x27a00], R26 ;  /* 0x027a001a00007388 */ /* 0x0201e80000000400 */
[----:B----4-:R1:W-:Y:S04]  /*31e0*/  STS.U16 [R0+0x27e00], R29 ;  /* 0x027e001d00007388 */ /* 0x0103e80000000400 */
[----:B0-----:R-:W4:Y:S04]  /*31f0*/  LDL.LU R26, [R1+0x15c] ;  /* 0x00015c00011a7983 */ /* 0x001f280000300800 */
[----:B-1----:R-:W5:Y:S04]  /*3200*/  LDL.LU R29, [R1+0x158] ;  /* 0x00015800011d7983 */ /* 0x002f680000300800 */
[----:B------:R-:W2:Y:S04]  /*3210*/  LDL.LU R28, [R1+0x148] ;  /* 0x00014800011c7983 */ /* 0x000ea80000300800 */
[----:B------:R0:W-:Y:S04]  /*3220*/  STS.U16 [R0+0x26600], R2 ;  /* 0x0266000200007388 */ /* 0x0001e80000000400 */
[----:B------:R-:W-:Y:S04]  /*3230*/  STS.U16 [R0+0x26a00], R10 ;  /* 0x026a000a00007388 */ /* 0x000fe80000000400 */
[----:B------:R-:W-:Y:S01]  /*3240*/  STS.U16 [R0+0x26e00], R6 ;  /* 0x026e000600007388 */ /* 0x000fe20000000400 */
[----:B0-----:R-:W-:-:S03]  /*3250*/  LOP3.LUT R2, R0, 0x20, RZ, 0x3c, !PT ;  /* 0x0000002000027812 */ /* 0x001fc600078e3cff */
[----:B------:R-:W-:Y:S04]  /*3260*/  STS.U16 [R0+0x27200], R8 ;  /* 0x0272000800007388 */ /* 0x000fe80000000400 */
[----:B------:R-:W-:Y:S04]  /*3270*/  STS.U16 [R0+0x26c00], R11 ;  /* 0x026c000b00007388 */ /* 0x000fe80000000400 */
[----:B--2---:R0:W-:Y:S04]  /*3280*/  STL [R1+0x2af0], R28 ;  /* 0x002af01c01007387 */ /* 0x0041e80000100800 */
[----:B0-----:R-:W2:Y:S04]  /*3290*/  LDL.LU R28, [R1+0x14c] ;  /* 0x00014c00011c7983 */ /* 0x001ea80000300800 */
[----:B------:R-:W2:Y:S04]  /*32a0*/  LDL.LU R10, [R1+0x13c] ;  /* 0x00013c00010a7983 */ /* 0x000ea80000300800 */
[----:B------:R-:W2:Y:S04]  /*32b0*/  LDL.LU R6, [R1+0x138] ;  /* 0x0001380001067983 */ /* 0x000ea80000300800 */
[----:B------:R-:W-:Y:S04]  /*32c0*/  STS.U16 [R0+0x27000], R7 ;  /* 0x0270000700007388 */ /* 0x000fe80000000400 */
[----:B------:R-:W-:Y:S04]  /*32d0*/  STS.U16 [R0+0x27400], R9 ;  /* 0x0274000900007388 */ /* 0x000fe80000000400 */
[----:B------:R-:W-:Y:S04]  /*32e0*/  STS.U16 [R0+0x27600], R21 ;  /* 0x0276001500007388 */ /* 0x000fe80000000400 */
[----:B------:R0:W-:Y:S04]  /*32f0*/  STS.U16 [R0+0x27800], R4 ;  /* 0x0278000400007388 */ /* 0x0001e80000000400 */
[----:B------:R-:W-:Y:S04]  /*3300*/  STS.U16 [R0+0x27c00], R5 ;  /* 0x027c000500007388 */ /* 0x000fe80000000400 */
[----:B------:R-:W2:Y:S04]  /*3310*/  LDL.LU R8, [R1+0x12c] ;  /* 0x00012c0001087983 */ /* 0x000ea80000300800 */
        /* <DEDUP_REMOVED lines=20> */
[----:B---3--:R1:W-:Y:S04]  /*3460*/  STS.U16 [R2+0x21d00], R22 ;  /* 0x021d001602007388 */ /* 0x0083e80000000400 */
[----:B0-----:R-:W3:Y:S04]  /*3470*/  LDL.LU R3, [R1+0xd4] ;  /* 0x0000d40001037983 */ /* 0x001ee80000300800 */
[----:B----4-:R0:W-:Y:S04]  /*3480*/  STS.U16 [R2+0x21f00], R26 ;  /* 0x021f001a02007388 */ /* 0x0101e80000000400 */
[----:B-1----:R-:W4:Y:S04]  /*3490*/  LDL.LU R22, [R1+0xc4] ;  /* 0x0000c40001167983 */ /* 0x002f280000300800 */
[----:B-----5:R1:W-:Y:S04]  /*34a0*/  STS.U16 [R2+0x22100], R29 ;  /* 0x0221001d02007388 */ /* 0x0203e80000000400 */
[----:B0-----:R-:W5:Y:S04]  /*34b0*/  LDL.LU R26, [R1+0xc0] ;  /* 0x0000c000011a7983 */ /* 0x001f680000300800 */
[----:B-1----:R-:W3:Y:S04]  /*34c0*/  LDL.LU R29, [R1+0xac] ;  /* 0x0000ac00011d7983 */ /* 0x002ee80000300800 */
[----:B------:R-:W3:Y:S04]  /*34d0*/  LDL.LU R0, [R1+0x98] ;  /* 0x0000980001007983 */ /* 0x000ee80000300800 */
[----:B------:R-:W3:Y:S04]  /*34e0*/  LDL.LU R11, [R1+0x94] ;  /* 0x00009400010b7983 */ /* 0x000ee80000300800 */
[----:B------:R-:W3:Y:S04]  /*34f0*/  LDL.LU R7, [R1+0x84] ;  /* 0x0000840001077983 */ /* 0x000ee80000300800 */
[----:B------:R-:W3:Y:S04]  /*3500*/  LDL.LU R9, [R1+0x80] ;  /* 0x0000800001097983 */ /* 0x000ee80000300800 */
[----:B------:R-:W3:Y:S04]  /*3510*/  LDL.LU R21, [R1+0x6c] ;  /* 0x00006c0001157983 */ /* 0x000ee80000300800 */
[----:B------:R0:W-:Y:S04]  /*3520*/  STS.U16 [R2+0x20500], R15 ;  /* 0x0205000f02007388 */ /* 0x0001e80000000400 */
[----:B------:R-:W3:Y:S04]  /*3530*/  LDL.LU R5, [R1+0x64] ;  /* 0x0000640001057983 */ /* 0x000ee80000300800 */
[----:B------:R1:W-:Y:S04]  /*3540*/  STS.U16 [R2+0x20f00], R24 ;  /* 0x020f001802007388 */ /* 0x0003e80000000400 */
[----:B0-----:R-:W3:Y:S04]  /*3550*/  LDL.LU R15, [R1+0x5c] ;  /* 0x00005c00010f7983 */ /* 0x001ee80000300800 */
[----:B------:R0:W-:Y:S04]  /*3560*/  STS.U16 [R2+0x21300], R27 ;  /* 0x0213001b02007388 */ /* 0x0001e80000000400 */
[----:B-1----:R-:W3:Y:S04]  /*3570*/  LDL.LU R24, [R1+0x54] ;  /* 0x0000540001187983 */ /* 0x002ee80000300800 */
[----:B------:R1:W-:Y:S04]  /*3580*/  STS.U16 [R2+0x21900], R25 ;  /* 0x0219001902007388 */ /* 0x0003e80000000400 */
[----:B0-----:R-:W3:Y:S04]  /*3590*/  LDL.LU R27, [R1+0x4c] ;  /* 0x00004c00011b7983 */ /* 0x001ee80000300800 */
[----:B-1----:R-:W3:Y:S04]  /*35a0*/  LDL.LU R25, [R1+0x44] ;  /* 0x0000440001197983 */ /* 0x002ee80000300800 */
[----:B--2---:R0:W-:Y:S04]  /*35b0*/  STS.U16 [R2+0x22300], R28 ;  /* 0x0223001c02007388 */ /* 0x0041e80000000400 */
        /* <DEDUP_REMOVED lines=11> */
[----:B--2---:R0:W-:Y:S04]  /*3670*/  STS.U16 [R2+0x22500], R28 ;  /* 0x0225001c02007388 */ /* 0x0041e80000000400 */
[----:B0-----:R-:W2:Y:S04]  /*3680*/  LDL.LU R28, [R1+0x2aec] ;  /* 0x002aec00011c7983 */ /* 0x001ea80000300800 */
[----:B------:R-:W2:Y:S04]  /*3690*/  LDL.LU R10, [R1+0x2ae8] ;  /* 0x002ae800010a7983 */ /* 0x000ea80000300800 */
        /* <DEDUP_REMOVED lines=9> */
[----:B------:R-:W-:Y:S04]  /*3730*/  STS.U16 [R2+0x23b00], R19 ;  /* 0x023b001302007388 */ /* 0x000fe80000000400 */
[----:B------:R-:W-:Y:S04]  /*3740*/  STS.U16 [R2+0x23d00], R17 ;  /* 0x023d001102007388 */ /* 0x000fe80000000400 */
[----:B------:R-:W-:Y:S04]  /*3750*/  STS.U16 [R2+0x23f00], R16 ;  /* 0x023f001002007388 */ /* 0x000fe80000000400 */
[----:B---3--:R-:W-:Y:S04]  /*3760*/  STS.U16 [R2+0x24100], R3 ;  /* 0x0241000302007388 */ /* 0x008fe80000000400 */
[----:B----4-:R-:W-:Y:S04]  /*3770*/  STS.U16 [R2+0x24300], R22 ;  /* 0x0243001602007388 */ /* 0x010fe80000000400 */
[----:B-----5:R-:W-:Y:S04]  /*3780*/  STS.U16 [R2+0x24500], R26 ;  /* 0x0245001a02007388 */ /* 0x020fe80000000400 */
[----:B------:R-:W-:Y:S04]  /*3790*/  STS.U16 [R2+0x24700], R29 ;  /* 0x0247001d02007388 */ /* 0x000fe80000000400 */
[----:B--2---:R0:W-:Y:S04]  /*37a0*/  STS.U16 [R2+0x27f00], R18 ;  /* 0x027f001202007388 */ /* 0x0041e80000000400 */
[----:B0-----:R-:W2:Y:S04]  /*37b0*/  LDL.LU R18, [R1+0xa8] ;  /* 0x0000a80001127983 */ /* 0x001ea80000300800 */
[----:B------:R-:W3:Y:S04]  /*37c0*/  LDL.LU R19, [R1+0x2ac0] ;  /* 0x002ac00001137983 */ /* 0x000ee80000300800 */
[----:B------:R-:W4:Y:S04]  /*37d0*/  LDL.LU R17, [R1+0x2abc] ;  /* 0x002abc0001117983 */ /* 0x000f280000300800 */
[----:B------:R-:W5:Y:S04]  /*37e0*/  LDL.LU R16, [R1+0x2ab8] ;  /* 0x002ab80001107983 */ /* 0x000f680000300800 */
[----:B------:R-:W5:Y:S04]  /*37f0*/  LDL.LU R3, [R1+0x2ab4] ;  /* 0x002ab40001037983 */ /* 0x000f680000300800 */
[----:B------:R-:W5:Y:S04]  /*3800*/  LDL.LU R22, [R1+0x2ab0] ;  /* 0x002ab00001167983 */ /* 0x000f680000300800 */
[----:B------:R-:W5:Y:S04]  /*3810*/  LDL.LU R26, [R1+0x2aac] ;  /* 0x002aac00011a7983 */ /* 0x000f680000300800 */
[----:B------:R-:W5:Y:S04]  /*3820*/  LDL.LU R29, [R1+0x2aa8] ;  /* 0x002aa800011d7983 */ /* 0x000f680000300800 */
[----:B------:R0:W-:Y:S04]  /*3830*/  STS.U16 [R2+0x24b00], R0 ;  /* 0x024b000002007388 */ /* 0x0001e80000000400 */
[----:B------:R-:W-:Y:S04]  /*3840*/  STS.U16 [R2+0x24d00], R11 ;  /* 0x024d000b02007388 */ /* 0x000fe80000000400 */
[----:B------:R-:W-:Y:S01]  /*3850*/  STS.U16 [R2+0x24f00], R7 ;  /* 0x024f000702007388 */ /* 0x000fe20000000400 */
[----:B0-----:R-:W-:-:S03]  /*3860*/  IMAD.MOV.U32 R0, RZ, RZ, 0x3f800000 ;  /* 0x3f800000ff007424 */ /* 0x001fc600078e00ff */
[----:B------:R-:W-:Y:S04]  /*3870*/  STS.U16 [R2+0x25100], R9 ;  /* 0x0251000902007388 */ /* 0x000fe80000000400 */
[----:B------:R-:W-:Y:S04]  /*3880*/  STS.U16 [R2+0x25300], R21 ;  /* 0x0253001502007388 */ /* 0x000fe80000000400 */
[----:B------:R-:W-:Y:S04]  /*3890*/  STS.U16 [R2+0x25500], R5 ;  /* 0x0255000502007388 */ /* 0x000fe80000000400 */
[----:B------:R-:W-:Y:S04]  /*38a0*/  STS.U16 [R2+0x25700], R15 ;  /* 0x0257000f02007388 */ /* 0x000fe80000000400 */
[----:B------:R-:W-:Y:S04]  /*38b0*/  STS.U16 [R2+0x25900], R24 ;  /* 0x0259001802007388 */ /* 0x000fe80000000400 */
[----:B------:R-:W-:Y:S04]  /*38c0*/  STS.U16 [R2+0x25b00], R27 ;  /* 0x025b001b02007388 */ /* 0x000fe80000000400 */
[----:B------:R0:W-:Y:S04]  /*38d0*/  STS.U16 [R2+0x25d00], R25 ;  /* 0x025d001902007388 */ /* 0x0001e80000000400 */
[----:B------:R-:W-:Y:S04]  /*38e0*/  STS.U16 [R2+0x26d00], R20 ;  /* 0x026d001402007388 */ /* 0x000fe80000000400 */
[----:B------:R-:W-:Y:S04]  /*38f0*/  STS.U16 [R2+0x26f00], R23 ;  /* 0x026f001702007388 */ /* 0x000fe80000000400 */
[----:B------:R1:W-:Y:S04]  /*3900*/  STS.U16 [R2+0x27100], R12 ;  /* 0x0271000c02007388 */ /* 0x0003e80000000400 */
[----:B------:R-:W-:Y:S04]  /*3910*/  STS.U16 [R2+0x27300], R14 ;  /* 0x0273000e02007388 */ /* 0x000fe80000000400 */
[----:B------:R-:W-:Y:S04]  /*3920*/  STS.U16 [R2+0x27500], R13 ;  /* 0x0275000d02007388 */ /* 0x000fe80000000400 */
[----:B------:R-:W-:Y:S04]  /*3930*/  STS.U16 [R2+0x27700], R4 ;  /* 0x0277000402007388 */ /* 0x000fe80000000400 */
[----:B------:R-:W-:Y:S04]  /*3940*/  STS.U16 [R2+0x27900], R8 ;  /* 0x0279000802007388 */ /* 0x000fe80000000400 */
[----:B------:R-:W-:Y:S04]  /*3950*/  STS.U16 [R2+0x27b00], R6 ;  /* 0x027b000602007388 */ /* 0x000fe80000000400 */
[----:B------:R-:W-:Y:S04]  /*3960*/  STS.U16 [R2+0x27d00], R10 ;  /* 0x027d000a02007388 */ /* 0x000fe80000000400 */
[----:B0-----:R-:W0:Y:S02]  /*3970*/  S2R R25, SR_CTAID.X ;  /* 0x0000000000197919 */ /* 0x001e240000002500 */
[----:B0-----:R-:W-:Y:S01]  /*3980*/  IMAD.SHL.U32 R25, R25, 0x20, RZ ;  /* 0x0000002019197824 */ /* 0x001fe200078e00ff */
[----:B-1----:R-:W-:Y:S01]  /*3990*/  LOP3.LUT R12, R28, 0x1c, RZ, 0xc0, !PT ;  /* 0x0000001c1c0c7812 */ /* 0x002fe200078ec0ff */
[----:B--2---:R-:W-:Y:S04]  /*39a0*/  STS.U16 [R2+0x24900], R18 ;  /* 0x0249001202007388 */ /* 0x004fe80000000400 */
[----:B---3--:R-:W-:Y:S04]  /*39b0*/  STS.U16 [R2+0x26b00], R19 ;  /* 0x026b001302007388 */ /* 0x008fe80000000400 */
[----:B----4-:R-:W-:Y:S04]  /*39c0*/  STS.U16 [R2+0x26900], R17 ;  /* 0x0269001102007388 */ /* 0x010fe80000000400 */
[----:B-----5:R-:W-:Y:S04]  /*39d0*/  STS.U16 [R2+0x26700], R16 ;  /* 0x0267001002007388 */ /* 0x020fe80000000400 */
[----:B------:R0:W-:Y:S04]  /*39e0*/  STS.U16 [R2+0x26500], R3 ;  /* 0x0265000302007388 */ /* 0x0001e80000000400 */
[----:B------:R-:W-:Y:S04]  /*39f0*/  STS.U16 [R2+0x26300], R22 ;  /* 0x0263001602007388 */ /* 0x000fe80000000400 */
[----:B------:R-:W-:Y:S04]  /*3a00*/  STS.U16 [R2+0x26100], R26 ;  /* 0x0261001a02007388 */ /* 0x000fe80000000400 */
[----:B------:R1:W-:Y:S01]  /*3a10*/  STS.U16 [R2+0x25f00], R29 ;  /* 0x025f001d02007388 */ /* 0x0003e20000000400 */
[----:B0-----:R-:W-:-:S02]  /*3a20*/  MOV R3, 0xff800000 ;  /* 0xff80000000037802 */ /* 0x001fc40000000f00 */
[----:B-1----:R-:W-:-:S05]  /*3a30*/  MOV R2, 0xff800000 ;  /* 0xff80000000027802 */ /* 0x002fca0000000f00 */
[----:B------:R-:W-:Y:S04]  /*3a40*/  STL [R1+0x474], R2 ;  /* 0x0004740201007387 */ /* 0x000fe80000100800 */
[----:B------:R0:W-:Y:S04]  /*3a50*/  STL [R1+0xa7c], R0 ;  /* 0x000a7c0001007387 */ /* 0x0001e80000100800 */
[----:B------:R1:W-:Y:S01]  /*3a60*/  STL [R1+0x470], R3 ;  /* 0x0004700301007387 */ /* 0x0003e20000100800 */
[----:B0-----:R-:W-:-:S03]  /*3a70*/  MOV R0, 0xff800000 ;  /* 0xff80000000007802 */ /* 0x001fc60000000f00 */
[----:B------:R0:W-:Y:S01]  /*3a80*/  STL [R1+0x46c], R2 ;  /* 0x00046c0201007387 */ /* 0x0001e20000100800 */
[----:B-1----:R-:W-:-:S03]  /*3a90*/  IMAD.MOV.U32 R3, RZ, RZ, 0x3f800000 ;  /* 0x3f800000ff037424 */ /* 0x002fc600078e00ff */
[----:B------:R1:W-:Y:S01]  /*3aa0*/  STL [R1+0x468], R0 ;  /* 0x0004680001007387 */ /* 0x0003e20000100800 */
[----:B0-----:R-:W-:-:S03]  /*3ab0*/  MOV R2, 0x3f800000 ;  /* 0x3f80000000027802 */ /* 0x001fc60000000f00 */
[----:B------:R-:W-:Y:S01]  /*3ac0*/  STL [R1+0xa80], R3 ;  /* 0x000a800301007387 */ /* 0x000fe20000100800 */
[----:B-1----:R-:W-:-:S03]  /*3ad0*/  MOV R0, 0x3f800000 ;  /* 0x3f80000000007802 */ /* 0x002fc60000000f00 */
[----:B------:R-:W-:Y:S04]  /*3ae0*/  STL [R1+0xa84], R2 ;  /* 0x000a840201007387 */ /* 0x000fe80000100800 */
[----:B------:R-:W-:Y:S04]  /*3af0*/  STL [R1+0x5a0], RZ ;  /* 0x0005a0ff01007387 */ /* 0x000fe80000100800 */
[----:B------:R0:W-:Y:S04]  /*3b00*/  STL [R1+0xa88], R0 ;  /* 0x000a880001007387 */ /* 0x0001e80000100800 */
[----:B------:R1:W-:Y:S04]  /*3b10*/  STL [R1+0x5a4], RZ ;  /* 0x0005a4ff01007387 */ /* 0x0003e80000100800 */
        /* <DEDUP_REMOVED lines=122> */
[----:B------:R1:W-:Y:S01]  /*42c0*/  STL [R1+0x790], RZ ;  /* 0x000790ff01007387 */ /* 0x0003e20000100800 */
[----:B0-----:R-:W-:-:S03]  /*42d0*/  IADD3 R0, R25, 0x20, RZ ;  /* 0x0000002019007810 */ /* 0x001fc60007ffe0ff */
[----:B------:R1:W-:Y:S04]  /*42e0*/  STL [R1+0x794], RZ ;  /* 0x000794ff01007387 */ /* 0x0003e80000100800 */
[----:B------:R1:W-:Y:S04]  /*42f0*/  STL [R1+0x798], RZ ;  /* 0x000798ff01007387 */ /* 0x0003e80000100800 */
[----:B------:R1:W-:Y:S01]  /*4300*/  STL [R1+0x79c], RZ ;  /* 0x00079cff01007387 */ /* 0x0003e20000100800 */
[----:B------:R-:W-:Y:S02]  /*4310*/  ISETP.GE.AND P0, PT, R0, 0x1, PT ;  /* 0x000000010000780c */ /* 0x000fe40003f06270 */
[----:B------:R-:W-:-:S11]  /*4320*/  LOP3.LUT R13, R28, 0x7f, RZ, 0xc0, !PT ;  /* 0x0000007f1c0d7812 */ /* 0x000fd600078ec0ff */
[----:B------:R-:W-:Y:S05]  /*4330*/  @!P0 BRA `(.L_x_0) ;  /* 0x0004d67000008947 */ /* 0x000fea0003800000 */
[----:B-1----:R-:W0:Y:S01]  /*4340*/  S2R R25, SR_CTAID.Y ;  /* 0x0000000000197919 */ /* 0x002e220000002600 */
[----:B------:R-:W-:Y:S01]  /*4350*/  IMAD R4, R13, c[0x0][0x1b4], RZ ;  /* 0x00006d000d047a24 */ /* 0x000fe200078e02ff */
[C---:B------:R-:W-:Y:S01]  /*4360*/  LOP3.LUT R7, R28.reuse, 0x7, RZ, 0xc0, !PT ;  /* 0x000000071c077812 */ /* 0x040fe200078ec0ff */
[C---:B------:R-:W-:Y:S01]  /*4370*/  IMAD.SHL.U32 R6, R28.reuse, 0x8, RZ ;  /* 0x000000081c067824 */ /* 0x040fe200078e00ff */
[----:B------:R-:W-:Y:S02]  /*4380*/  LOP3.LUT R2, R28, 0x60, RZ, 0xc0, !PT ;  /* 0x000000601c027812 */ /* 0x000fe400078ec0ff */
[C---:B------:R-:W-:Y:S01]  /*4390*/  SHF.L.U32 R5, R4.reuse, 0x1, RZ ;  /* 0x0000000104057819 */ /* 0x040fe200000006ff */
[----:B------:R-:W-:Y:S01]  /*43a0*/  IMAD.HI R4, R4, 0x2, RZ ;  /* 0x0000000204047827 */ /* 0x000fe200078e02ff */
[C---:B------:R-:W-:Y:S02]  /*43b0*/  SHF.L.U32 R9, R7.reuse, 0x4, RZ ;  /* 0x0000000407097819 */ /* 0x040fe400000006ff */
[----:B------:R-:W-:Y:S01]  /*43c0*/  LOP3.LUT R6, R6, 0x30, RZ, 0xc0, !PT ;  /* 0x0000003006067812 */ /* 0x000fe200078ec0ff */
[----:B------:R-:W-:Y:S01]  /*43d0*/  IMAD R10, R7, 0x4, R2 ;  /* 0x00000004070a7824 */ /* 0x000fe200078e0202 */
[----:B------:R-:W-:-:S02]  /*43e0*/  SHF.L.U32 R8, R28, 0x8, RZ ;  /* 0x000000081c087819 */ /* 0x000fc400000006ff */
[----:B------:R-:W-:Y:S01]  /*43f0*/  LEA R7, R7, R6, 0x6 ;  /* 0x0000000607077211 */ /* 0x000fe200078e30ff */
[----:B0-----:R-:W-:-:S05]  /*4400*/  IMAD R3, R25, c[0x0][0x1b0], RZ ;  /* 0x00006c0019037a24 */ /* 0x001fca00078e02ff */
[C---:B------:R-:W-:Y:S01]  /*4410*/  SHF.L.U32 R0, R3.reuse, 0x1, RZ ;  /* 0x0000000103007819 */ /* 0x040fe200000006ff */
[----:B------:R-:W-:-:S03]  /*4420*/  IMAD.HI R3, R3, 0x2, RZ ;  /* 0x0000000203037827 */ /* 0x000fc600078e02ff */
[----:B------:R-:W-:Y:S02]  /*4430*/  IADD3 R14, P0, P1, R5, c[0x0][0x170], R0 ;  /* 0x00005c00050e7a10 */ /* 0x000fe4000791e000 */
[----:B------:R-:W-:Y:S02]  /*4440*/  SHF.L.U32 R0, R28, 0x1, RZ ;  /* 0x000000011c007819 */ /* 0x000fe400000006ff */
[----:B------:R-:W-:Y:S01]  /*4450*/  IADD3.X R15, R4, c[0x0][0x174], R3, P0, P1 ;  /* 0x00005d00040f7a10 */ /* 0x000fe200007e2403 */
[----:B------:R-:W-:Y:S01]  /*4460*/  IMAD R4, R25, c[0x0][0x1a0], RZ ;  /* 0x0000680019047a24 */ /* 0x000fe200078e02ff */
[--C-:B------:R-:W-:Y:S02]  /*4470*/  LOP3.LUT R5, R9, 0x30, R0.reuse, 0x78, !PT ;  /* 0x0000003009057812 */ /* 0x100fe400078e7800 */
[----:B------:R-:W-:Y:S01]  /*4480*/  LOP3.LUT R7, R7, 0x10, R0, 0x78, !PT ;  /* 0x0000001007077812 */ /* 0x000fe200078e7800 */
[----:B------:R-:W-:Y:S01]  /*4490*/  STL.64 [R1+0x328], R14 ;  /* 0x0003280e01007387 */ /* 0x000fe20000100a00 */
[----:B------:R-:W-:-:S02]  /*44a0*/  LEA R3, R10, R5, 0x8 ;  /* 0x000000050a037211 */ /* 0x000fc400078e40ff */
[----:B------:R-:W-:Y:S02]  /*44b0*/  LEA R5, R10, R5, 0x6 ;  /* 0x000000050a057211 */ /* 0x000fe400078e30ff */
[----:B------:R-:W-:Y:S01]  /*44c0*/  LOP3.LUT R11, R0, 0x6, RZ, 0xc0, !PT ;  /* 0x00000006000b7812 */ /* 0x000fe200078ec0ff */
[----:B------:R0:W-:Y:S01]  /*44d0*/  STL [R1+0x460], R3 ;  /* 0x0004600301007387 */ /* 0x0001e20000100800 */
[----:B------:R-:W-:Y:S01]  /*44e0*/  IMAD R0, R13, c[0x0][0x1a8], RZ ;  /* 0x00006a000d007a24 */ /* 0x000fe200078e02ff */
[----:B------:R-:W-:Y:S02]  /*44f0*/  SHF.R.U32.HI R10, RZ, 0x1, R2 ;  /* 0x00000001ff0a7819 */ /* 0x000fe40000011602 */
[----:B------:R1:W-:Y:S01]  /*4500*/  STL [R1+0x324], R5 ;  /* 0x0003240501007387 */ /* 0x0003e20000100800 */
[----:B------:R-:W-:Y:S02]  /*4510*/  LEA.HI R6, R2, R11, RZ, 0x1e ;  /* 0x0000000b02067211 */ /* 0x000fe400078ff0ff */
[----:B------:R-:W-:-:S02]  /*4520*/  LEA R6, P0, R4, c[0x0][0x168], 0x1 ;  /* 0x00005a0004067a11 */ /* 0x000fc400078008ff */
[----:B------:R-:W-:Y:S02]  /*4530*/  LOP3.LUT R9, R9, 0xf00, R8, 0xf8, !PT ;  /* 0x00000f0009097812 */ /* 0x000fe400078ef808 */
[C---:B0-----:R-:W-:Y:S02]  /*4540*/  LOP3.LUT R3, R28.reuse, 0x1f, RZ, 0xc0, !PT ;  /* 0x0000001f1c037812 */ /* 0x041fe400078ec0ff */
[----:B------:R-:W-:Y:S01]  /*4550*/  LOP3.LUT R8, R28, 0x10, RZ, 0xc0, !PT ;  /* 0x000000101c087812 */ /* 0x000fe200078ec0ff */
[----:B-1----:R-:W-:Y:S01]  /*4560*/  IMAD.MOV.U32 R5, RZ, RZ, c[0x0][0x1a8] ;  /* 0x00006a00ff057624 */ /* 0x002fe200078e00ff */
[----:B------:R-:W-:Y:S02]  /*4570*/  LEA R3, R12, R3, 0x4 ;  /* 0x000000030c037211 */ /* 0x000fe400078e20ff */
[----:B------:R-:W-:Y:S02]  /*4580*/  LEA.HI.X.SX32 R4, R4, c[0x0][0x16c], 0x1, P0 ;  /* 0x00005b0004047a11 */ /* 0x000fe400000f0eff */
[----:B------:R-:W-:-:S02]  /*4590*/  LEA R2, R5, R0, 0x7 ;  /* 0x0000000005027211 */ /* 0x000fc400078e38ff */
[----:B------:R-:W-:Y:S02]  /*45a0*/  SHF.L.U32 R11, R3, 0x2, RZ ;  /* 0x00000002030b7819 */ /* 0x000fe400000006ff */
[----:B------:R-:W-:Y:S01]  /*45b0*/  LEA R16, P0, R0, R6, 0x1 ;  /* 0x0000000600107211 */ /* 0x000fe200078008ff */
[----:B------:R-:W-:Y:S01]  /*45c0*/  IMAD R3, R5, 0x80, R2 ;  /* 0x0000008005037824 */ /* 0x000fe200078e0202 */
[----:B------:R-:W-:Y:S02]  /*45d0*/  LOP3.LUT R10, R11, R10, RZ, 0x3c, !PT ;  /* 0x0000000a0b0a7212 */ /* 0x000fe400078e3cff */
[-C--:B------:R-:W-:Y:S02]  /*45e0*/  LEA R14, P1, R2, R6.reuse, 0x1 ;  /* 0x00000006020e7211 */ /* 0x080fe400078208ff */
[----:B------:R-:W-:Y:S01]  /*45f0*/  LEA R5, R5, R3, 0x7 ;  /* 0x0000000305057211 */ /* 0x000fe200078e38ff */
[----:B------:R0:W-:Y:S01]  /*4600*/  STL [R1+0x594], R10 ;  /* 0x0005940a01007387 */ /* 0x0001e20000100800 */
[----:B------:R-:W-:-:S02]  /*4610*/  LEA R12, P2, R3, R6, 0x1 ;  /* 0x00000006030c7211 */ /* 0x000fc400078408ff */
[----:B------:R-:W-:Y:S01]  /*4620*/  LEA R7, R8, R7, 0x5 ;  /* 0x0000000708077211 */ /* 0x000fe200078e28ff */
[----:B------:R-:W-:Y:S01]  /*4630*/  IMAD.MOV.U32 R8, RZ, RZ, c[0x0][0x1a4] ;  /* 0x00006900ff087624 */ /* 0x000fe200078e00ff */
[-C--:B------:R-:W-:Y:S02]  /*4640*/  LEA.HI.X.SX32 R17, R0, R4.reuse, 0x1, P0 ;  /* 0x0000000400117211 */ /* 0x080fe400000f0eff */
[-C--:B------:R-:W-:Y:S01]  /*4650*/  LEA.HI.X.SX32 R15, R2, R4.reuse, 0x1, P1 ;  /* 0x00000004020f7211 */ /* 0x080fe200008f0eff */
[----:B------:R1:W-:Y:S01]  /*4660*/  STL [R1+0x464], R7 ;  /* 0x0004640701007387 */ /* 0x0003e20000100800 */
[----:B------:R-:W-:Y:S02]  /*4670*/  LEA.HI.X.SX32 R13, R3, R4, 0x1, P2 ;  /* 0x00000004030d7211 */ /* 0x000fe400010f0eff */
[----:B0-----:R-:W-:Y:S01]  /*4680*/  LEA R10, P3, R5, R6, 0x1 ;  /* 0x00000006050a7211 */ /* 0x001fe200078608ff */
[----:B------:R-:W-:Y:S01]  /*4690*/  STL.64 [R1+0x458], R16 ;  /* 0x0004581001007387 */ /* 0x000fe20000100a00 */
[----:B------:R-:W-:-:S02]  /*46a0*/  MOV R2, 0x3f800000 ;  /* 0x3f80000000027802 */ /* 0x000fc40000000f00 */
[----:B------:R-:W-:Y:S01]  /*46b0*/  LEA.HI.X.SX32 R11, R5, R4, 0x1, P3 ;  /* 0x00000004050b7211 */ /* 0x000fe200018f0eff */
[----:B------:R0:W-:Y:S01]  /*46c0*/  STL.64 [R1+0x450], R14 ;  /* 0x0004500e01007387 */ /* 0x0001e20000100a00 */
[----:B------:R-:W-:Y:S02]  /*46d0*/  MOV R6, 0xff800000 ;  /* 0xff80000000067802 */ /* 0x000fe40000000f00 */
[----:B------:R-:W-:Y:S01]  /*46e0*/  MOV R3, c[0x0][0x1b8] ;  /* 0x00006e0000037a02 */ /* 0x000fe20000000f00 */
[----:B------:R2:W-:Y:S01]  /*46f0*/  STL.64 [R1+0x448], R12 ;  /* 0x0004480c01007387 */ /* 0x0005e20000100a00 */
[----:B-1----:R-:W-:Y:S02]  /*4700*/  LOP3.LUT R7, R28, 0x7f, RZ, 0xc0, !PT ;  /* 0x0000007f1c077812 */ /* 0x002fe400078ec0ff */
[----:B------:R-:W-:Y:S01]  /*4710*/  SHF.R.U32.HI R5, RZ, 0x2, R28 ;  /* 0x00000002ff057819 */ /* 0x000fe2000001161c */
[----:B------:R1:W-:Y:S01]  /*4720*/  STL.64 [R1+0x440], R10 ;  /* 0x0004400a01007387 */ /* 0x0003e20000100a00 */
[C---:B------:R-:W-:Y:S01]  /*4730*/  IMAD R19, R3.reuse, 0xea, RZ ;  /* 0x000000ea03137824 */ /* 0x040fe200078e02ff */
[----:B------:R-:W-:Y:S01]  /*4740*/  SHF.R.U32.HI R4, RZ, 0x3, R7 ;  /* 0x00000003ff047819 */ /* 0x000fe20000011607 */
[C---:B------:R-:W-:Y:S01]  /*4750*/  IMAD R18, R3.reuse, 0x1d4, RZ ;  /* 0x000001d403127824 */ /* 0x040fe200078e02ff */
[----:B------:R-:W-:Y:S01]  /*4760*/  STL [R1+0xa7c], R2 ;  /* 0x000a7c0201007387 */ /* 0x000fe20000100800 */
[----:B0-----:R-:W-:Y:S01]  /*4770*/  IMAD R14, R3, 0x74, RZ ;  /* 0x00000074030e7824 */ /* 0x001fe200078e02ff */
[----:B------:R-:W-:Y:S01]  /*4780*/  SGXT.U32 R5, R5, 0x3 ;  /* 0x000000030505781a */ /* 0x000fe20000000000 */
[C---:B------:R-:W-:Y:S01]  /*4790*/  IMAD R15, R3.reuse, 0x1d0, RZ ;  /* 0x000001d0030f7824 */ /* 0x040fe200078e02ff */
[----:B------:R-:W-:Y:S01]  /*47a0*/  STL [R1+0xa48], R6 ;  /* 0x000a480601007387 */ /* 0x000fe20000100800 */
[C---:B--2---:R-:W-:Y:S01]  /*47b0*/  IMAD R12, R3.reuse, 0x1ce, RZ ;  /* 0x000001ce030c7824 */ /* 0x044fe200078e02ff */
[----:B------:R-:W-:Y:S01]  /*47c0*/  LOP3.LUT R4, R4, 0xc, RZ, 0xc0, !PT ;  /* 0x0000000c04047812 */ /* 0x000fe200078ec0ff */
[C---:B------:R-:W-:Y:S01]  /*47d0*/  IMAD R13, R3.reuse, 0x3a, RZ ;  /* 0x0000003a030d7824 */ /* 0x040fe200078e02ff */
[----:B-1----:R-:W-:Y:S01]  /*47e0*/  MOV R11, 0xff800000 ;  /* 0xff800000000b7802 */ /* 0x002fe20000000f00 */
[C---:B------:R-:W-:Y:S01]  /*47f0*/  IMAD R20, R3.reuse, 0x1d6, RZ ;  /* 0x000001d603147824 */ /* 0x040fe200078e02ff */
[----:B------:R-:W-:Y:S01]  /*4800*/  MOV R10, 0xff800000 ;  /* 0xff800000000a7802 */ /* 0x000fe20000000f00 */
[C---:B------:R-:W-:Y:S01]  /*4810*/  IMAD R21, R3.reuse, 0x76, RZ ;  /* 0x0000007603157824 */ /* 0x040fe200078e02ff */
[----:B------:R-:W-:Y:S01]  /*4820*/  LOP3.LUT P0, RZ, R28, 0x3, RZ, 0xc0, !PT ;  /* 0x000000031cff7812 */ /* 0x000fe2000780c0ff */
[----:B------:R0:W-:Y:S01]  /*4830*/  STL [R1+0xa70], R11 ;  /* 0x000a700b01007387 */ /* 0x0001e20000100800 */
[C---:B------:R-:W-:Y:S01]  /*4840*/  IMAD R23, R3.reuse, 0xec, RZ ;  /* 0x000000ec03177824 */ /* 0x040fe200078e02ff */
[----:B------:R-:W-:Y:S01]  /*4850*/  MOV R0, RZ ;  /* 0x000000ff00007202 */ /* 0x000fe20000000f00 */
[C---:B------:R-:W-:Y:S01]  /*4860*/  IMAD R22, R3.reuse, 0x1d8, RZ ;  /* 0x000001d803167824 */ /* 0x040fe200078e02ff */
[----:B------:R1:W-:Y:S01]  /*4870*/  STL [R1+0xa74], R10 ;  /* 0x000a740a01007387 */ /* 0x0003e20000100800 */
[----:B------:R-:W-:-:S02]  /*4880*/  IMAD R24, R3, 0x1da, RZ ;  /* 0x000001da03187824 */ /* 0x000fc400078e02ff */
[C---:B------:R-:W-:Y:S01]  /*4890*/  IMAD R25, R3.reuse, 0x1dc, RZ ;  /* 0x000001dc03197824 */ /* 0x040fe200078e02ff */
[----:B------:R2:W-:Y:S01]  /*48a0*/  STL [R1+0xa78], R6 ;  /* 0x000a780601007387 */ /* 0x0005e20000100800 */
[C---:B------:R-:W-:Y:S01]  /*48b0*/  IMAD R26, R3.reuse, 0xee, RZ ;  /* 0x000000ee031a7824 */ /* 0x040fe200078e02ff */
[----:B0-----:R-:W-:Y:S01]  /*48c0*/  MOV R11, 0x3f800000 ;  /* 0x3f800000000b7802 */ /* 0x001fe20000000f00 */
[C---:B------:R-:W-:Y:S02]  /*48d0*/  IMAD R27, R3.reuse, 0x1de, RZ ;  /* 0x000001de031b7824 */ /* 0x040fe400078e02ff */
[C---:B------:R-:W-:Y:S02]  /*48e0*/  IMAD R16, R3.reuse, 0xe8, RZ ;  /* 0x000000e803107824 */ /* 0x040fe400078e02ff */
[----:B-1----:R-:W-:Y:S01]  /*48f0*/  IMAD.MOV.U32 R10, RZ, RZ, 0x3f800000 ;  /* 0x3f800000ff0a7424 */ /* 0x002fe200078e00ff */
[----:B------:R0:W-:Y:S01]  /*4900*/  STL [R1+0xa80], R11 ;  /* 0x000a800b01007387 */ /* 0x0001e20000100800 */
[C---:B------:R-:W-:Y:S01]  /*4910*/  IMAD R17, R3.reuse, 0x1d2, RZ ;  /* 0x000001d203117824 */ /* 0x040fe200078e02ff */
[----:B--2---:R-:W-:Y:S01]  /*4920*/  MOV R6, 0x3f800000 ;  /* 0x3f80000000067802 */ /* 0x004fe20000000f00 */
[C---:B------:R-:W-:Y:S01]  /*4930*/  IMAD R28, R3.reuse, 0x1e, RZ ;  /* 0x0000001e031c7824 */ /* 0x040fe200078e02ff */
[----:B------:R1:W-:Y:S01]  /*4940*/  STL [R1+0xa84], R10 ;  /* 0x000a840a01007387 */ /* 0x0003e20000100800 */
[----:B------:R-:W-:-:S02]  /*4950*/  IMAD R29, R3, 0x3c, RZ ;  /* 0x0000003c031d7824 */ /* 0x000fc400078e02ff */
[----:B------:R-:W-:Y:S01]  /*4960*/  IMAD.MOV.U32 R2, RZ, RZ, RZ ;  /* 0x000000ffff027224 */ /* 0x000fe200078e00ff */
[----:B------:R-:W-:Y:S01]  /*4970*/  STL [R1+0x5a0], RZ ;  /* 0x0005a0ff01007387 */ /* 0x000fe20000100800 */
[----:B0-----:R-:W-:-:S03]  /*4980*/  IMAD R11, R3, 0xe6, RZ ;  /* 0x000000e6030b7824 */ /* 0x001fc600078e02ff */
[----:B------:R-:W-:Y:S01]  /*4990*/  STL [R1+0xa88], R6 ;  /* 0x000a880601007387 */ /* 0x000fe20000100800 */
[----:B-1----:R-:W-:-:S03]  /*49a0*/  IMAD R10, R3, 0x1cc, RZ ;  /* 0x000001cc030a7824 */ /* 0x002fc600078e02ff */
[----:B------:R-:W-:Y:S04]  /*49b0*/  STL [R1+0x5a4], RZ ;  /* 0x0005a4ff01007387 */ /* 0x000fe80000100800 */
        /* <DEDUP_REMOVED lines=126> */
[----:B------:R-:W-:Y:S04]  /*51a0*/  STL.64 [R1+0x2b10], R10 ;  /* 0x002b100a01007387 */ /* 0x000fe80000100a00 */
[----:B------:R-:W-:Y:S04]  /*51b0*/  STL.64 [R1+0x2b00], R12 ;  /* 0x002b000c01007387 */ /* 0x000fe80000100a00 */
[----:B------:R-:W-:Y:S04]  /*51c0*/  STL.64 [R1+0x2b08], R14 ;  /* 0x002b080e01007387 */ /* 0x000fe80000100a00 */
[----:B------:R-:W-:Y:S04]  /*51d0*/  STL.64 [R1+0x2af8], R18 ;  /* 0x002af81201007387 */ /* 0x000fe80000100a00 */
[----:B------:R-:W-:Y:S04]  /*51e0*/  STL.64 [R1+0x2ae8], R20 ;  /* 0x002ae81401007387 */ /* 0x000fe80000100a00 */
[----:B------:R-:W-:Y:S04]  /*51f0*/  STL.64 [R1+0x2af0], R22 ;  /* 0x002af01601007387 */ /* 0x000fe80000100a00 */
[----:B------:R0:W-:Y:S04]  /*5200*/  STL.64 [R1+0x2ad8], R24 ;  /* 0x002ad81801007387 */ /* 0x0001e80000100a00 */
[----:B------:R1:W-:Y:S04]  /*5210*/  STL.64 [R1+0x2ae0], R26 ;  /* 0x002ae01a01007387 */ /* 0x0003e80000100a00 */
[----:B0-----:R-:W2:Y:S01]  /*5220*/  LDL.64 R24, [R1+0x328] ;  /* 0x0003280001187983 */ /* 0x001ea20000100a00 */
[----:B------:R-:W-:Y:S01]  /*5230*/  SHF.L.U32 R10, R7, 0x1, RZ ;  /* 0x00000001070a7819 */ /* 0x000fe200000006ff */
[----:B------:R-:W-:-:S02]  /*5240*/  IMAD R19, R3, 0x3a2, RZ ;  /* 0x000003a203137824 */ /* 0x000fc400078e02ff */
[----:B------:R-:W0:Y:S01]  /*5250*/  S2R R7, SR_CTAID.X ;  /* 0x0000000000077919 */ /* 0x000e220000002500 */
[C---:B------:R-:W-:Y:S01]  /*5260*/  LOP3.LUT R11, R10.reuse, 0x10, RZ, 0x3c, !PT ;  /* 0x000000100a0b7812 */ /* 0x040fe200078e3cff */
[----:B-1----:R-:W-:Y:S01]  /*5270*/  IMAD R27, R3, 0x1cd, RZ ;  /* 0x000001cd031b7824 */ /* 0x002fe200078e02ff */
[C---:B------:R-:W-:Y:S02]  /*5280*/  LOP3.LUT R11, R10.reuse, 0x30, RZ, 0x3c, !PT ;  /* 0x000000300a0b7812 */ /* 0x040fe400078e3cff */
[C---:B------:R-:W-:Y:S02]  /*5290*/  LOP3.LUT R6, R10.reuse, 0x20, RZ, 0x3c, !PT ;  /* 0x000000200a067812 */ /* 0x040fe400078e3cff */
[C---:B------:R-:W-:Y:S02]  /*52a0*/  LOP3.LUT R12, R10.reuse, 0x40, RZ, 0x3c, !PT ;  /* 0x000000400a0c7812 */ /* 0x040fe400078e3cff */
[C---:B------:R-:W-:Y:S02]  /*52b0*/  LOP3.LUT R6, R10.reuse, 0x50, RZ, 0x3c, !PT ;  /* 0x000000500a067812 */ /* 0x040fe400078e3cff */
[----:B------:R-:W-:-:S02]  /*52c0*/  LOP3.LUT R13, R10, 0x70, RZ, 0x3c, !PT ;  /* 0x000000700a0d7812 */ /* 0x000fc400078e3cff */
[----:B0-----:R-:W-:-:S04]  /*52d0*/  SHF.L.U32 R7, R7, 0x5, RZ ;  /* 0x0000000507077819 */ /* 0x001fc800000006ff */
[----:B------:R-:W-:Y:S02]  /*52e0*/  LOP3.LUT R11, R5, R7, RZ, 0xfc, !PT ;  /* 0x00000007050b7212 */ /* 0x000fe400078efcff */
[C-C-:B------:R-:W-:Y:S02]  /*52f0*/  LOP3.LUT R11, R7.reuse, 0x18, R5.reuse, 0xfe, !PT ;  /* 0x00000018070b7812 */ /* 0x140fe400078efe05 */
[C-C-:B------:R-:W-:Y:S02]  /*5300*/  LOP3.LUT R12, R7.reuse, 0x8, R5.reuse, 0xfe, !PT ;  /* 0x00000008070c7812 */ /* 0x140fe400078efe05 */
[----:B------:R-:W-:Y:S02]  /*5310*/  LOP3.LUT R6, R7, 0x10, R5, 0xfe, !PT ;  /* 0x0000001007067812 */ /* 0x000fe400078efe05 */
[----:B------:R-:W0:Y:S01]  /*5320*/  S2R R11, SR_TID.X ;  /* 0x00000000000b7919 */ /* 0x000e220000002100 */
[C---:B------:R-:W-:Y:S02]  /*5330*/  LOP3.LUT R7, R5.reuse, 0x8, RZ, 0xfc, !PT ;  /* 0x0000000805077812 */ /* 0x040fe400078efcff */
[----:B------:R-:W-:-:S02]  /*5340*/  LOP3.LUT R6, R5, 0x10, RZ, 0xfc, !PT ;  /* 0x0000001005067812 */ /* 0x000fc400078efcff */
[----:B------:R-:W-:Y:S01]  /*5350*/  LOP3.LUT R12, R5, 0x18, RZ, 0xfc, !PT ;  /* 0x00000018050c7812 */ /* 0x000fe200078efcff */
[----:B------:R-:W-:Y:S01]  /*5360*/  IMAD.SHL.U32 R7, R7, 0x10, RZ ;  /* 0x0000001007077824 */ /* 0x000fe200078e00ff */
[----:B------:R-:W-:Y:S02]  /*5370*/  LOP3.LUT R5, R10, 0x60, RZ, 0x3c, !PT ;  /* 0x000000600a057812 */ /* 0x000fe400078e3cff */
[----:B------:R-:W-:Y:S02]  /*5380*/  SHF.L.U32 R6, R6, 0x4, RZ ;  /* 0x0000000406067819 */ /* 0x000fe400000006ff */
[----:B------:R-:W-:Y:S02]  /*5390*/  SHF.L.U32 R5, R12, 0x4, RZ ;  /* 0x000000040c057819 */ /* 0x000fe400000006ff */
[C---:B------:R-:W-:Y:S02]  /*53a0*/  IADD3 R12, R4.reuse, R7, RZ ;  /* 0x00000007040c7210 */ /* 0x040fe40007ffe0ff */
[----:B------:R-:W-:-:S02]  /*53b0*/  IADD3 R6, R4, R6, RZ ;  /* 0x0000000604067210 */ /* 0x000fc40007ffe0ff */
[----:B------:R-:W-:Y:S01]  /*53c0*/  IADD3 R5, R4, R5, RZ ;  /* 0x0000000504057210 */ /* 0x000fe20007ffe0ff */
[----:B------:R1:W-:Y:S04]  /*53d0*/  STL [R1+0xaa4], R12 ;  /* 0x000aa40c01007387 */ /* 0x0003e80000100800 */
[----:B------:R-:W-:Y:S01]  /*53e0*/  STL [R1+0xaa0], R6 ;  /* 0x000aa00601007387 */ /* 0x000fe20000100800 */
[----:B0-----:R-:W-:-:S03]  /*53f0*/  LOP3.LUT R11, R11, 0x1c, RZ, 0xc0, !PT ;  /* 0x0000001c0b0b7812 */ /* 0x001fc600078ec0ff */
[----:B------:R-:W-:Y:S02]  /*5400*/  STL [R1+0xa9c], R5 ;  /* 0x000a9c0501007387 */ /* 0x000fe40000100800 */
[----:B------:R-:W-:Y:S02]  /*5410*/  IMAD.SHL.U32 R10, R11, 0x4, RZ ;  /* 0x000000040b0a7824 */ /* 0x000fe400078e00ff */
[----:B------:R-:W-:-:S03]  /*5420*/  IMAD R11, R3, 0x39a, RZ ;  /* 0x0000039a030b7824 */ /* 0x000fc600078e02ff */
[----:B------:R-:W-:Y:S01]  /*5430*/  IADD3 R4, R10, R4, RZ ;  /* 0x000000040a047210 */ /* 0x000fe20007ffe0ff */
[----:B------:R-:W-:Y:S01]  /*5440*/  IMAD R10, R3, 0x39e, RZ ;  /* 0x0000039e030a7824 */ /* 0x000fe200078e02ff */
[----:B--2---:R-:W-:Y:S01]  /*5450*/  IADD3 R14, P4, R11, R24, RZ ;  /* 0x000000180b0e7210 */ /* 0x004fe20007f9e0ff */
[----:B------:R-:W-:-:S03]  /*5460*/  IMAD R11, R3, 0x3a6, RZ ;  /* 0x000003a6030b7824 */ /* 0x000fc600078e02ff */
[-C--:B-1----:R-:W-:Y:S01]  /*5470*/  IADD3 R12, P2, R10, R24.reuse, RZ ;  /* 0x000000180a0c7210 */ /* 0x082fe20007f5e0ff */
[----:B------:R-:W-:Y:S01]  /*5480*/  IMAD R10, R3, 0x3aa, RZ ;  /* 0x000003aa030a7824 */ /* 0x000fe200078e02ff */
[-C--:B------:R-:W-:Y:S01]  /*5490*/  LEA.HI.X.SX32 R15, R27, R25.reuse, 0x1, P4 ;  /* 0x000000191b0f7211 */ /* 0x080fe200020f0eff */
[----:B------:R-:W-:Y:S01]  /*54a0*/  IMAD R27, R3, 0x1d1, RZ ;  /* 0x000001d1031b7824 */ /* 0x000fe200078e02ff */
[-C--:B------:R-:W-:Y:S01]  /*54b0*/  IADD3 R4, P5, R11, R24.reuse, RZ ;  /* 0x000000180b047210 */ /* 0x080fe20007fbe0ff */
[C---:B------:R-:W-:Y:S01]  /*54c0*/  IMAD R11, R3.reuse, 0x3ae, RZ ;  /* 0x000003ae030b7824 */ /* 0x040fe200078e02ff */
[-C--:B------:R-:W-:Y:S01]  /*54d0*/  IADD3 R20, P6, R10, R24.reuse, RZ ;  /* 0x000000180a147210 */ /* 0x080fe20007fde0ff */
[----:B------:R-:W-:Y:S01]  /*54e0*/  IMAD R10, R3, 0x3b2, RZ ;  /* 0x000003b2030a7824 */ /* 0x000fe200078e02ff */
[----:B------:R0:W-:Y:S01]  /*54f0*/  STL.64 [R1+0xc48], R14 ;  /* 0x000c480e01007387 */ /* 0x0001e20000100a00 */
[-C--:B------:R-:W-:Y:S02]  /*5500*/  IADD3 R22, P3, R19, R24.reuse, RZ ;  /* 0x0000001813167210 */ /* 0x080fe40007f7e0ff */
[----:B------:R-:W-:Y:S01]  /*5510*/  IADD3 R18, P1, R11, R24, RZ ;  /* 0x000000180b127210 */ /* 0x000fe20007f3e0ff */
[----:B------:R-:W-:Y:S01]  /*5520*/  IMAD R11, R3, 0x1cf, RZ ;  /* 0x000001cf030b7824 */ /* 0x000fe200078e02ff */
[----:B------:R-:W-:Y:S01]  /*5530*/  LEA.HI.X.SX32 R23, R27, R25, 0x1, P3 ;  /* 0x000000191b177211 */ /* 0x000fe200018f0eff */
[----:B------:R-:W-:-:S03]  /*5540*/  IMAD R27, R3, 0x1d5, RZ ;  /* 0x000001d5031b7824 */ /* 0x000fc600078e02ff */
[-C--:B------:R-:W-:Y:S01]  /*5550*/  LEA.HI.X.SX32 R13, R11, R25.reuse, 0x1, P2 ;  /* 0x000000190b0d7211 */ /* 0x080fe200010f0eff */
[----:B------:R-:W-:Y:S01]  /*5560*/  IMAD R11, R3, 0x3ba, RZ ;  /* 0x000003ba030b7824 */ /* 0x000fe200078e02ff */
[-C--:B------:R-:W-:Y:S01]  /*5570*/  LEA.HI.X.SX32 R21, R27, R25.reuse, 0x1, P6 ;  /* 0x000000191b157211 */ /* 0x080fe200030f0eff */
[C---:B------:R-:W-:Y:S01]  /*5580*/  IMAD R27, R3.reuse, 0x1d9, RZ ;  /* 0x000001d9031b7824 */ /* 0x040fe200078e02ff */
[-C--:B0-----:R-:W-:Y:S01]  /*5590*/  IADD3 R14, P4, R10, R24.reuse, RZ ;  /* 0x000000180a0e7210 */ /* 0x081fe20007f9e0ff */
[----:B------:R-:W-:Y:S01]  /*55a0*/  IMAD R10, R3, 0x3b6, RZ ;  /* 0x000003b6030a7824 */ /* 0x000fe200078e02ff */
[----:B------:R0:W-:Y:S02]  /*55b0*/  STL.64 [R1+0xc38], R12 ;  /* 0x000c380c01007387 */ /* 0x0001e40000100a00 */
[----:B------:R-:W-:Y:S01]  /*55c0*/  LEA.HI.X.SX32 R15, R27, R25, 0x1, P4 ;  /* 0x000000191b0f7211 */ /* 0x000fe200020f0eff */
[C---:B------:R-:W-:Y:S01]  /*55d0*/  IMAD R27, R3.reuse, 0x1dd, RZ ;  /* 0x000001dd031b7824 */ /* 0x040fe200078e02ff */
[----:B------:R1:W-:Y:S01]  /*55e0*/  STL.64 [R1+0xc28], R22 ;  /* 0x000c281601007387 */ /* 0x0003e20000100a00 */
[-C--:B0-----:R-:W-:Y:S01]  /*55f0*/  IADD3 R12, P2, R10, R24.reuse, RZ ;  /* 0x000000180a0c7210 */ /* 0x081fe20007f5e0ff */
[----:B------:R-:W-:Y:S01]  /*5600*/  IMAD R10, R3, 0x1d3, RZ ;  /* 0x000001d3030a7824 */ /* 0x000fe200078e02ff */
[----:B-1----:R-:W-:Y:S01]  /*5610*/  IADD3 R22, P3, R11, R24, RZ ;  /* 0x000000180b167210 */ /* 0x002fe20007f7e0ff */
[----:B------:R-:W-:-:S03]  /*5620*/  IMAD R11, R3, 0x3be, RZ ;  /* 0x000003be030b7824 */ /* 0x000fc600078e02ff */
[-C--:B------:R-:W-:Y:S01]  /*5630*/  LEA.HI.X.SX32 R5, R10, R25.reuse, 0x1, P5 ;  /* 0x000000190a057211 */ /* 0x080fe200028f0eff */
[----:B------:R-:W-:Y:S01]  /*5640*/  IMAD R10, R3, 0x3c2, RZ ;  /* 0x000003c2030a7824 */ /* 0x000fe200078e02ff */
[----:B------:R-:W-:-:S03]  /*5650*/  LEA.HI.X.SX32 R23, R27, R25, 0x1, P3 ;  /* 0x000000191b177211 */ /* 0x000fc600018f0eff */
[----:B------:R0:W-:Y:S04]  /*5660*/  STL.64 [R1+0xc18], R4 ;  /* 0x000c180401007387 */ /* 0x0001e80000100a00 */
[----:B------:R1:W-:Y:S01]  /*5670*/  STL.64 [R1+0xc08], R20 ;  /* 0x000c081401007387 */ /* 0x0003e20000100a00 */
[-C--:B0-----:R-:W-:Y:S01]  /*5680*/  IADD3 R4, P5, R11, R24.reuse, RZ ;  /* 0x000000180b047210 */ /* 0x081fe20007fbe0ff */
[C---:B------:R-:W-:Y:S01]  /*5690*/  IMAD R11, R3.reuse, 0x1d7, RZ ;  /* 0x000001d7030b7824 */ /* 0x040fe200078e02ff */
[----:B-1----:R-:W-:Y:S01]  /*56a0*/  IADD3 R20, P6, R10, R24, RZ ;  /* 0x000000180a147210 */ /* 0x002fe20007fde0ff */
[----:B------:R-:W-:-:S03]  /*56b0*/  IMAD R10, R3, 0x3c6, RZ ;  /* 0x000003c6030a7824 */ /* 0x000fc600078e02ff */
[----:B------:R-:W-:Y:S01]  /*56c0*/  LEA.HI.X.SX32 R19, R11, R25, 0x1, P1 ;  /* 0x000000190b137211 */ /* 0x000fe200008f0eff */
[----:B------:R-:W-:-:S04]  /*56d0*/  IMAD R11, R3, 0x3ca, RZ ;  /* 0x000003ca030b7824 */ /* 0x000fc800078e02ff */
[----:B------:R0:W-:Y:S04]  /*56e0*/  STL.64 [R1+0xbf8], R18 ;  /* 0x000bf81201007387 */ /* 0x0001e80000100a00 */
[----:B------:R1:W-:Y:S01]  /*56f0*/  STL.64 [R1+0xbe8], R14 ;  /* 0x000be80e01007387 */ /* 0x0003e20000100a00 */
[-C--:B0-----:R-:W-:Y:S01]  /*5700*/  IADD3 R18, P1, R10, R24.reuse, RZ ;  /* 0x000000180a127210 */ /* 0x081fe20007f3e0ff */
[----:B------:R-:W-:Y:S01]  /*5710*/  IMAD R10, R3, 0x1db, RZ ;  /* 0x000001db030a7824 */ /* 0x000fe200078e02ff */
[----:B-1----:R-:W-:Y:S01]  /*5720*/  IADD3 R14, P4, R11, R24, RZ ;  /* 0x000000180b0e7210 */ /* 0x002fe20007f9e0ff */
[----:B------:R-:W-:-:S03]  /*5730*/  IMAD R11, R3, 0x3ce, RZ ;  /* 0x000003ce030b7824 */ /* 0x000fc600078e02ff */
[----:B------:R-:W-:Y:S02]  /*5740*/  LEA.HI.X.SX32 R13, R10, R25, 0x1, P2 ;  /* 0x000000190a0d7211 */ /* 0x000fe400010f0eff */
[----:B------:R-:W-:-:S03]  /*5750*/  IADD3 R10, P2, R11, R24, RZ ;  /* 0x000000180b0a7210 */ /* 0x000fc60007f5e0ff */
[----:B------:R0:W-:Y:S04]  /*5760*/  STL.64 [R1+0xbd8], R12 ;  /* 0x000bd80c01007387 */ /* 0x0001e80000100a00 */
[----:B------:R1:W-:Y:S01]  /*5770*/  STL.64 [R1+0xbc8], R22 ;  /* 0x000bc81601007387 */ /* 0x0003e20000100a00 */
[C---:B0-----:R-:W-:Y:S02]  /*5780*/  IMAD R13, R3.reuse, 0x3d2, RZ ;  /* 0x000003d2030d7824 */ /* 0x041fe400078e02ff */
[C---:B------:R-:W-:Y:S02]  /*5790*/  IMAD R12, R3.reuse, 0x1df, RZ ;  /* 0x000001df030c7824 */ /* 0x040fe400078e02ff */
[----:B-1----:R-:W-:Y:S01]  /*57a0*/  IMAD R23, R3, 0x1e1, RZ ;  /* 0x000001e103177824 */ /* 0x002fe200078e02ff */
[----:B------:R-:W-:Y:S01]  /*57b0*/  IADD3 R26, P3, R13, R24, RZ ;  /* 0x000000180d1a7210 */ /* 0x000fe20007f7e0ff */
[C---:B------:R-:W-:Y:S01]  /*57c0*/  IMAD R13, R3.reuse, 0x3d6, RZ ;  /* 0x000003d6030d7824 */ /* 0x040fe200078e02ff */
[-C--:B------:R-:W-:Y:S01]  /*57d0*/  LEA.HI.X.SX32 R5, R12, R25.reuse, 0x1, P5 ;  /* 0x000000190c057211 */ /* 0x080fe200028f0eff */
[----:B------:R-:W-:Y:S01]  /*57e0*/  IMAD R12, R3, 0x3da, RZ ;  /* 0x000003da030c7824 */ /* 0x000fe200078e02ff */
[----:B------:R-:W-:-:S03]  /*57f0*/  LEA.HI.X.SX32 R21, R23, R25, 0x1, P6 ;  /* 0x0000001917157211 */ /* 0x000fc600030f0eff */
[----:B------:R0:W-:Y:S01]  /*5800*/  STL.64 [R1+0xbb8], R4 ;  /* 0x000bb80401007387 */ /* 0x0001e20000100a00 */
[-C--:B------:R-:W-:Y:S01]  /*5810*/  IADD3 R22, P6, R12, R24.reuse, RZ ;  /* 0x000000180c167210 */ /* 0x080fe20007fde0ff */
[----:B------:R-:W-:Y:S02]  /*5820*/  IMAD R12, R3, 0x3de, RZ ;  /* 0x000003de030c7824 */ /* 0x000fe400078e02ff */
[----:B------:R1:W-:Y:S01]  /*5830*/  STL.64 [R1+0xba8], R20 ;  /* 0x000ba81401007387 */ /* 0x0003e20000100a00 */
[----:B0-----:R-:W-:Y:S01]  /*5840*/  IADD3 R4, P5, R13, R24, RZ ;  /* 0x000000180d047210 */ /* 0x001fe20007fbe0ff */
[C---:B------:R-:W-:Y:S02]  /*5850*/  IMAD R13, R3.reuse, 0x1e3, RZ ;  /* 0x000001e3030d7824 */ /* 0x040fe400078e02ff */
[----:B-1----:R-:W-:-:S03]  /*5860*/  IMAD R21, R3, 0x1e5, RZ ;  /* 0x000001e503157824 */ /* 0x002fc600078e02ff */
[-C--:B------:R-:W-:Y:S01]  /*5870*/  LEA.HI.X.SX32 R19, R13, R25.reuse, 0x1, P1 ;  /* 0x000000190d137211 */ /* 0x080fe200008f0eff */
[----:B------:R-:W-:Y:S01]  /*5880*/  IMAD R13, R3, 0x3e2, RZ ;  /* 0x000003e2030d7824 */ /* 0x000fe200078e02ff */
[----:B------:R-:W-:-:S03]  /*5890*/  LEA.HI.X.SX32 R15, R21, R25, 0x1, P4 ;  /* 0x00000019150f7211 */ /* 0x000fc600020f0eff */
[----:B------:R0:W-:Y:S01]  /*58a0*/  STL.64 [R1+0xb98], R18 ;  /* 0x000b981201007387 */ /* 0x0001e20000100a00 */
[-C--:B------:R-:W-:Y:S01]  /*58b0*/  IADD3 R20, P4, R13, R24.reuse, RZ ;  /* 0x000000180d147210 */ /* 0x080fe20007f9e0ff */
[C---:B------:R-:W-:Y:S02]  /*58c0*/  IMAD R13, R3.reuse, 0x3e6, RZ ;  /* 0x000003e6030d7824 */ /* 0x040fe400078e02ff */
[----:B------:R1:W-:Y:S01]  /*58d0*/  STL.64 [R1+0xb88], R14 ;  /* 0x000b880e01007387 */ /* 0x0003e20000100a00 */
[----:B0-----:R-:W-:Y:S01]  /*58e0*/  IADD3 R18, P1, R12, R24, RZ ;  /* 0x000000180c127210 */ /* 0x001fe20007f3e0ff */
[C---:B------:R-:W-:Y:S02]  /*58f0*/  IMAD R12, R3.reuse, 0x1e7, RZ ;  /* 0x000001e7030c7824 */ /* 0x040fe400078e02ff */
[----:B-1----:R-:W-:-:S03]  /*5900*/  IMAD R15, R3, 0x1eb, RZ ;  /* 0x000001eb030f7824 */ /* 0x002fc600078e02ff */
[-C--:B------:R-:W-:Y:S01]  /*5910*/  LEA.HI.X.SX32 R11, R12, R25.reuse, 0x1, P2 ;  /* 0x000000190c0b7211 */ /* 0x080fe200010f0eff */
[----:B------:R-:W-:Y:S01]  /*5920*/  IMAD R14, R3, 0x3ee, RZ ;  /* 0x000003ee030e7824 */ /* 0x000fe200078e02ff */
[----:B------:R-:W-:Y:S02]  /*5930*/  IADD3 R12, P2, R13, R24, RZ ;  /* 0x000000180d0c7210 */ /* 0x000fe40007f5e0ff */
[----:B------:R-:W-:Y:S01]  /*5940*/  LEA.HI.X.SX32 R5, R15, R25, 0x1, P5 ;  /* 0x000000190f057211 */ /* 0x000fe200028f0eff */
[----:B------:R0:W-:Y:S01]  /*5950*/  STL.64 [R1+0xb78], R10 ;  /* 0x000b780a01007387 */ /* 0x0001e20000100a00 */
[C---:B------:R-:W-:Y:S02]  /*5960*/  IMAD R15, R3.reuse, 0x3f2, RZ ;  /* 0x000003f2030f7824 */ /* 0x040fe400078e02ff */
[C---:B0-----:R-:W-:Y:S02]  /*5970*/  IMAD R10, R3.reuse, 0x1e9, RZ ;  /* 0x000001e9030a7824 */ /* 0x041fe400078e02ff */
[----:B------:R-:W-:-:S03]  /*5980*/  IMAD R11, R3, 0x3ea, RZ ;  /* 0x000003ea030b7824 */ /* 0x000fc600078e02ff */
[----:B------:R-:W-:Y:S02]  /*5990*/  LEA.HI.X.SX32 R27, R10, R25, 0x1, P3 ;  /* 0x000000190a1b7211 */ /* 0x000fe400018f0eff */
[----:B------:R-:W-:-:S03]  /*59a0*/  IADD3 R10, P3, R11, R24, RZ ;  /* 0x000000180b0a7210 */ /* 0x000fc60007f7e0ff */
[----:B------:R0:W-:Y:S04]  /*59b0*/  STL.64 [R1+0xb68], R26 ;  /* 0x000b681a01007387 */ /* 0x0001e80000100a00 */
[----:B------:R1:W-:Y:S01]  /*59c0*/  STL.64 [R1+0xb58], R4 ;  /* 0x000b580401007387 */ /* 0x0003e20000100a00 */
[C---:B0-----:R-:W-:Y:S01]  /*59d0*/  IMAD R27, R3.reuse, 0x1ed, RZ ;  /* 0x000001ed031b7824 */ /* 0x041fe200078e02ff */
[----:B-1----:R-:W-:Y:S01]  /*59e0*/  IADD3 R4, P5, R14, R24, RZ ;  /* 0x000000180e047210 */ /* 0x002fe20007fbe0ff */
[----:B------:R-:W-:-:S03]  /*59f0*/  IMAD R14, R3, 0x1ef, RZ ;  /* 0x000001ef030e7824 */ /* 0x000fc600078e02ff */
[-C--:B------:R-:W-:Y:S01]  /*5a00*/  LEA.HI.X.SX32 R23, R27, R25.reuse, 0x1, P6 ;  /* 0x000000191b177211 */ /* 0x080fe200030f0eff */
[----:B------:R-:W-:Y:S01]  /*5a10*/  IMAD R27, R3, 0x1f1, RZ ;  /* 0x000001f1031b7824 */ /* 0x000fe200078e02ff */
[----:B------:R-:W-:-:S03]  /*5a20*/  LEA.HI.X.SX32 R19, R14, R25, 0x1, P1 ;  /* 0x000000190e137211 */ /* 0x000fc600008f0eff */
[----:B------:R0:W-:Y:S01]  /*5a30*/  STL.64 [R1+0xb48], R22 ;  /* 0x000b481601007387 */ /* 0x0001e20000100a00 */
[----:B------:R-:W-:-:S03]  /*5a40*/  LEA.HI.X.SX32 R21, R27, R25, 0x1, P4 ;  /* 0x000000191b157211 */ /* 0x000fc600020f0eff */
[----:B------:R1:W-:Y:S04]  /*5a50*/  STL.64 [R1+0xb38], R18 ;  /* 0x000b381201007387 */ /* 0x0003e80000100a00 */
[----:B------:R2:W-:Y:S01]  /*5a60*/  STL.64 [R1+0xb28], R20 ;  /* 0x000b281401007387 */ /* 0x0005e20000100a00 */
[----:B------:R-:W-:Y:S01]  /*5a70*/  IMAD R6, R3, 0x1f9, RZ ;  /* 0x000001f903067824 */ /* 0x000fe200078e02ff */
[----:B0-----:R-:W-:Y:S01]  /*5a80*/  IADD3 R22, P6, R15, R24, RZ ;  /* 0x000000180f167210 */ /* 0x001fe20007fde0ff */
[C---:B------:R-:W-:Y:S02]  /*5a90*/  IMAD R15, R3.reuse, 0x3f6, RZ ;  /* 0x000003f6030f7824 */ /* 0x040fe400078e02ff */
[C---:B-1----:R-:W-:Y:S02]  /*5aa0*/  IMAD R18, R3.reuse, 0x1f3, RZ ;  /* 0x000001f303127824 */ /* 0x042fe400078e02ff */
[----:B------:R-:W-:-:S02]  /*5ab0*/  IMAD R19, R3, 0x3fa, RZ ;  /* 0x000003fa03137824 */ /* 0x000fc400078e02ff */
[C---:B--2---:R-:W-:Y:S01]  /*5ac0*/  IMAD R20, R3.reuse, 0x1f7, RZ ;  /* 0x000001f703147824 */ /* 0x044fe200078e02ff */
[-C--:B------:R-:W-:Y:S01]  /*5ad0*/  LEA.HI.X.SX32 R13, R18, R25.reuse, 0x1, P2 ;  /* 0x00000019120d7211 */ /* 0x080fe200010f0eff */
[----:B------:R-:W-:Y:S01]  /*5ae0*/  IMAD R21, R3, 0x39c, RZ ;  /* 0x0000039c03157824 */ /* 0x000fe200078e02ff */
[-C--:B------:R-:W-:Y:S02]  /*5af0*/  LEA.HI.X.SX32 R23, R6, R25.reuse, 0x1, P6 ;  /* 0x0000001906177211 */ /* 0x080fe400030f0eff */
[-C--:B------:R-:W-:Y:S01]  /*5b00*/  IADD3 R14, P1, R15, R24.reuse, RZ ;  /* 0x000000180f0e7210 */ /* 0x080fe20007f3e0ff */
[----:B------:R0:W-:Y:S01]  /*5b10*/  STL.64 [R1+0xb18], R12 ;  /* 0x000b180c01007387 */ /* 0x0001e20000100a00 */
[----:B------:R-:W-:Y:S01]  /*5b20*/  IADD3 R26, P4, R19, R24, RZ ;  /* 0x00000018131a7210 */ /* 0x000fe20007f9e0ff */
[C---:B------:R-:W-:Y:S01]  /*5b30*/  IMAD R19, R3.reuse, 0x3fe, RZ ;  /* 0x000003fe03137824 */ /* 0x040fe200078e02ff */
[----:B------:R-:W-:Y:S01]  /*5b40*/  LEA.HI.X.SX32 R5, R20, R25, 0x1, P5 ;  /* 0x0000001914057211 */ /* 0x000fe200028f0eff */
[----:B0-----:R-:W-:-:S03]  /*5b50*/  IMAD R12, R3, 0x1f5, RZ ;  /* 0x000001f5030c7824 */ /* 0x001fc600078e02ff */
[----:B------:R-:W-:Y:S01]  /*5b60*/  IADD3 R18, P2, R19, R24, RZ ;  /* 0x0000001813127210 */ /* 0x000fe20007f5e0ff */
[----:B------:R-:W-:Y:S01]  /*5b70*/  IMAD R13, R3, 0x398, RZ ;  /* 0x00000398030d7824 */ /* 0x000fe200078e02ff */
[----:B------:R-:W-:-:S05]  /*5b80*/  LEA.HI.X.SX32 R11, R12, R25, 0x1, P3 ;  /* 0x000000190c0b7211 */ /* 0x000fca00018f0eff */
[----:B------:R0:W-:Y:S04]  /*5b90*/  STL.64 [R1+0xb08], R10 ;  /* 0x000b080a01007387 */ /* 0x0001e80000100a00 */
[----:B0-----:R-:W2:Y:S01]  /*5ba0*/  LDL.LU.64 R10, [R1+0x2b10] ;  /* 0x002b1000010a7983 */ /* 0x001ea20000300a00 */
[----:B------:R-:W-:Y:S01]  /*5bb0*/  IMAD R20, R3, 0x3a0, RZ ;  /* 0x000003a003147824 */ /* 0x000fe200078e02ff */
[----:B------:R-:W-:Y:S01]  /*5bc0*/  IADD3 R12, P3, R13, R24, RZ ;  /* 0x000000180d0c7210 */ /* 0x000fe20007f7e0ff */
[----:B------:R-:W-:Y:S01]  /*5bd0*/  IMAD R6, R3, 0x1ff, RZ ;  /* 0x000001ff03067824 */ /* 0x000fe200078e02ff */
[----:B------:R0:W-:Y:S04]  /*5be0*/  STL.64 [R1+0xaf8], R4 ;  /* 0x000af80401007387 */ /* 0x0001e80000100a00 */
[----:B------:R1:W-:Y:S01]  /*5bf0*/  STL.64 [R1+0xae8], R22 ;  /* 0x000ae81601007387 */ /* 0x0003e20000100a00 */
[----:B------:R-:W-:-:S02]  /*5c00*/  LEA.HI.X.SX32 R19, R6, R25, 0x1, P2 ;  /* 0x0000001906137211 */ /* 0x000fc400010f0eff */
[-C--:B0-----:R-:W-:Y:S01]  /*5c10*/  IADD3 R4, P5, R21, R24.reuse, RZ ;  /* 0x0000001815047210 */ /* 0x081fe20007fbe0ff */
[C---:B------:R-:W-:Y:S01]  /*5c20*/  IMAD R21, R3.reuse, 0x1fb, RZ ;  /* 0x000001fb03157824 */ /* 0x040fe200078e02ff */
[----:B-1----:R-:W-:Y:S01]  /*5c30*/  IADD3 R22, P6, R20, R24, RZ ;  /* 0x0000001814167210 */ /* 0x002fe20007fde0ff */
[----:B------:R-:W-:-:S03]  /*5c40*/  IMAD R20, R3, 0x1fd, RZ ;  /* 0x000001fd03147824 */ /* 0x000fc600078e02ff */
[-C--:B------:R-:W-:Y:S02]  /*5c50*/  LEA.HI.X.SX32 R15, R21, R25.reuse, 0x1, P1 ;  /* 0x00000019150f7211 */ /* 0x080fe400008f0eff */
[----:B--2---:R-:W-:-:S03]  /*5c60*/  LEA.HI.X.SX32 R13, R10, R25, 0x1, P3 ;  /* 0x000000190a0d7211 */ /* 0x004fc600018f0eff */
[----:B------:R0:W-:Y:S01]  /*5c70*/  STL.64 [R1+0xad8], R14 ;  /* 0x000ad80e01007387 */ /* 0x0001e20000100a00 */
[----:B------:R-:W-:Y:S01]  /*5c80*/  LEA.HI.X.SX32 R27, R20, R25, 0x1, P4 ;  /* 0x00000019141b7211 */ /* 0x000fe200020f0eff */
[C---:B------:R-:W-:Y:S02]  /*5c90*/  IMAD R23, R3.reuse, 0xe7, RZ ;  /* 0x000000e703177824 */ /* 0x040fe400078e02ff */
[----:B------:R-:W-:Y:S02]  /*5ca0*/  IMAD R21, R3, 0x3a4, RZ ;  /* 0x000003a403157824 */ /* 0x000fe400078e02ff */
[----:B------:R1:W-:Y:S03]  /*5cb0*/  STL.64 [R1+0xac8], R26 ;  /* 0x000ac81a01007387 */ /* 0x0003e60000100a00 */
[-C--:B------:R-:W-:Y:S01]  /*5cc0*/  IADD3 R20, P4, R21, R24.reuse, RZ ;  /* 0x0000001815147210 */ /* 0x080fe20007f9e0ff */
[----:B------:R2:W-:Y:S01]  /*5cd0*/  STL.64 [R1+0xab8], R18 ;  /* 0x000ab81201007387 */ /* 0x0005e20000100a00 */
[----:B0-----:R-:W-:Y:S01]  /*5ce0*/  IADD3 R14, P1, R11, R24, RZ ;  /* 0x000000180b0e7210 */ /* 0x001fe20007f3e0ff */
[----:B-1----:R-:W-:-:S02]  /*5cf0*/  IMAD R26, R3, 0x73, RZ ;  /* 0x00000073031a7824 */ /* 0x002fc400078e02ff */
[----:B------:R-:W-:Y:S01]  /*5d00*/  IMAD R27, R3, 0x3a8, RZ ;  /* 0x000003a8031b7824 */ /* 0x000fe200078e02ff */
[----:B--2---:R-:W-:Y:S02]  /*5d10*/  IADD3 R18, P2, R10, R24, RZ ;  /* 0x000000180a127210 */ /* 0x004fe40007f5e0ff */
[----:B------:R-:W-:-:S05]  /*5d20*/  LEA.HI.X.SX32 R15, R26, R25, 0x1, P1 ;  /* 0x000000191a0f7211 */ /* 0x000fca00008f0eff */
[----:B------:R0:W-:Y:S04]  /*5d30*/  STL.64 [R1+0x1708], R14 ;  /* 0x0017080e01007387 */ /* 0x0001e80000100a00 */
[----:B0-----:R-:W2:Y:S01]  /*5d40*/  LDL.LU.64 R14, [R1+0x2b08] ;  /* 0x002b0800010e7983 */ /* 0x001ea20000300a00 */
[----:B------:R-:W-:Y:S02]  /*5d50*/  LEA.HI.X.SX32 R19, R11, R25, 0x1, P2 ;  /* 0x000000190b137211 */ /* 0x000fe400010f0eff */
[----:B------:R-:W-:Y:S01]  /*5d60*/  IADD3 R26, P1, R27, R24, RZ ;  /* 0x000000181b1a7210 */ /* 0x000fe20007f3e0ff */
[----:B------:R0:W-:Y:S04]  /*5d70*/  STL.64 [R1+0xc50], R12 ;  /* 0x000c500c01007387 */ /* 0x0001e80000100a00 */
[----:B0-----:R-:W3:Y:S01]  /*5d80*/  LDL.LU.64 R12, [R1+0x2b00] ;  /* 0x002b0000010c7983 */ /* 0x001ee20000300a00 */
[----:B------:R-:W-:-:S02]  /*5d90*/  MOV R11, R7 ;  /* 0x00000007000b7202 */ /* 0x000fc40000000f00 */
[CC--:B---3--:R-:W-:Y:S02]  /*5da0*/  IADD3 R6, P3, R12.reuse, R24.reuse, RZ ;  /* 0x000000180c067210 */ /* 0x0c8fe40007f7e0ff */
[-C--:B------:R-:W-:Y:S02]  /*5db0*/  LEA.HI.X.SX32 R5, R12, R25.reuse, 0x1, P5 ;  /* 0x000000190c057211 */ /* 0x080fe400028f0eff */
[----:B------:R-:W-:Y:S01]  /*5dc0*/  LEA.HI.X.SX32 R11, R23, R25, 0x1, P3 ;  /* 0x00000019170b7211 */ /* 0x000fe200018f0eff */
[----:B------:R2:W-:Y:S01]  /*5dd0*/  STL [R1+0x1368], R6 ;  /* 0x0013680601007387 */ /* 0x0005e20000100800 */
[----:B------:R-:W-:Y:S01]  /*5de0*/  IMAD.MOV.U32 R10, RZ, RZ, R6 ;  /* 0x000000ffff0a7224 */ /* 0x000fe200078e0006 */
[-C--:B------:R-:W-:Y:S02]  /*5df0*/  IADD3 R10, P3, R16, R24.reuse, RZ ;  /* 0x00000018100a7210 */ /* 0x080fe40007f7e0ff */
[----:B------:R0:W-:Y:S04]  /*5e00*/  STL.64 [R1+0x1370], R18 ;  /* 0x0013701201007387 */ /* 0x0001e80000100a00 */
[----:B------:R1:W-:Y:S01]  /*5e10*/  STL.64 [R1+0xc40], R4 ;  /* 0x000c400401007387 */ /* 0x0003e20000100a00 */
[----:B--2---:R-:W-:-:S03]  /*5e20*/  IADD3 R6, P5, R14, R24, RZ ;  /* 0x000000180e067210 */ /* 0x004fc60007fbe0ff */
[----:B------:R-:W-:Y:S01]  /*5e30*/  STL [R1+0x136c], R11 ;  /* 0x00136c0b01007387 */ /* 0x000fe20000100800 */
[----:B0-----:R-:W-:Y:S01]  /*5e40*/  IADD3 R18, P2, R13, R24, RZ ;  /* 0x000000180d127210 */ /* 0x001fe20007f5e0ff */
[C---:B-1----:R-:W-:Y:S02]  /*5e50*/  IMAD R4, R3.reuse, 0x1d, RZ ;  /* 0x0000001d03047824 */ /* 0x042fe400078e02ff */
[C---:B------:R-:W-:Y:S02]  /*5e60*/  IMAD R23, R3.reuse, 0x3b0, RZ ;  /* 0x000003b003177824 */ /* 0x040fe400078e02ff */
[C---:B------:R-:W-:Y:S01]  /*5e70*/  IMAD R27, R3.reuse, 0xe9, RZ ;  /* 0x000000e9031b7824 */ /* 0x040fe200078e02ff */
[----:B------:R-:W-:Y:S01]  /*5e80*/  LEA.HI.X.SX32 R19, R4, R25, 0x1, P2 ;  /* 0x0000001904137211 */ /* 0x000fe200010f0eff */
[----:B------:R-:W-:-:S04]  /*5e90*/  IMAD R5, R3, 0x3ac, RZ ;  /* 0x000003ac03057824 */ /* 0x000fc800078e02ff */
[----:B------:R0:W-:Y:S04]  /*5ea0*/  STL.64 [R1+0x19b8], R18 ;  /* 0x0019b81201007387 */ /* 0x0001e80000100a00 */
[----:B0-----:R-:W2:Y:S01]  /*5eb0*/  LDL.LU.64 R18, [R1+0x2af8] ;  /* 0x002af80001127983 */ /* 0x001ea20000300a00 */
[-C--:B------:R-:W-:Y:S02]  /*5ec0*/  LEA.HI.X.SX32 R7, R13, R25.reuse, 0x1, P5 ;  /* 0x000000190d077211 */ /* 0x080fe400028f0eff */
[-C--:B------:R-:W-:Y:S02]  /*5ed0*/  LEA.HI.X.SX32 R11, R14, R25.reuse, 0x1, P3 ;  /* 0x000000190e0b7211 */ /* 0x080fe400018f0eff */
[----:B------:R-:W-:Y:S01]  /*5ee0*/  IADD3 R12, P3, R23, R24, RZ ;  /* 0x00000018170c7210 */ /* 0x000fe20007f7e0ff */
[----:B------:R0:W-:Y:S01]  /*5ef0*/  STL.64 [R1+0x18d0], R6 ;  /* 0x0018d00601007387 */ /* 0x0001e20000100a00 */
[----:B------:R-:W-:-:S02]  /*5f00*/  LEA.HI.X.SX32 R23, R15, R25, 0x1, P6 ;  /* 0x000000190f177211 */ /* 0x000fc400030f0eff */
[CC--:B------:R-:W-:Y:S02]  /*5f10*/  IADD3 R14, P6, R17.reuse, R24.reuse, RZ ;  /* 0x00000018110e7210 */ /* 0x0c0fe40007fde0ff */
[----:B------:R-:W-:Y:S01]  /*5f20*/  LEA.HI.X.SX32 R21, R17, R25, 0x1, P4 ;  /* 0x0000001911157211 */ /* 0x000fe200020f0eff */
[----:B------:R1:W-:Y:S01]  /*5f30*/  STL.64 [R1+0xc30], R22 ;  /* 0x000c301601007387 */ /* 0x0003e20000100a00 */
[----:B------:R-:W-:-:S03]  /*5f40*/  IADD3 R4, P2, R5, R24, RZ ;  /* 0x0000001805047210 */ /* 0x000fc60007f5e0ff */
[----:B------:R-:W-:Y:S01]  /*5f50*/  STL.64 [R1+0x1700], R10 ;  /* 0x0017000a01007387 */ /* 0x000fe20000100a00 */
[----:B0-----:R-:W-:-:S04]  /*5f60*/  IADD3 R6, P5, R15, R24, RZ ;  /* 0x000000180f067210 */ /* 0x001fc80007fbe0ff */
[-C--:B------:R-:W-:Y:S01]  /*5f70*/  LEA.HI.X.SX32 R7, R16, R25.reuse, 0x1, P5 ;  /* 0x0000001910077211 */ /* 0x080fe200028f0eff */
[----:B-1----:R-:W3:Y:S01]  /*5f80*/  LDL.LU.64 R22, [R1+0x2af0] ;  /* 0x002af00001167983 */ /* 0x002ee20000300a00 */
[----:B------:R-:W-:-:S03]  /*5f90*/  LEA.HI.X.SX32 R15, R27, R25, 0x1, P6 ;  /* 0x000000191b0f7211 */ /* 0x000fc600030f0eff */
[----:B------:R0:W-:Y:S04]  /*5fa0*/  STL.64 [R1+0x1360], R6 ;  /* 0x0013600601007387 */ /* 0x0001e80000100a00 */
[----:B------:R1:W-:Y:S01]  /*5fb0*/  STL.64 [R1+0xc20], R20 ;  /* 0x000c201401007387 */ /* 0x0003e20000100a00 */
[C---:B0-----:R-:W-:Y:S02]  /*5fc0*/  IMAD R6, R3.reuse, 0x75, RZ ;  /* 0x0000007503067824 */ /* 0x041fe400078e02ff */
[----:B------:R-:W-:Y:S01]  /*5fd0*/  IMAD R7, R3, 0x3b4, RZ ;  /* 0x000003b403077824 */ /* 0x000fe200078e02ff */
[----:B-1----:R-:W4:Y:S04]  /*5fe0*/  LDL.LU.64 R20, [R1+0x2ae8] ;  /* 0x002ae80001147983 */ /* 0x002f280000300a00 */
[----:B------:R0:W-:Y:S01]  /*5ff0*/  STL.64 [R1+0x1358], R14 ;  /* 0x0013580e01007387 */ /* 0x0001e20000100a00 */
[----:B--2---:R-:W-:-:S02]  /*6000*/  IADD3 R10, P5, R19, R24, RZ ;  /* 0x00000018130a7210 */ /* 0x004fc40007fbe0ff */
[-C--:B------:R-:W-:Y:S02]  /*6010*/  LEA.HI.X.SX32 R27, R18, R25.reuse, 0x1, P1 ;  /* 0x00000019121b7211 */ /* 0x080fe400008f0eff */
[-C--:B------:R-:W-:Y:S02]  /*6020*/  LEA.HI.X.SX32 R11, R6, R25.reuse, 0x1, P5 ;  /* 0x00000019060b7211 */ /* 0x080fe400028f0eff */
[-C--:B0-----:R-:W-:Y:S01]  /*6030*/  IADD3 R14, P6, R18, R24.reuse, RZ ;  /* 0x00000018120e7210 */ /* 0x081fe20007fde0ff */
[----:B------:R0:W-:Y:S03]  /*6040*/  STL.64 [R1+0xc10], R26 ;  /* 0x000c101a01007387 */ /* 0x0001e60000100a00 */
[----:B------:R-:W-:Y:S01]  /*6050*/  LEA.HI.X.SX32 R15, R19, R25, 0x1, P6 ;  /* 0x00000019130f7211 */ /* 0x000fe200030f0eff */
[----:B------:R4:W-:Y:S04]  /*6060*/  STL.64 [R1+0x16f8], R10 ;  /* 0x0016f80a01007387 */ /* 0x0009e80000100a00 */
[----:B0-----:R-:W2:Y:S04]  /*6070*/  LDL.LU.64 R26, [R1+0x2ae0] ;  /* 0x002ae000011a7983 */ /* 0x001ea80000300a00 */
[----:B------:R-:W5:Y:S01]  /*6080*/  LDL.64 R18, [R1+0x328] ;  /* 0x0003280001127983 */ /* 0x000f620000100a00 */
[----:B------:R-:W-:Y:S01]  /*6090*/  IADD3 R16, P4, R7, R24, RZ ;  /* 0x0000001807107210 */ /* 0x000fe20007f9e0ff */
[----:B------:R-:W-:-:S02]  /*60a0*/  IMAD R7, R3, 0x3b8, RZ ;  /* 0x000003b803077824 */ /* 0x000fc400078e02ff */
[----:B------:R0:W-:Y:S01]  /*60b0*/  STL.64 [R1+0x1350], R14 ;  /* 0x0013500e01007387 */ /* 0x0001e20000100a00 */
[----:B------:R-:W-:Y:S02]  /*60c0*/  IMAD R13, R3, 0xeb, RZ ;  /* 0x000000eb030d7824 */ /* 0x000fe400078e02ff */
[-C--:B------:R-:W-:Y:S02]  /*60d0*/  IADD3 R6, P5, R7, R24.reuse, RZ ;  /* 0x0000001807067210 */ /* 0x080fe40007fbe0ff */
[C---:B----4-:R-:W-:Y:S02]  /*60e0*/  IADD3 R10, P1, R20.reuse, R24, RZ ;  /* 0x00000018140a7210 */ /* 0x050fe40007f3e0ff */
[----:B-----5:R-:W-:Y:S02]  /*60f0*/  LEA.HI.X.SX32 R5, R20, R19, 0x1, P2 ;  /* 0x0000001314057211 */ /* 0x020fe400010f0eff */
[----:B0-----:R-:W-:-:S03]  /*6100*/  IADD3 R14, P6, R21, R18, RZ ;  /* 0x00000012150e7210 */ /* 0x001fc60007fde0ff */
[----:B------:R0:W-:Y:S01]  /*6110*/  STL.64 [R1+0xc00], R4 ;  /* 0x000c000401007387 */ /* 0x0001e20000100a00 */
[----:B---3--:R-:W-:Y:S02]  /*6120*/  IADD3 R24, P2, R23, R18, RZ ;  /* 0x0000001217187210 */ /* 0x008fe40007f5e0ff */
[-C--:B------:R-:W-:Y:S02]  /*6130*/  LEA.HI.X.SX32 R11, R13, R19.reuse, 0x1, P1 ;  /* 0x000000130d0b7211 */ /* 0x080fe400008f0eff */
[-C--:B------:R-:W-:Y:S01]  /*6140*/  LEA.HI.X.SX32 R25, R21, R19.reuse, 0x1, P2 ;  /* 0x0000001315197211 */ /* 0x080fe200010f0eff */
[----:B0-----:R-:W-:Y:S02]  /*6150*/  IMAD R4, R3, 0x3b, RZ ;  /* 0x0000003b03047824 */ /* 0x001fe400078e02ff */
[----:B------:R-:W-:Y:S03]  /*6160*/  STL.64 [R1+0x1348], R10 ;  /* 0x0013480a01007387 */ /* 0x000fe60000100a00 */
[----:B------:R-:W-:-:S05]  /*6170*/  LEA.HI.X.SX32 R15, R4, R19, 0x1, P6 ;  /* 0x00000013040f7211 */ /* 0x000fca00030f0eff */
[----:B------:R-:W-:Y:S04]  /*6180*/  STL.64 [R1+0x18c8], R14 ;  /* 0x0018c80e01007387 */ /* 0x000fe80000100a00 */
[----:B------:R0:W-:Y:S04]  /*6190*/  STL.64 [R1+0x16f0], R24 ;  /* 0x0016f01801007387 */ /* 0x0001e80000100a00 */
[----:B0-----:R-:W3:Y:S01]  /*61a0*/  LDL.LU.64 R24, [R1+0x2ad8] ;  /* 0x002ad80001187983 */ /* 0x001ee20000300a00 */
[C---:B------:R-:W-:Y:S02]  /*61b0*/  IADD3 R14, P6, R22.reuse, R18, RZ ;  /* 0x00000012160e7210 */ /* 0x040fe40007fde0ff */
[-C--:B------:R-:W-:Y:S01]  /*61c0*/  LEA.HI.X.SX32 R13, R22, R19.reuse, 0x1, P3 ;  /* 0x00000013160d7211 */ /* 0x080fe200018f0eff */
[----:B------:R-:W-:Y:S01]  /*61d0*/  IMAD R7, R3, 0xed, RZ ;  /* 0x000000ed03077824 */ /* 0x000fe200078e02ff */
[----:B------:R-:W-:-:S03]  /*61e0*/  LEA.HI.X.SX32 R15, R23, R19, 0x1, P6 ;  /* 0x00000013170f7211 */ /* 0x000fc600030f0eff */
[----:B------:R-:W-:Y:S01]  /*61f0*/  STL.64 [R1+0xbf0], R12 ;  /* 0x000bf00c01007387 */ /* 0x000fe20000100a00 */
[----:B--2---:R-:W-:-:S03]  /*6200*/  IADD3 R20, P6, R26, R18, RZ ;  /* 0x000000121a147210 */ /* 0x004fc60007fde0ff */
[----:B------:R0:W-:Y:S01]  /*6210*/  STL.64 [R1+0x1340], R14 ;  /* 0x0013400e01007387 */ /* 0x0001e20000100a00 */
[C---:B------:R-:W-:Y:S02]  /*6220*/  IMAD R5, R3.reuse, 0x3bc, RZ ;  /* 0x000003bc03057824 */ /* 0x040fe400078e02ff */
[C---:B0-----:R-:W-:Y:S02]  /*6230*/  IMAD R15, R3.reuse, 0x77, RZ ;  /* 0x00000077030f7824 */ /* 0x041fe400078e02ff */
[----:B------:R-:W-:Y:S01]  /*6240*/  IMAD R14, R3, 0x3c4, RZ ;  /* 0x000003c4030e7824 */ /* 0x000fe200078e02ff */
[----:B------:R-:W-:Y:S02]  /*6250*/  IADD3 R10, P1, R5, R18, RZ ;  /* 0x00000012050a7210 */ /* 0x000fe40007f3e0ff */
[-C--:B------:R-:W-:Y:S01]  /*6260*/  LEA.HI.X.SX32 R21, R15, R19.reuse, 0x1, P6 ;  /* 0x000000130f157211 */ /* 0x080fe200030f0eff */
[----:B------:R-:W-:Y:S01]  /*6270*/  IMAD R15, R3, 0xef, RZ ;  /* 0x000000ef030f7824 */ /* 0x000fe200078e02ff */
[----:B------:R-:W-:-:S02]  /*6280*/  LEA.HI.X.SX32 R11, R27, R19, 0x1, P1 ;  /* 0x000000131b0b7211 */ /* 0x000fc400008f0eff */
[----:B------:R-:W-:Y:S01]  /*6290*/  IADD3 R22, P1, R29, R18, RZ ;  /* 0x000000121d167210 */ /* 0x000fe20007f3e0ff */
[----:B------:R-:W-:-:S03]  /*62a0*/  IMAD R5, R3, 0x3c0, RZ ;  /* 0x000003c003057824 */ /* 0x000fc600078e02ff */
[-C--:B------:R-:W-:Y:S02]  /*62b0*/  LEA.HI.X.SX32 R23, R28, R19.reuse, 0x1, P1 ;  /* 0x000000131c177211 */ /* 0x080fe400008f0eff */
[-C--:B------:R-:W-:Y:S02]  /*62c0*/  IADD3 R4, P2, R5, R18.reuse, RZ ;  /* 0x0000001205047210 */ /* 0x080fe40007f5e0ff */
[C---:B---3--:R-:W-:Y:S02]  /*62d0*/  IADD3 R12, P3, R24.reuse, R18, RZ ;  /* 0x00000012180c7210 */ /* 0x048fe40007f7e0ff */
[-C--:B------:R-:W-:Y:S02]  /*62e0*/  LEA.HI.X.SX32 R17, R24, R19.reuse, 0x1, P4 ;  /* 0x0000001318117211 */ /* 0x080fe400020f0eff */
[----:B------:R-:W-:-:S03]  /*62f0*/  LEA.HI.X.SX32 R13, R7, R19, 0x1, P3 ;  /* 0x00000013070d7211 */ /* 0x000fc600018f0eff */
[----:B------:R0:W-:Y:S01]  /*6300*/  STL.64 [R1+0xbe0], R16 ;  /* 0x000be01001007387 */ /* 0x0001e20000100a00 */
[----:B------:R-:W-:-:S03]  /*6310*/  LEA.HI.X.SX32 R7, R25, R19, 0x1, P5 ;  /* 0x0000001319077211 */ /* 0x000fc600028f0eff */
[----:B------:R1:W-:Y:S04]  /*6320*/  STL.64 [R1+0x1338], R12 ;  /* 0x0013380c01007387 */ /* 0x0003e80000100a00 */
[----:B------:R2:W-:Y:S01]  /*6330*/  STL.64 [R1+0x16e8], R20 ;  /* 0x0016e81401007387 */ /* 0x0005e20000100a00 */
[-C--:B0-----:R-:W-:Y:S02]  /*6340*/  IADD3 R16, P4, R14, R18.reuse, RZ ;  /* 0x000000120e107210 */ /* 0x081fe40007f9e0ff */
[----:B-1----:R-:W-:Y:S01]  /*6350*/  IADD3 R12, P3, R25, R18, RZ ;  /* 0x00000012190c7210 */ /* 0x002fe20007f7e0ff */
[----:B------:R-:W-:Y:S01]  /*6360*/  IMAD R14, R3, 0x3c8, RZ ;  /* 0x000003c8030e7824 */ /* 0x000fe200078e02ff */
[----:B------:R0:W-:Y:S02]  /*6370*/  STL.64 [R1+0xbd0], R6 ;  /* 0x000bd00601007387 */ /* 0x0001e40000100a00 */
[----:B------:R-:W-:-:S02]  /*6380*/  LEA.HI.X.SX32 R13, R26, R19, 0x1, P3 ;  /* 0x000000131a0d7211 */ /* 0x000fc400018f0eff */
[-C--:B--2---:R-:W-:Y:S01]  /*6390*/  IADD3 R20, P6, R14, R18.reuse, RZ ;  /* 0x000000120e147210 */ /* 0x084fe20007fde0ff */
[----:B------:R-:W-:Y:S02]  /*63a0*/  IMAD R14, R3, 0xf, RZ ;  /* 0x0000000f030e7824 */ /* 0x000fe400078e02ff */
[----:B------:R1:W-:Y:S01]  /*63b0*/  STL.64 [R1+0x1330], R12 ;  /* 0x0013300c01007387 */ /* 0x0003e20000100a00 */
[----:B0-----:R-:W-:-:S03]  /*63c0*/  IADD3 R6, P5, R27, R18, RZ ;  /* 0x000000121b067210 */ /* 0x001fc60007fbe0ff */
[----:B------:R0:W-:Y:S01]  /*63d0*/  STL.64 [R1+0xbc0], R10 ;  /* 0x000bc00a01007387 */ /* 0x0001e20000100a00 */
[----:B------:R-:W-:Y:S02]  /*63e0*/  LEA.HI.X.SX32 R7, R15, R19, 0x1, P5 ;  /* 0x000000130f077211 */ /* 0x000fe400028f0eff */
[----:B-1----:R-:W-:-:S03]  /*63f0*/  IADD3 R12, P3, R28, R18, RZ ;  /* 0x000000121c0c7210 */ /* 0x002fc60007f7e0ff */
[----:B------:R1:W-:Y:S01]  /*6400*/  STL.64 [R1+0x1328], R6 ;  /* 0x0013280601007387 */ /* 0x0003e20000100a00 */
[C---:B0-----:R-:W-:Y:S01]  /*6410*/  IMAD R11, R3.reuse, 0x78, RZ ;  /* 0x00000078030b7824 */ /* 0x041fe200078e02ff */
[----:B------:R-:W-:Y:S01]  /*6420*/  LEA.HI.X.SX32 R13, R14, R19, 0x1, P3 ;  /* 0x000000130e0d7211 */ /* 0x000fe200018f0eff */
[----:B------:R-:W-:-:S03]  /*6430*/  IMAD R10, R3, 0xf0, RZ ;  /* 0x000000f0030a7824 */ /* 0x000fc600078e02ff */
[-C--:B-1----:R-:W-:Y:S01]  /*6440*/  IADD3 R6, P5, R11, R18.reuse, RZ ;  /* 0x000000120b067210 */ /* 0x082fe20007fbe0ff */
[----:B------:R0:W-:Y:S03]  /*6450*/  STL.64 [R1+0x1a28], R12 ;  /* 0x001a280c01007387 */ /* 0x0001e60000100a00 */
[----:B------:R-:W-:Y:S01]  /*6460*/  LEA.HI.X.SX32 R7, R29, R19, 0x1, P5 ;  /* 0x000000131d077211 */ /* 0x000fe200028f0eff */
[----:B------:R-:W-:Y:S01]  /*6470*/  STL.64 [R1+0x19b0], R22 ;  /* 0x0019b01601007387 */ /* 0x000fe20000100a00 */
[----:B------:R-:W-:-:S03]  /*6480*/  IADD3 R14, P3, R10, R18, RZ ;  /* 0x000000120a0e7210 */ /* 0x000fc60007f7e0ff */
[----:B------:R1:W-:Y:S01]  /*6490*/  STL.64 [R1+0x18c0], R6 ;  /* 0x0018c00601007387 */ /* 0x0003e20000100a00 */
[C---:B0-----:R-:W-:Y:S02]  /*64a0*/  IMAD R12, R3.reuse, 0x1e0, RZ ;  /* 0x000001e0030c7824 */ /* 0x041fe400078e02ff */
[----:B------:R-:W-:Y:S01]  /*64b0*/  IMAD R13, R3, 0x3cc, RZ ;  /* 0x000003cc030d7824 */ /* 0x000fe200078e02ff */
[-C--:B------:R-:W-:Y:S01]  /*64c0*/  LEA.HI.X.SX32 R15, R11, R19.reuse, 0x1, P3 ;  /* 0x000000130b0f7211 */ /* 0x080fe200018f0eff */
[----:B------:R-:W-:Y:S01]  /*64d0*/  IMAD R11, R3, 0x1e2, RZ ;  /* 0x000001e2030b7824 */ /* 0x000fe200078e02ff */
[C---:B------:R-:W-:Y:S02]  /*64e0*/  LEA.HI.X.SX32 R5, R12.reuse, R19, 0x1, P2 ;  /* 0x000000130c057211 */ /* 0x040fe400010f0eff */
[-C--:B-1----:R-:W-:Y:S02]  /*64f0*/  IADD3 R6, P5, R12, R18.reuse, RZ ;  /* 0x000000120c067210 */ /* 0x082fe40007fbe0ff */
[----:B------:R-:W-:-:S02]  /*6500*/  IADD3 R22, P1, R13, R18, RZ ;  /* 0x000000120d167210 */ /* 0x000fc40007f3e0ff */
[-C--:B------:R-:W-:Y:S01]  /*6510*/  LEA.HI.X.SX32 R7, R10, R19.reuse, 0x1, P5 ;  /* 0x000000130a077211 */ /* 0x080fe200028f0eff */
[----:B------:R-:W-:Y:S01]  /*6520*/  IMAD R13, R3, 0x3d0, RZ ;  /* 0x000003d0030d7824 */ /* 0x000fe200078e02ff */
[----:B------:R0:W-:Y:S01]  /*6530*/  STL.64 [R1+0x16e0], R14 ;  /* 0x0016e00e01007387 */ /* 0x0001e20000100a00 */
[----:B------:R-:W-:-:S03]  /*6540*/  LEA.HI.X.SX32 R17, R11, R19, 0x1, P4 ;  /* 0x000000130b117211 */ /* 0x000fc600020f0eff */
[----:B------:R-:W-:Y:S04]  /*6550*/  STL.64 [R1+0xbb0], R4 ;  /* 0x000bb00401007387 */ /* 0x000fe80000100a00 */
[----:B------:R1:W-:Y:S01]  /*6560*/  STL.64 [R1+0x1320], R6 ;  /* 0x0013200601007387 */ /* 0x0003e20000100a00 */
[-C--:B0-----:R-:W-:Y:S01]  /*6570*/  IADD3 R14, P3, R13, R18.reuse, RZ ;  /* 0x000000120d0e7210 */ /* 0x081fe20007f7e0ff */
[C---:B------:R-:W-:Y:S02]  /*6580*/  IMAD R13, R3.reuse, 0xf2, RZ ;  /* 0x000000f2030d7824 */ /* 0x040fe400078e02ff */
[----:B------:R0:W-:Y:S01]  /*6590*/  STL.64 [R1+0xba0], R16 ;  /* 0x000ba01001007387 */ /* 0x0001e20000100a00 */
[----:B-1----:R-:W-:Y:S01]  /*65a0*/  IMAD R7, R3, 0x3d4, RZ ;  /* 0x000003d403077824 */ /* 0x002fe200078e02ff */
[-C--:B------:R-:W-:Y:S01]  /*65b0*/  IADD3 R4, P2, R11, R18.reuse, RZ ;  /* 0x000000120b047210 */ /* 0x080fe20007f5e0ff */
[----:B------:R-:W-:Y:S01]  /*65c0*/  IMAD R10, R3, 0xf1, RZ ;  /* 0x000000f1030a7824 */ /* 0x000fe200078e02ff */
[-C--:B------:R-:W-:Y:S01]  /*65d0*/  IADD3 R24, P5, R13, R18.reuse, RZ ;  /* 0x000000120d187210 */ /* 0x080fe20007fbe0ff */
[----:B------:R-:W-:Y:S01]  /*65e0*/  IMAD R6, R3, 0x1e4, RZ ;  /* 0x000001e403067824 */ /* 0x000fe200078e02ff */
[----:B0-----:R-:W-:Y:S01]  /*65f0*/  IADD3 R16, P4, R7, R18, RZ ;  /* 0x0000001207107210 */ /* 0x001fe20007f9e0ff */
[----:B------:R-:W-:Y:S01]  /*6600*/  IMAD R7, R3, 0x79, RZ ;  /* 0x0000007903077824 */ /* 0x000fe200078e02ff */
[----:B------:R-:W-:-:S02]  /*6610*/  LEA.HI.X.SX32 R5, R10, R19, 0x1, P2 ;  /* 0x000000130a057211 */ /* 0x000fc400010f0eff */
[C---:B------:R-:W-:Y:S02]  /*6620*/  IADD3 R10, P2, R6.reuse, R18, RZ ;  /* 0x00000012060a7210 */ /* 0x040fe40007f5e0ff */
[-C--:B------:R-:W-:Y:S01]  /*6630*/  LEA.HI.X.SX32 R25, R7, R19.reuse, 0x1, P5 ;  /* 0x0000001307197211 */ /* 0x080fe200028f0eff */
[----:B------:R-:W-:Y:S01]  /*6640*/  IMAD R7, R3, 0x1e6, RZ ;  /* 0x000001e603077824 */ /* 0x000fe200078e02ff */
[-C--:B------:R-:W-:Y:S02]  /*6650*/  LEA.HI.X.SX32 R21, R6, R19.reuse, 0x1, P6 ;  /* 0x0000001306157211 */ /* 0x080fe400030f0eff */
[-C--:B------:R-:W-:Y:S01]  /*6660*/  LEA.HI.X.SX32 R11, R13, R19.reuse, 0x1, P2 ;  /* 0x000000130d0b7211 */ /* 0x080fe200010f0eff */
[----:B------:R-:W-:Y:S01]  /*6670*/  STL.64 [R1+0x1318], R4 ;  /* 0x0013180401007387 */ /* 0x000fe20000100a00 */
[----:B------:R-:W-:Y:S01]  /*6680*/  LEA.HI.X.SX32 R23, R7, R19, 0x1, P1 ;  /* 0x0000001307177211 */ /* 0x000fe200008f0eff */
[C---:B------:R-:W-:Y:S02]  /*6690*/  IMAD R6, R3.reuse, 0x7a, RZ ;  /* 0x0000007a03067824 */ /* 0x040fe400078e02ff */
[----:B------:R-:W-:Y:S04]  /*66a0*/  STL.64 [R1+0x16d8], R24 ;  /* 0x0016d81801007387 */ /* 0x000fe80000100a00 */
[----:B------:R0:W-:Y:S01]  /*66b0*/  STL.64 [R1+0xb90], R20 ;  /* 0x000b901401007387 */ /* 0x0001e20000100a00 */
[----:B------:R-:W-:-:S03]  /*66c0*/  IMAD R12, R3, 0xf4, RZ ;  /* 0x000000f4030c7824 */ /* 0x000fc600078e02ff */
[----:B------:R1:W-:Y:S04]  /*66d0*/  STL.64 [R1+0x1310], R10 ;  /* 0x0013100a01007387 */ /* 0x0003e80000100a00 */
[----:B------:R2:W-:Y:S01]  /*66e0*/  STL.64 [R1+0xb80], R22 ;  /* 0x000b801601007387 */ /* 0x0005e20000100a00 */
[-C--:B0-----:R-:W-:Y:S01]  /*66f0*/  IADD3 R20, P6, R7, R18.reuse, RZ ;  /* 0x0000001207147210 */ /* 0x081fe20007fde0ff */
[C---:B------:R-:W-:Y:S01]  /*6700*/  IMAD R7, R3.reuse, 0x3d, RZ ;  /* 0x0000003d03077824 */ /* 0x040fe200078e02ff */
[-C--:B-1----:R-:W-:Y:S01]  /*6710*/  IADD3 R10, P2, R6, R18.reuse, RZ ;  /* 0x00000012060a7210 */ /* 0x082fe20007f5e0ff */
[C---:B--2---:R-:W-:Y:S01]  /*6720*/  IMAD R23, R3.reuse, 0xf3, RZ ;  /* 0x000000f303177824 */ /* 0x044fe200078e02ff */
[----:B------:R-:W-:Y:S01]  /*6730*/  IADD3 R24, P1, R12, R18, RZ ;  /* 0x000000120c187210 */ /* 0x000fe20007f3e0ff */
[----:B------:R-:W-:Y:S01]  /*6740*/  IMAD R22, R3, 0x1e8, RZ ;  /* 0x000001e803167824 */ /* 0x000fe200078e02ff */
[----:B------:R-:W-:-:S02]  /*6750*/  LEA.HI.X.SX32 R11, R7, R19, 0x1, P2 ;  /* 0x00000013070b7211 */ /* 0x000fc400010f0eff */
[-C--:B------:R-:W-:Y:S02]  /*6760*/  LEA.HI.X.SX32 R21, R23, R19.reuse, 0x1, P6 ;  /* 0x0000001317157211 */ /* 0x080fe400030f0eff */
[----:B------:R-:W-:-:S03]  /*6770*/  LEA.HI.X.SX32 R25, R6, R19, 0x1, P1 ;  /* 0x0000001306197211 */ /* 0x000fc600008f0eff */
[----:B------:R-:W-:Y:S04]  /*6780*/  STL.64 [R1+0x1308], R20 ;  /* 0x0013081401007387 */ /* 0x000fe80000100a00 */
[----:B------:R0:W-:Y:S01]  /*6790*/  STL.64 [R1+0x18b8], R10 ;  /* 0x0018b80a01007387 */ /* 0x0001e20000100a00 */
[----:B------:R-:W-:-:S03]  /*67a0*/  LEA.HI.X.SX32 R15, R22, R19, 0x1, P3 ;  /* 0x00000013160f7211 */ /* 0x000fc600018f0eff */
[----:B------:R1:W-:Y:S01]  /*67b0*/  STL.64 [R1+0x16d0], R24 ;  /* 0x0016d01801007387 */ /* 0x0003e20000100a00 */
[C---:B------:R-:W-:Y:S01]  /*67c0*/  IMAD R13, R3.reuse, 0x3dc, RZ ;  /* 0x000003dc030d7824 */ /* 0x040fe200078e02ff */
[----:B0-----:R-:W-:Y:S01]  /*67d0*/  IADD3 R10, P2, R22, R18, RZ ;  /* 0x00000012160a7210 */ /* 0x001fe20007f5e0ff */
[----:B-1----:R-:W-:-:S03]  /*67e0*/  IMAD R24, R3, 0x1ea, RZ ;  /* 0x000001ea03187824 */ /* 0x002fc600078e02ff */
[-C--:B------:R-:W-:Y:S01]  /*67f0*/  LEA.HI.X.SX32 R11, R12, R19.reuse, 0x1, P2 ;  /* 0x000000130c0b7211 */ /* 0x080fe200010f0eff */
[----:B------:R0:W-:Y:S01]  /*6800*/  STL.64 [R1+0xb70], R14 ;  /* 0x000b700e01007387 */ /* 0x0001e20000100a00 */
[-C--:B------:R-:W-:Y:S02]  /*6810*/  IADD3 R20, P6, R13, R18.reuse, RZ ;  /* 0x000000120d147210 */ /* 0x080fe40007fde0ff */
[C---:B------:R-:W-:Y:S01]  /*6820*/  LEA.HI.X.SX32 R17, R24.reuse, R19, 0x1, P4 ;  /* 0x0000001318117211 */ /* 0x040fe200020f0eff */
[----:B------:R1:W-:Y:S01]  /*6830*/  STL.64 [R1+0x1300], R10 ;  /* 0x0013000a01007387 */ /* 0x0003e20000100a00 */
[C---:B------:R-:W-:Y:S02]  /*6840*/  IMAD R13, R3.reuse, 0xf6, RZ ;  /* 0x000000f6030d7824 */ /* 0x040fe400078e02ff */
[C---:B------:R-:W-:Y:S01]  /*6850*/  IMAD R5, R3.reuse, 0x3d8, RZ ;  /* 0x000003d803057824 */ /* 0x040fe200078e02ff */
[----:B------:R2:W-:Y:S01]  /*6860*/  STL.64 [R1+0xb60], R16 ;  /* 0x000b601001007387 */ /* 0x0005e20000100a00 */
[----:B0-----:R-:W-:Y:S01]  /*6870*/  IADD3 R14, P3, R24, R18, RZ ;  /* 0x00000012180e7210 */ /* 0x001fe20007f7e0ff */
[----:B-1----:R-:W-:-:S02]  /*6880*/  IMAD R11, R3, 0x3e4, RZ ;  /* 0x000003e4030b7824 */ /* 0x002fc400078e02ff */
[----:B------:R-:W-:Y:S01]  /*6890*/  IMAD R10, R3, 0xf5, RZ ;  /* 0x000000f5030a7824 */ /* 0x000fe200078e02ff */
[-C--:B------:R-:W-:Y:S01]  /*68a0*/  IADD3 R22, P2, R13, R18.reuse, RZ ;  /* 0x000000120d167210 */ /* 0x080fe20007f5e0ff */
[----:B------:R-:W-:Y:S01]  /*68b0*/  IMAD R12, R3, 0x1ec, RZ ;  /* 0x000001ec030c7824 */ /* 0x000fe200078e02ff */
[-C--:B--2---:R-:W-:Y:S01]  /*68c0*/  IADD3 R16, P4, R11, R18.reuse, RZ ;  /* 0x000000120b107210 */ /* 0x084fe20007f9e0ff */
[----:B------:R-:W-:Y:S01]  /*68d0*/  IMAD R11, R3, 0x7b, RZ ;  /* 0x0000007b030b7824 */ /* 0x000fe200078e02ff */
[-C--:B------:R-:W-:Y:S02]  /*68e0*/  LEA.HI.X.SX32 R15, R10, R19.reuse, 0x1, P3 ;  /* 0x000000130a0f7211 */ /* 0x080fe400018f0eff */
[----:B------:R-:W-:Y:S02]  /*68f0*/  IADD3 R4, P5, R5, R18, RZ ;  /* 0x0000001205047210 */ /* 0x000fe40007fbe0ff */
[-C--:B------:R-:W-:Y:S01]  /*6900*/  LEA.HI.X.SX32 R23, R11, R19.reuse, 0x1, P2 ;  /* 0x000000130b177211 */ /* 0x080fe200010f0eff */
[----:B------:R0:W-:Y:S01]  /*6910*/  STL.64 [R1+0x12f8], R14 ;  /* 0x0012f80e01007387 */ /* 0x0001e20000100a00 */
[----:B------:R-:W-:-:S03]  /*6920*/  LEA.HI.X.SX32 R5, R12, R19, 0x1, P5 ;  /* 0x000000130c057211 */ /* 0x000fc600028f0eff */
[----:B------:R1:W-:Y:S01]  /*6930*/  STL.64 [R1+0x16c8], R22 ;  /* 0x0016c81601007387 */ /* 0x0003e20000100a00 */
[----:B0-----:R-:W-:-:S04]  /*6940*/  IADD3 R14, P3, R12, R18, RZ ;  /* 0x000000120c0e7210 */ /* 0x001fc80007f7e0ff */
[-C--:B------:R-:W-:Y:S01]  /*6950*/  LEA.HI.X.SX32 R15, R13, R19.reuse, 0x1, P3 ;  /* 0x000000130d0f7211 */ /* 0x080fe200018f0eff */
[C---:B-1----:R-:W-:Y:S01]  /*6960*/  IMAD R22, R3.reuse, 0x1ee, RZ ;  /* 0x000001ee03167824 */ /* 0x042fe200078e02ff */
[----:B------:R0:W-:Y:S04]  /*6970*/  STL.64 [R1+0xb50], R4 ;  /* 0x000b500401007387 */ /* 0x0001e80000100a00 */
[----:B------:R1:W-:Y:S01]  /*6980*/  STL.64 [R1+0x12f0], R14 ;  /* 0x0012f00e01007387 */ /* 0x0003e20000100a00 */
[C---:B------:R-:W-:Y:S01]  /*6990*/  LEA.HI.X.SX32 R21, R22.reuse, R19, 0x1, P6 ;  /* 0x0000001316157211 */ /* 0x040fe200030f0eff */
[C---:B------:R-:W-:Y:S01]  /*69a0*/  IMAD R12, R3.reuse, 0x3e, RZ ;  /* 0x0000003e030c7824 */ /* 0x040fe200078e02ff */
[----:B0-----:R-:W-:Y:S01]  /*69b0*/  IADD3 R4, P5, R22, R18, RZ ;  /* 0x0000001216047210 */ /* 0x001fe20007fbe0ff */
[----:B-1----:R-:W-:-:S02]  /*69c0*/  IMAD R15, R3, 0xf7, RZ ;  /* 0x000000f7030f7824 */ /* 0x002fc400078e02ff */
[----:B------:R0:W-:Y:S01]  /*69d0*/  STL.64 [R1+0xb40], R20 ;  /* 0x000b401401007387 */ /* 0x0001e20000100a00 */
[----:B------:R-:W-:Y:S02]  /*69e0*/  IMAD R13, R3, 0x7c, RZ ;  /* 0x0000007c030d7824 */ /* 0x000fe400078e02ff */
[----:B------:R-:W-:Y:S01]  /*69f0*/  LEA.HI.X.SX32 R5, R15, R19, 0x1, P5 ;  /* 0x000000130f057211 */ /* 0x000fe200028f0eff */
[----:B------:R-:W-:Y:S01]  /*6a00*/  IMAD R14, R3, 0xf8, RZ ;  /* 0x000000f8030e7824 */ /* 0x000fe200078e02ff */
[----:B------:R-:W-:-:S03]  /*6a10*/  IADD3 R26, P3, R12, R18, RZ ;  /* 0x000000120c1a7210 */ /* 0x000fc60007f7e0ff */
[----:B------:R1:W-:Y:S01]  /*6a20*/  STL.64 [R1+0x12e8], R4 ;  /* 0x0012e80401007387 */ /* 0x0003e20000100a00 */
[-C--:B0-----:R-:W-:Y:S01]  /*6a30*/  IADD3 R20, P6, R13, R18.reuse, RZ ;  /* 0x000000120d147210 */ /* 0x081fe20007fde0ff */
[C---:B------:R-:W-:Y:S01]  /*6a40*/  IMAD R7, R3.reuse, 0x3e0, RZ ;  /* 0x000003e003077824 */ /* 0x040fe200078e02ff */
[----:B------:R-:W-:Y:S01]  /*6a50*/  IADD3 R24, P5, R14, R18, RZ ;  /* 0x000000120e187210 */ /* 0x000fe20007fbe0ff */
[C---:B-1----:R-:W-:Y:S01]  /*6a60*/  IMAD R4, R3.reuse, 0x1f, RZ ;  /* 0x0000001f03047824 */ /* 0x042fe200078e02ff */
[----:B------:R-:W-:Y:S01]  /*6a70*/  LEA.HI.X.SX32 R21, R12, R19, 0x1, P6 ;  /* 0x000000130c157211 */ /* 0x000fe200030f0eff */
[----:B------:R-:W-:-:S03]  /*6a80*/  IMAD R22, R3, 0x1f0, RZ ;  /* 0x000001f003167824 */ /* 0x000fc600078e02ff */
[-C--:B------:R-:W-:Y:S02]  /*6a90*/  LEA.HI.X.SX32 R27, R4, R19.reuse, 0x1, P3 ;  /* 0x00000013041b7211 */ /* 0x080fe400018f0eff */
[-C--:B------:R-:W-:Y:S02]  /*6aa0*/  LEA.HI.X.SX32 R25, R13, R19.reuse, 0x1, P5 ;  /* 0x000000130d197211 */ /* 0x080fe400028f0eff */
[----:B------:R-:W-:Y:S01]  /*6ab0*/  IADD3 R6, P1, R7, R18, RZ ;  /* 0x0000001207067210 */ /* 0x000fe20007f3e0ff */
[----:B------:R-:W-:Y:S04]  /*6ac0*/  STL.64 [R1+0x19a8], R26 ;  /* 0x0019a81a01007387 */ /* 0x000fe80000100a00 */
[----:B------:R0:W-:Y:S01]  /*6ad0*/  STL.64 [R1+0x18b0], R20 ;  /* 0x0018b01401007387 */ /* 0x0001e20000100a00 */
[----:B------:R-:W-:-:S03]  /*6ae0*/  LEA.HI.X.SX32 R7, R22, R19, 0x1, P1 ;  /* 0x0000001316077211 */ /* 0x000fc600008f0eff */
[----:B------:R1:W-:Y:S01]  /*6af0*/  STL.64 [R1+0x16c0], R24 ;  /* 0x0016c01801007387 */ /* 0x0003e20000100a00 */
[----:B0-----:R-:W-:Y:S01]  /*6b00*/  IADD3 R20, P6, R22, R18, RZ ;  /* 0x0000001216147210 */ /* 0x001fe20007fde0ff */
[----:B-1----:R-:W-:-:S03]  /*6b10*/  IMAD R24, R3, 0x1f2, RZ ;  /* 0x000001f203187824 */ /* 0x002fc600078e02ff */
[-C--:B------:R-:W-:Y:S01]  /*6b20*/  LEA.HI.X.SX32 R21, R14, R19.reuse, 0x1, P6 ;  /* 0x000000130e157211 */ /* 0x080fe200030f0eff */
[----:B------:R0:W-:Y:S01]  /*6b30*/  STL.64 [R1+0xb30], R6 ;  /* 0x000b300601007387 */ /* 0x0001e20000100a00 */
[C---:B------:R-:W-:Y:S01]  /*6b40*/  IMAD R14, R3.reuse, 0x3f4, RZ ;  /* 0x000003f4030e7824 */ /* 0x040fe200078e02ff */
[CC--:B------:R-:W-:Y:S02]  /*6b50*/  LEA.HI.X.SX32 R17, R24.reuse, R19.reuse, 0x1, P4 ;  /* 0x0000001318117211 */ /* 0x0c0fe400020f0eff */
[----:B------:R1:W-:Y:S01]  /*6b60*/  STL.64 [R1+0x12e0], R20 ;  /* 0x0012e01401007387 */ /* 0x0003e20000100a00 */
[C---:B------:R-:W-:Y:S02]  /*6b70*/  IMAD R15, R3.reuse, 0xfa, RZ ;  /* 0x000000fa030f7824 */ /* 0x040fe400078e02ff */
[C---:B------:R-:W-:Y:S01]  /*6b80*/  IMAD R10, R3.reuse, 0x3e8, RZ ;  /* 0x000003e8030a7824 */ /* 0x040fe200078e02ff */
[----:B------:R2:W-:Y:S01]  /*6b90*/  STL.64 [R1+0xb20], R16 ;  /* 0x000b201001007387 */ /* 0x0005e20000100a00 */
[-C--:B0-----:R-:W-:Y:S01]  /*6ba0*/  IADD3 R6, P1, R24, R18.reuse, RZ ;  /* 0x0000001218067210 */ /* 0x081fe20007f3e0ff */
[----:B-1----:R-:W-:Y:S01]  /*6bb0*/  IMAD R21, R3, 0xf9, RZ ;  /* 0x000000f903157824 */ /* 0x002fe200078e02ff */
[-C--:B------:R-:W-:Y:S01]  /*6bc0*/  IADD3 R22, P6, R15, R18.reuse, RZ ;  /* 0x000000120f167210 */ /* 0x080fe20007fde0ff */
[C---:B------:R-:W-:Y:S01]  /*6bd0*/  IMAD R20, R3.reuse, 0x1f4, RZ ;  /* 0x000001f403147824 */ /* 0x040fe200078e02ff */
[-C--:B--2---:R-:W-:Y:S01]  /*6be0*/  IADD3 R16, P4, R14, R18.reuse, RZ ;  /* 0x000000120e107210 */ /* 0x084fe20007f9e0ff */
[----:B------:R-:W-:Y:S01]  /*6bf0*/  IMAD R14, R3, 0x7d, RZ ;  /* 0x0000007d030e7824 */ /* 0x000fe200078e02ff */
[----:B------:R-:W-:Y:S01]  /*6c00*/  LEA.HI.X.SX32 R7, R21, R19, 0x1, P1 ;  /* 0x0000001315077211 */ /* 0x000fe200008f0eff */
[----:B------:R-:W-:Y:S01]  /*6c10*/  IMAD R5, R3, 0x3ec, RZ ;  /* 0x000003ec03057824 */ /* 0x000fe200078e02ff */
[----:B------:R-:W-:-:S02]  /*6c20*/  IADD3 R10, P2, R10, R18, RZ ;  /* 0x000000120a0a7210 */ /* 0x000fc40007f5e0ff */
[-C--:B------:R-:W-:Y:S01]  /*6c30*/  LEA.HI.X.SX32 R23, R14, R19.reuse, 0x1, P6 ;  /* 0x000000130e177211 */ /* 0x080fe200030f0eff */
[----:B------:R0:W-:Y:S01]  /*6c40*/  STL.64 [R1+0x12d8], R6 ;  /* 0x0012d80601007387 */ /* 0x0001e20000100a00 */
[----:B------:R-:W-:Y:S01]  /*6c50*/  IMAD R14, R3, 0x1f6, RZ ;  /* 0x000001f6030e7824 */ /* 0x000fe200078e02ff */
[-C--:B------:R-:W-:Y:S02]  /*6c60*/  IADD3 R4, P3, R5, R18.reuse, RZ ;  /* 0x0000001205047210 */ /* 0x080fe40007f7e0ff */
[-C--:B------:R-:W-:Y:S01]  /*6c70*/  LEA.HI.X.SX32 R11, R20, R19.reuse, 0x1, P2 ;  /* 0x00000013140b7211 */ /* 0x080fe200010f0eff */
[----:B------:R-:W-:Y:S01]  /*6c80*/  STL.64 [R1+0x16b8], R22 ;  /* 0x0016b81601007387 */ /* 0x000fe20000100a00 */
[-C--:B------:R-:W-:Y:S02]  /*6c90*/  LEA.HI.X.SX32 R5, R14, R19.reuse, 0x1, P3 ;  /* 0x000000130e057211 */ /* 0x080fe400018f0eff */
[-C--:B0-----:R-:W-:Y:S01]  /*6ca0*/  IADD3 R6, P1, R20, R18.reuse, RZ ;  /* 0x0000001214067210 */ /* 0x081fe20007f3e0ff */
[----:B------:R0:W-:Y:S03]  /*6cb0*/  STL.64 [R1+0xb10], R10 ;  /* 0x000b100a01007387 */ /* 0x0001e60000100a00 */
[----:B------:R-:W-:Y:S01]  /*6cc0*/  LEA.HI.X.SX32 R7, R15, R19, 0x1, P1 ;  /* 0x000000130f077211 */ /* 0x000fe200008f0eff */
[----:B------:R-:W-:Y:S01]  /*6cd0*/  IMAD R15, R3, 0x3f, RZ ;  /* 0x0000003f030f7824 */ /* 0x000fe200078e02ff */
[----:B------:R-:W-:-:S03]  /*6ce0*/  IADD3 R24, P2, R14, R18, RZ ;  /* 0x000000120e187210 */ /* 0x000fc60007f5e0ff */
[----:B------:R1:W-:Y:S01]  /*6cf0*/  STL.64 [R1+0x12d0], R6 ;  /* 0x0012d00601007387 */ /* 0x0003e20000100a00 */
[----:B0-----:R-:W-:-:S03]  /*6d00*/  IMAD R11, R3, 0x7e, RZ ;  /* 0x0000007e030b7824 */ /* 0x001fc600078e02ff */
[----:B------:R0:W-:Y:S01]  /*6d10*/  STL.64 [R1+0xb00], R4 ;  /* 0x000b000401007387 */ /* 0x0001e20000100a00 */
[C---:B------:R-:W-:Y:S02]  /*6d20*/  IMAD R10, R3.reuse, 0xfc, RZ ;  /* 0x000000fc030a7824 */ /* 0x040fe400078e02ff */
[----:B------:R-:W-:Y:S01]  /*6d30*/  IMAD R12, R3, 0x3f0, RZ ;  /* 0x000003f0030c7824 */ /* 0x000fe200078e02ff */
[----:B-1----:R-:W-:Y:S01]  /*6d40*/  IADD3 R6, P1, R11, R18, RZ ;  /* 0x000000120b067210 */ /* 0x002fe20007f3e0ff */
[----:B0-----:R-:W-:-:S03]  /*6d50*/  IMAD R4, R3, 0xfb, RZ ;  /* 0x000000fb03047824 */ /* 0x001fc600078e02ff */
[-C--:B------:R-:W-:Y:S01]  /*6d60*/  LEA.HI.X.SX32 R7, R15, R19.reuse, 0x1, P1 ;  /* 0x000000130f077211 */ /* 0x080fe200008f0eff */
[C---:B------:R-:W-:Y:S01]  /*6d70*/  IMAD R14, R3.reuse, 0x1f8, RZ ;  /* 0x000001f8030e7824 */ /* 0x040fe200078e02ff */
[----:B------:R-:W-:Y:S01]  /*6d80*/  LEA.HI.X.SX32 R25, R4, R19, 0x1, P2 ;  /* 0x0000001304197211 */ /* 0x000fe200010f0eff */
[----:B------:R-:W-:Y:S01]  /*6d90*/  IMAD R21, R3, 0x3f8, RZ ;  /* 0x000003f803157824 */ /* 0x000fe200078e02ff */
[-C--:B------:R-:W-:Y:S02]  /*6da0*/  IADD3 R20, P3, R10, R18.reuse, RZ ;  /* 0x000000120a147210 */ /* 0x080fe40007f7e0ff */
[-C--:B------:R-:W-:Y:S01]  /*6db0*/  IADD3 R12, P5, R12, R18.reuse, RZ ;  /* 0x000000120c0c7210 */ /* 0x080fe20007fbe0ff */
[----:B------:R-:W-:Y:S01]  /*6dc0*/  STL.64 [R1+0x12c8], R24 ;  /* 0x0012c81801007387 */ /* 0x000fe20000100a00 */
[----:B------:R-:W-:-:S03]  /*6dd0*/  IADD3 R22, P6, R21, R18, RZ ;  /* 0x0000001215167210 */ /* 0x000fc60007fde0ff */
[----:B------:R0:W-:Y:S01]  /*6de0*/  STL.64 [R1+0x18a8], R6 ;  /* 0x0018a80601007387 */ /* 0x0001e20000100a00 */
[-C--:B------:R-:W-:Y:S02]  /*6df0*/  LEA.HI.X.SX32 R21, R11, R19.reuse, 0x1, P3 ;  /* 0x000000130b157211 */ /* 0x080fe400018f0eff */
[CC--:B------:R-:W-:Y:S01]  /*6e00*/  LEA.HI.X.SX32 R13, R14.reuse, R19.reuse, 0x1, P5 ;  /* 0x000000130e0d7211 */ /* 0x0c0fe200028f0eff */
[C---:B------:R-:W-:Y:S01]  /*6e10*/  IMAD R11, R3.reuse, 0x1fa, RZ ;  /* 0x000001fa030b7824 */ /* 0x040fe200078e02ff */
[----:B0-----:R-:W-:Y:S01]  /*6e20*/  IADD3 R6, P1, R14, R18, RZ ;  /* 0x000000120e067210 */ /* 0x001fe20007f3e0ff */
[----:B------:R-:W-:Y:S03]  /*6e30*/  STL.64 [R1+0x16b0], R20 ;  /* 0x0016b01401007387 */ /* 0x000fe60000100a00 */
[----:B------:R-:W-:Y:S01]  /*6e40*/  LEA.HI.X.SX32 R7, R10, R19, 0x1, P1 ;  /* 0x000000130a077211 */ /* 0x000fe200008f0eff */
[----:B------:R0:W-:Y:S01]  /*6e50*/  STL.64 [R1+0xaf0], R12 ;  /* 0x000af00c01007387 */ /* 0x0001e20000100a00 */
[----:B------:R-:W-:-:S03]  /*6e60*/  IMAD R15, R3, 0x202, RZ ;  /* 0x00000202030f7824 */ /* 0x000fc600078e02ff */
[----:B------:R1:W-:Y:S01]  /*6e70*/  STL.64 [R1+0x12c0], R6 ;  /* 0x0012c00601007387 */ /* 0x0003e20000100a00 */
[-C--:B0-----:R-:W-:Y:S01]  /*6e80*/  IADD3 R12, P5, R11, R18.reuse, RZ ;  /* 0x000000120b0c7210 */ /* 0x081fe20007fbe0ff */
[----:B-1----:R-:W-:Y:S01]  /*6e90*/  IMAD R6, R3, 0xfd, RZ ;  /* 0x000000fd03067824 */ /* 0x002fe200078e02ff */
[----:B------:R-:W-:Y:S01]  /*6ea0*/  IADD3 R20, P3, R15, R18, RZ ;  /* 0x000000120f147210 */ /* 0x000fe20007f7e0ff */
[----:B------:R-:W-:-:S03]  /*6eb0*/  IMAD R15, R3, 0xfe, RZ ;  /* 0x000000fe030f7824 */ /* 0x000fc600078e02ff */
[----:B------:R-:W-:Y:S01]  /*6ec0*/  LEA.HI.X.SX32 R13, R6, R19, 0x1, P5 ;  /* 0x00000013060d7211 */ /* 0x000fe200028f0eff */
[----:B------:R-:W-:Y:S01]  /*6ed0*/  IMAD R7, R3, 0x1fc, RZ ;  /* 0x000001fc03077824 */ /* 0x000fe200078e02ff */
[----:B------:R-:W-:-:S03]  /*6ee0*/  IADD3 R24, P1, R15, R18, RZ ;  /* 0x000000120f187210 */ /* 0x000fc60007f3e0ff */
[----:B------:R0:W-:Y:S01]  /*6ef0*/  STL.64 [R1+0x12b8], R12 ;  /* 0x0012b80c01007387 */ /* 0x0001e20000100a00 */
[----:B------:R-:W-:Y:S01]  /*6f00*/  IMAD R5, R3, 0x3fc, RZ ;  /* 0x000003fc03057824 */ /* 0x000fe200078e02ff */
[-C--:B------:R-:W-:Y:S01]  /*6f10*/  LEA.HI.X.SX32 R17, R11, R19.reuse, 0x1, P4 ;  /* 0x000000130b117211 */ /* 0x080fe200020f0eff */
[----:B------:R-:W-:Y:S01]  /*6f20*/  IMAD R6, R3, 0x1fe, RZ ;  /* 0x000001fe03067824 */ /* 0x000fe200078e02ff */
[----:B------:R-:W-:Y:S01]  /*6f30*/  LEA.HI.X.SX32 R23, R7, R19, 0x1, P6 ;  /* 0x0000001307177211 */ /* 0x000fe200030f0eff */
[----:B0-----:R-:W-:Y:S01]  /*6f40*/  IMAD R13, R3, 0x7f, RZ ;  /* 0x0000007f030d7824 */ /* 0x001fe200078e02ff */
[----:B------:R-:W-:-:S04]  /*6f50*/  IADD3 R4, P2, R5, R18, RZ ;  /* 0x0000001205047210 */ /* 0x000fc80007f5e0ff */
[-C--:B------:R-:W-:Y:S01]  /*6f60*/  LEA.HI.X.SX32 R25, R13, R19.reuse, 0x1, P1 ;  /* 0x000000130d197211 */ /* 0x080fe200008f0eff */
[----:B------:R0:W-:Y:S01]  /*6f70*/  STL.64 [R1+0xae0], R16 ;  /* 0x000ae01001007387 */ /* 0x0001e20000100a00 */
[----:B------:R-:W-:-:S03]  /*6f80*/  LEA.HI.X.SX32 R5, R6, R19, 0x1, P2 ;  /* 0x0000001306057211 */ /* 0x000fc600010f0eff */
[----:B------:R-:W-:Y:S04]  /*6f90*/  STL.64 [R1+0x16a8], R24 ;  /* 0x0016a81801007387 */ /* 0x000fe80000100a00 */
[----:B------:R1:W-:Y:S01]  /*6fa0*/  STL.64 [R1+0xad0], R22 ;  /* 0x000ad01601007387 */ /* 0x0003e20000100a00 */
[----:B0-----:R-:W-:Y:S01]  /*6fb0*/  IADD3 R16, P5, R7, R18, RZ ;  /* 0x0000001207107210 */ /* 0x001fe20007fbe0ff */
[----:B------:R-:W-:-:S03]  /*6fc0*/  IMAD R7, R3, 0x102, RZ ;  /* 0x0000010203077824 */ /* 0x000fc600078e02ff */
[----:B------:R-:W-:Y:S02]  /*6fd0*/  LEA.HI.X.SX32 R17, R15, R19, 0x1, P5 ;  /* 0x000000130f117211 */ /* 0x000fe400028f0eff */
[----:B-1----:R-:W-:Y:S01]  /*6fe0*/  IADD3 R22, P6, R6, R18, RZ ;  /* 0x0000001206167210 */ /* 0x002fe20007fde0ff */
[C---:B------:R-:W-:Y:S01]  /*6ff0*/  IMAD R6, R3.reuse, 0x101, RZ ;  /* 0x0000010103067824 */ /* 0x040fe200078e02ff */
[----:B------:R0:W-:Y:S01]  /*7000*/  STL.64 [R1+0xac0], R4 ;  /* 0x000ac00401007387 */ /* 0x0001e20000100a00 */
[----:B------:R-:W-:-:S03]  /*7010*/  IMAD R10, R3, 0x204, RZ ;  /* 0x00000204030a7824 */ /* 0x000fc600078e02ff */
[-C--:B------:R-:W-:Y:S01]  /*7020*/  LEA.HI.X.SX32 R21, R6, R19.reuse, 0x1, P3 ;  /* 0x0000001306157211 */ /* 0x080fe200018f0eff */
[----:B------:R1:W-:Y:S01]  /*7030*/  STL.64 [R1+0x12b0], R16 ;  /* 0x0012b01001007387 */ /* 0x0003e20000100a00 */
[C---:B------:R-:W-:Y:S02]  /*7040*/  IMAD R6, R3.reuse, 0x81, RZ ;  /* 0x0000008103067824 */ /* 0x040fe400078e02ff */
[C---:B------:R-:W-:Y:S02]  /*7050*/  IMAD R12, R3.reuse, 0x206, RZ ;  /* 0x00000206030c7824 */ /* 0x040fe400078e02ff */
[----:B0-----:R-:W-:Y:S01]  /*7060*/  IMAD R4, R3, 0xff, RZ ;  /* 0x000000ff03047824 */ /* 0x001fe200078e02ff */
[-C--:B-1----:R-:W-:Y:S01]  /*7070*/  IADD3 R16, P2, R7, R18.reuse, RZ ;  /* 0x0000001207107210 */ /* 0x082fe20007f5e0ff */
[C---:B------:R-:W-:Y:S01]  /*7080*/  IMAD R5, R3.reuse, 0x20a, RZ ;  /* 0x0000020a03057824 */ /* 0x040fe200078e02ff */
[-C--:B------:R-:W-:Y:S02]  /*7090*/  IADD3 R10, P4, R10, R18.reuse, RZ ;  /* 0x000000120a0a7210 */ /* 0x080fe40007f9e0ff */
[-C--:B------:R-:W-:Y:S01]  /*70a0*/  LEA.HI.X.SX32 R17, R6, R19.reuse, 0x1, P2 ;  /* 0x0000001306117211 */ /* 0x080fe200010f0eff */
[C---:B------:R-:W-:Y:S01]  /*70b0*/  IMAD R6, R3.reuse, 0x103, RZ ;  /* 0x0000010303067824 */ /* 0x040fe200078e02ff */
[----:B------:R-:W-:Y:S01]  /*70c0*/  LEA.HI.X.SX32 R23, R4, R19, 0x1, P6 ;  /* 0x0000001304177211 */ /* 0x000fe200030f0eff */
[----:B------:R-:W-:Y:S01]  /*70d0*/  IMAD R4, R3, 0x20c, RZ ;  /* 0x0000020c03047824 */ /* 0x000fe200078e02ff */
[----:B------:R-:W-:-:S02]  /*70e0*/  IADD3 R12, P1, R12, R18, RZ ;  /* 0x000000120c0c7210 */ /* 0x000fc40007f3e0ff */
[-C--:B------:R-:W-:Y:S01]  /*70f0*/  LEA.HI.X.SX32 R11, R7, R19.reuse, 0x1, P4 ;  /* 0x00000013070b7211 */ /* 0x080fe200020f0eff */
[----:B------:R0:W-:Y:S01]  /*7100*/  STL.64 [R1+0x12a8], R22 ;  /* 0x0012a81601007387 */ /* 0x0001e20000100a00 */
[----:B------:R-:W-:-:S03]  /*7110*/  LEA.HI.X.SX32 R13, R6, R19, 0x1, P1 ;  /* 0x00000013060d7211 */ /* 0x000fc600008f0eff */
[----:B------:R1:W-:Y:S01]  /*7120*/  STL.64 [R1+0x12a0], R20 ;  /* 0x0012a01401007387 */ /* 0x0003e20000100a00 */
[----:B------:R-:W-:-:S03]  /*7130*/  IMAD R14, R3, 0x208, RZ ;  /* 0x00000208030e7824 */ /* 0x000fc600078e02ff */
[----:B------:R-:W-:Y:S01]  /*7140*/  STL.64 [R1+0x1698], R16 ;  /* 0x0016981001007387 */ /* 0x000fe20000100a00 */
[-C--:B0-----:R-:W-:Y:S01]  /*7150*/  IADD3 R22, P6, R5, R18.reuse, RZ ;  /* 0x0000001205167210 */ /* 0x081fe20007fde0ff */
[C---:B------:R-:W-:Y:S02]  /*7160*/  IMAD R5, R3.reuse, 0x82, RZ ;  /* 0x0000008203057824 */ /* 0x040fe400078e02ff */
[----:B------:R0:W-:Y:S01]  /*7170*/  STL.64 [R1+0x1298], R10 ;  /* 0x0012980a01007387 */ /* 0x0001e20000100a00 */
[-C--:B-1----:R-:W-:Y:S01]  /*7180*/  IADD3 R20, P3, R4, R18.reuse, RZ ;  /* 0x0000001204147210 */ /* 0x082fe20007f7e0ff */
[----:B------:R-:W-:Y:S02]  /*7190*/  IMAD R4, R3, 0x104, RZ ;  /* 0x0000010403047824 */ /* 0x000fe400078e02ff */
[----:B------:R1:W-:Y:S01]  /*71a0*/  STL.64 [R1+0x1290], R12 ;  /* 0x0012900c01007387 */ /* 0x0003e20000100a00 */
[-C--:B------:R-:W-:Y:S02]  /*71b0*/  IADD3 R24, P2, R5, R18.reuse, RZ ;  /* 0x0000001205187210 */ /* 0x080fe40007f5e0ff */
[----:B------:R-:W-:-:S02]  /*71c0*/  IADD3 R14, P5, R14, R18, RZ ;  /* 0x000000120e0e7210 */ /* 0x000fc40007fbe0ff */
[----:B0-----:R-:W-:Y:S01]  /*71d0*/  IADD3 R10, P4, R4, R18, RZ ;  /* 0x00000012040a7210 */ /* 0x001fe20007f9e0ff */
[----:B-1----:R-:W-:-:S03]  /*71e0*/  IMAD R13, R3, 0x41, RZ ;  /* 0x00000041030d7824 */ /* 0x002fc600078e02ff */
[-C--:B------:R-:W-:Y:S02]  /*71f0*/  LEA.HI.X.SX32 R11, R5, R19.reuse, 0x1, P4 ;  /* 0x00000013050b7211 */ /* 0x080fe400020f0eff */
[-C--:B------:R-:W-:Y:S02]  /*7200*/  LEA.HI.X.SX32 R15, R4, R19.reuse, 0x1, P5 ;  /* 0x00000013040f7211 */ /* 0x080fe400028f0eff */
[----:B------:R-:W-:Y:S01]  /*7210*/  LEA.HI.X.SX32 R25, R13, R19, 0x1, P2 ;  /* 0x000000130d197211 */ /* 0x000fe200010f0eff */
[----:B------:R-:W-:-:S04]  /*7220*/  IMAD R17, R3, 0x106, RZ ;  /* 0x0000010603117824 */ /* 0x000fc800078e02ff */
[----:B------:R-:W-:Y:S01]  /*7230*/  STL.64 [R1+0x1898], R24 ;  /* 0x0018981801007387 */ /* 0x000fe20000100a00 */
[----:B------:R-:W-:-:S03]  /*7240*/  IMAD R16, R3, 0x83, RZ ;  /* 0x0000008303107824 */ /* 0x000fc600078e02ff */
[----:B------:R0:W-:Y:S04]  /*7250*/  STL.64 [R1+0x1690], R10 ;  /* 0x0016900a01007387 */ /* 0x0001e80000100a00 */
[----:B------:R1:W-:Y:S01]  /*7260*/  STL.64 [R1+0x1288], R14 ;  /* 0x0012880e01007387 */ /* 0x0003e20000100a00 */
[----:B------:R-:W-:Y:S01]  /*7270*/  IMAD R7, R3, 0x20e, RZ ;  /* 0x0000020e03077824 */ /* 0x000fe200078e02ff */
[----:B0-----:R-:W-:Y:S01]  /*7280*/  IADD3 R10, P4, R17, R18, RZ ;  /* 0x00000012110a7210 */ /* 0x001fe20007f9e0ff */
[----:B-1----:R-:W-:-:S03]  /*7290*/  IMAD R15, R3, 0x105, RZ ;  /* 0x00000105030f7824 */ /* 0x002fc600078e02ff */
[-C--:B------:R-:W-:Y:S02]  /*72a0*/  LEA.HI.X.SX32 R11, R16, R19.reuse, 0x1, P4 ;  /* 0x00000013100b7211 */ /* 0x080fe400020f0eff */
[----:B------:R-:W-:Y:S02]  /*72b0*/  LEA.HI.X.SX32 R23, R15, R19, 0x1, P6 ;  /* 0x000000130f177211 */ /* 0x000fe400030f0eff */
[----:B------:R-:W-:-:S03]  /*72c0*/  IADD3 R6, P1, R7, R18, RZ ;  /* 0x0000001207067210 */ /* 0x000fc60007f3e0ff */
[----:B------:R-:W-:Y:S04]  /*72d0*/  STL.64 [R1+0x1280], R22 ;  /* 0x0012801601007387 */ /* 0x000fe80000100a00 */
[----:B------:R0:W-:Y:S01]  /*72e0*/  STL.64 [R1+0x1688], R10 ;  /* 0x0016880a01007387 */ /* 0x0001e20000100a00 */
[----:B------:R-:W-:Y:S01]  /*72f0*/  IMAD R24, R3, 0x42, RZ ;  /* 0x0000004203187824 */ /* 0x000fe200078e02ff */
[----:B------:R-:W-:Y:S01]  /*7300*/  LEA.HI.X.SX32 R21, R17, R19, 0x1, P3 ;  /* 0x0000001311157211 */ /* 0x000fe200018f0eff */
[C---:B------:R-:W-:Y:S02]  /*7310*/  IMAD R16, R3.reuse, 0x84, RZ ;  /* 0x0000008403107824 */ /* 0x040fe400078e02ff */
[C---:B0-----:R-:W-:Y:S02]  /*7320*/  IMAD R10, R3.reuse, 0x107, RZ ;  /* 0x00000107030a7824 */ /* 0x041fe400078e02ff */
[----:B------:R-:W-:-:S03]  /*7330*/  IMAD R11, R3, 0x108, RZ ;  /* 0x00000108030b7824 */ /* 0x000fc600078e02ff */
[-C--:B------:R-:W-:Y:S01]  /*7340*/  LEA.HI.X.SX32 R7, R10, R19.reuse, 0x1, P1 ;  /* 0x000000130a077211 */ /* 0x080fe200008f0eff */
[----:B------:R-:W-:Y:S01]  /*7350*/  IMAD R17, R3, 0x21, RZ ;  /* 0x0000002103117824 */ /* 0x000fe200078e02ff */
[-C--:B------:R-:W-:Y:S01]  /*7360*/  IADD3 R22, P4, R24, R18.reuse, RZ ;  /* 0x0000001218167210 */ /* 0x080fe20007f9e0ff */
[----:B------:R0:W-:Y:S04]  /*7370*/  STL.64 [R1+0x1278], R20 ;  /* 0x0012781401007387 */ /* 0x0001e80000100a00 */
[----:B------:R1:W-:Y:S01]  /*7380*/  STL.64 [R1+0x1270], R6 ;  /* 0x0012700601007387 */ /* 0x0003e20000100a00 */
[----:B------:R-:W-:Y:S01]  /*7390*/  LEA.HI.X.SX32 R23, R17, R19, 0x1, P4 ;  /* 0x0000001311177211 */ /* 0x000fe200020f0eff */
[----:B------:R-:W-:Y:S01]  /*73a0*/  IMAD R12, R3, 0x210, RZ ;  /* 0x00000210030c7824 */ /* 0x000fe200078e02ff */
[----:B0-----:R-:W-:-:S02]  /*73b0*/  IADD3 R20, P3, R16, R18, RZ ;  /* 0x0000001210147210 */ /* 0x001fc40007f7e0ff */
[-C--:B-1----:R-:W-:Y:S02]  /*73c0*/  IADD3 R6, P1, R11, R18.reuse, RZ ;  /* 0x000000120b067210 */ /* 0x082fe40007f3e0ff */
[-C--:B------:R-:W-:Y:S01]  /*73d0*/  LEA.HI.X.SX32 R21, R24, R19.reuse, 0x1, P3 ;  /* 0x0000001318157211 */ /* 0x080fe200018f0eff */
[C---:B------:R-:W-:Y:S01]  /*73e0*/  IMAD R10, R3.reuse, 0x216, RZ ;  /* 0x00000216030a7824 */ /* 0x040fe200078e02ff */
[----:B------:R-:W-:Y:S01]  /*73f0*/  LEA.HI.X.SX32 R7, R16, R19, 0x1, P1 ;  /* 0x0000001310077211 */ /* 0x000fe200008f0eff */
[----:B------:R-:W-:Y:S01]  /*7400*/  IMAD R5, R3, 0x212, RZ ;  /* 0x0000021203057824 */ /* 0x000fe200078e02ff */
[----:B------:R0:W-:Y:S01]  /*7410*/  STL.64 [R1+0x1998], R22 ;  /* 0x0019981601007387 */ /* 0x0001e20000100a00 */
[----:B------:R-:W-:-:S03]  /*7420*/  IADD3 R12, P2, R12, R18, RZ ;  /* 0x000000120c0c7210 */ /* 0x000fc60007f5e0ff */
[----:B------:R-:W-:Y:S01]  /*7430*/  STL.64 [R1+0x1890], R20 ;  /* 0x0018901401007387 */ /* 0x000fe20000100a00 */
[----:B------:R-:W-:-:S03]  /*7440*/  IADD3 R4, P5, R5, R18, RZ ;  /* 0x0000001205047210 */ /* 0x000fc60007fbe0ff */
[----:B------:R1:W-:Y:S01]  /*7450*/  STL.64 [R1+0x1680], R6 ;  /* 0x0016800601007387 */ /* 0x0003e20000100a00 */
[C---:B------:R-:W-:Y:S01]  /*7460*/  IMAD R14, R3.reuse, 0x214, RZ ;  /* 0x00000214030e7824 */ /* 0x040fe200078e02ff */
[-C--:B0-----:R-:W-:Y:S01]  /*7470*/  IADD3 R22, P4, R10, R18.reuse, RZ ;  /* 0x000000120a167210 */ /* 0x081fe20007f9e0ff */
[----:B------:R-:W-:Y:S01]  /*7480*/  IMAD R10, R3, 0x10a, RZ ;  /* 0x0000010a030a7824 */ /* 0x000fe200078e02ff */
[----:B------:R-:W-:Y:S01]  /*7490*/  LEA.HI.X.SX32 R13, R11, R19, 0x1, P2 ;  /* 0x000000130b0d7211 */ /* 0x000fe200010f0eff */
[C---:B------:R-:W-:Y:S02]  /*74a0*/  IMAD R17, R3.reuse, 0x218, RZ ;  /* 0x0000021803117824 */ /* 0x040fe400078e02ff */
[C---:B-1----:R-:W-:Y:S01]  /*74b0*/  IMAD R6, R3.reuse, 0x109, RZ ;  /* 0x0000010903067824 */ /* 0x042fe200078e02ff */
[----:B------:R-:W-:Y:S01]  /*74c0*/  IADD3 R16, P1, R10, R18, RZ ;  /* 0x000000120a107210 */ /* 0x000fe20007f3e0ff */
[----:B------:R-:W-:-:S03]  /*74d0*/  IMAD R11, R3, 0x85, RZ ;  /* 0x00000085030b7824 */ /* 0x000fc600078e02ff */
[-C--:B------:R-:W-:Y:S01]  /*74e0*/  LEA.HI.X.SX32 R5, R6, R19.reuse, 0x1, P5 ;  /* 0x0000001306057211 */ /* 0x080fe200028f0eff */
[----:B------:R-:W-:Y:S01]  /*74f0*/  STL.64 [R1+0x1268], R12 ;  /* 0x0012680c01007387 */ /* 0x000fe20000100a00 */
[-C--:B------:R-:W-:Y:S02]  /*7500*/  IADD3 R14, P6, R14, R18.reuse, RZ ;  /* 0x000000120e0e7210 */ /* 0x080fe40007fde0ff */
[----:B------:R-:W-:Y:S01]  /*7510*/  IADD3 R20, P3, R17, R18, RZ ;  /* 0x0000001211147210 */ /* 0x000fe20007f7e0ff */
[----:B------:R0:W-:Y:S01]  /*7520*/  STL.64 [R1+0x1260], R4 ;  /* 0x0012600401007387 */ /* 0x0001e20000100a00 */
[-C--:B------:R-:W-:Y:S01]  /*7530*/  LEA.HI.X.SX32 R17, R11, R19.reuse, 0x1, P1 ;  /* 0x000000130b117211 */ /* 0x080fe200008f0eff */
[C---:B------:R-:W-:Y:S01]  /*7540*/  IMAD R11, R3.reuse, 0x10b, RZ ;  /* 0x0000010b030b7824 */ /* 0x040fe200078e02ff */
[-C--:B------:R-:W-:Y:S01]  /*7550*/  LEA.HI.X.SX32 R15, R10, R19.reuse, 0x1, P6 ;  /* 0x000000130a0f7211 */ /* 0x080fe200030f0eff */
[----:B------:R-:W-:Y:S02]  /*7560*/  IMAD R24, R3, 0x43, RZ ;  /* 0x0000004303187824 */ /* 0x000fe400078e02ff */
[----:B------:R1:W-:Y:S01]  /*7570*/  STL.64 [R1+0x1678], R16 ;  /* 0x0016781001007387 */ /* 0x0003e20000100a00 */
[----:B------:R-:W-:Y:S01]  /*7580*/  LEA.HI.X.SX32 R23, R11, R19, 0x1, P4 ;  /* 0x000000130b177211 */ /* 0x000fe200020f0eff */
[----:B0-----:R-:W-:-:S02]  /*7590*/  IMAD R5, R3, 0x86, RZ ;  /* 0x0000008603057824 */ /* 0x001fc400078e02ff */
[C---:B------:R-:W-:Y:S01]  /*75a0*/  IMAD R4, R3.reuse, 0x10c, RZ ;  /* 0x0000010c03047824 */ /* 0x040fe200078e02ff */
[----:B------:R0:W-:Y:S01]  /*75b0*/  STL.64 [R1+0x1258], R14 ;  /* 0x0012580e01007387 */ /* 0x0001e20000100a00 */
[----:B------:R-:W-:Y:S01]  /*75c0*/  IMAD R10, R3, 0x21e, RZ ;  /* 0x0000021e030a7824 */ /* 0x000fe200078e02ff */
[-C--:B-1----:R-:W-:Y:S01]  /*75d0*/  IADD3 R16, P1, R5, R18.reuse, RZ ;  /* 0x0000001205107210 */ /* 0x082fe20007f3e0ff */
[C---:B------:R-:W-:Y:S01]  /*75e0*/  IMAD R7, R3.reuse, 0x21a, RZ ;  /* 0x0000021a03077824 */ /* 0x040fe200078e02ff */
[----:B------:R1:W-:Y:S01]  /*75f0*/  STL.64 [R1+0x1250], R22 ;  /* 0x0012501601007387 */ /* 0x0003e20000100a00 */
[----:B------:R-:W-:Y:S01]  /*7600*/  IMAD R11, R3, 0x220, RZ ;  /* 0x00000220030b7824 */ /* 0x000fe200078e02ff */
[----:B------:R-:W-:Y:S02]  /*7610*/  LEA.HI.X.SX32 R17, R24, R19, 0x1, P1 ;  /* 0x0000001318117211 */ /* 0x000fe400008f0eff */
[-C--:B0-----:R-:W-:Y:S02]  /*7620*/  IADD3 R14, P6, R4, R18.reuse, RZ ;  /* 0x00000012040e7210 */ /* 0x081fe40007fde0ff */
[----:B------:R-:W-:-:S02]  /*7630*/  IADD3 R12, P2, R7, R18, RZ ;  /* 0x00000012070c7210 */ /* 0x000fc40007f5e0ff */
[-C--:B------:R-:W-:Y:S02]  /*7640*/  LEA.HI.X.SX32 R15, R5, R19.reuse, 0x1, P6 ;  /* 0x00000013050f7211 */ /* 0x080fe400030f0eff */
[----:B-1----:R-:W-:Y:S01]  /*7650*/  IADD3 R22, P4, R10, R18, RZ ;  /* 0x000000120a167210 */ /* 0x002fe20007f9e0ff */
[C---:B------:R-:W-:Y:S01]  /*7660*/  IMAD R10, R3.reuse, 0x10e, RZ ;  /* 0x0000010e030a7824 */ /* 0x040fe200078e02ff */
[----:B------:R-:W-:Y:S01]  /*7670*/  LEA.HI.X.SX32 R21, R4, R19, 0x1, P3 ;  /* 0x0000001304157211 */ /* 0x000fe200018f0eff */
[C---:B------:R-:W-:Y:S01]  /*7680*/  IMAD R7, R3.reuse, 0x21c, RZ ;  /* 0x0000021c03077824 */ /* 0x040fe200078e02ff */
[----:B------:R0:W-:Y:S01]  /*7690*/  STL.64 [R1+0x1888], R16 ;  /* 0x0018881001007387 */ /* 0x0001e20000100a00 */
[----:B------:R-:W-:-:S03]  /*76a0*/  IMAD R4, R3, 0x10d, RZ ;  /* 0x0000010d03047824 */ /* 0x000fc600078e02ff */
[----:B------:R1:W-:Y:S01]  /*76b0*/  STL.64 [R1+0x1670], R14 ;  /* 0x0016700e01007387 */ /* 0x0003e20000100a00 */
[-C--:B------:R-:W-:Y:S02]  /*76c0*/  IADD3 R6, P5, R7, R18.reuse, RZ ;  /* 0x0000001207067210 */ /* 0x080fe40007fbe0ff */
[-C--:B------:R-:W-:Y:S02]  /*76d0*/  LEA.HI.X.SX32 R13, R4, R19.reuse, 0x1, P2 ;  /* 0x00000013040d7211 */ /* 0x080fe400010f0eff */
[-C--:B0-----:R-:W-:Y:S01]  /*76e0*/  IADD3 R16, P1, R11, R18.reuse, RZ ;  /* 0x000000120b107210 */ /* 0x081fe20007f3e0ff */
[----:B------:R-:W-:Y:S01]  /*76f0*/  IMAD R11, R3, 0x87, RZ ;  /* 0x00000087030b7824 */ /* 0x000fe200078e02ff */
[C---:B-1----:R-:W-:Y:S01]  /*7700*/  IADD3 R14, P6, R10.reuse, R18, RZ ;  /* 0x000000120a0e7210 */ /* 0x042fe20007fde0ff */
[----:B------:R-:W-:Y:S01]  /*7710*/  STL.64 [R1+0x1248], R20 ;  /* 0x0012481401007387 */ /* 0x000fe20000100a00 */
[-C--:B------:R-:W-:Y:S02]  /*7720*/  LEA.HI.X.SX32 R7, R10, R19.reuse, 0x1, P5 ;  /* 0x000000130a077211 */ /* 0x080fe400028f0eff */
[----:B------:R-:W-:Y:S01]  /*7730*/  LEA.HI.X.SX32 R15, R11, R19, 0x1, P6 ;  /* 0x000000130b0f7211 */ /* 0x000fe200030f0eff */
[----:B------:R0:W-:Y:S01]  /*7740*/  STL.64 [R1+0x1240], R12 ;  /* 0x0012400c01007387 */ /* 0x0001e20000100a00 */
[----:B------:R-:W-:-:S03]  /*7750*/  IMAD R25, R3, 0x10f, RZ ;  /* 0x0000010f03197824 */ /* 0x000fc600078e02ff */
[----:B------:R1:W-:Y:S01]  /*7760*/  STL.64 [R1+0x1668], R14 ;  /* 0x0016680e01007387 */ /* 0x0003e20000100a00 */
[----:B------:R-:W-:-:S03]  /*7770*/  IMAD R24, R3, 0x44, RZ ;  /* 0x0000004403187824 */ /* 0x000fc600078e02ff */
[----:B------:R2:W-:Y:S01]  /*7780*/  STL.64 [R1+0x1238], R6 ;  /* 0x0012380601007387 */ /* 0x0005e20000100a00 */
[----:B0-----:R-:W-:Y:S01]  /*7790*/  IMAD R12, R3, 0x22, RZ ;  /* 0x00000022030c7824 */ /* 0x001fe200078e02ff */
[----:B------:R-:W-:-:S04]  /*77a0*/  LEA.HI.X.SX32 R23, R25, R19, 0x1, P4 ;  /* 0x0000001319177211 */ /* 0x000fc800020f0eff */
[-C--:B-1----:R-:W-:Y:S01]  /*77b0*/  IADD3 R14, P6, R12, R18.reuse, RZ ;  /* 0x000000120c0e7210 */ /* 0x082fe20007fde0ff */
[C---:B--2---:R-:W-:Y:S01]  /*77c0*/  IMAD R7, R3.reuse, 0x11, RZ ;  /* 0x0000001103077824 */ /* 0x044fe200078e02ff */
[----:B------:R-:W-:Y:S01]  /*77d0*/  IADD3 R10, P5, R24, R18, RZ ;  /* 0x00000012180a7210 */ /* 0x000fe20007fbe0ff */
[----:B------:R-:W-:-:S03]  /*77e0*/  IMAD R13, R3, 0x110, RZ ;  /* 0x00000110030d7824 */ /* 0x000fc600078e02ff */
[-C--:B------:R-:W-:Y:S01]  /*77f0*/  LEA.HI.X.SX32 R15, R7, R19.reuse, 0x1, P6 ;  /* 0x00000013070f7211 */ /* 0x080fe200030f0eff */
[C---:B------:R-:W-:Y:S01]  /*7800*/  IMAD R6, R3.reuse, 0x88, RZ ;  /* 0x0000008803067824 */ /* 0x040fe200078e02ff */
[----:B------:R0:W-:Y:S01]  /*7810*/  STL.64 [R1+0x1230], R22 ;  /* 0x0012301601007387 */ /* 0x0001e20000100a00 */
[----:B------:R-:W-:Y:S01]  /*7820*/  LEA.HI.X.SX32 R11, R12, R19, 0x1, P5 ;  /* 0x000000130c0b7211 */ /* 0x000fe200028f0eff */
[C---:B------:R-:W-:Y:S02]  /*7830*/  IMAD R5, R3.reuse, 0x222, RZ ;  /* 0x0000022203057824 */ /* 0x040fe400078e02ff */
[----:B------:R1:W-:Y:S01]  /*7840*/  STL.64 [R1+0x1a18], R14 ;  /* 0x001a180e01007387 */ /* 0x0003e20000100a00 */
[----:B------:R-:W-:Y:S02]  /*7850*/  IMAD R7, R3, 0x226, RZ ;  /* 0x0000022603077824 */ /* 0x000fe400078e02ff */
[-C--:B------:R-:W-:Y:S01]  /*7860*/  IADD3 R20, P3, R5, R18.reuse, RZ ;  /* 0x0000001205147210 */ /* 0x080fe20007f7e0ff */
[----:B------:R2:W-:Y:S01]  /*7870*/  STL.64 [R1+0x1990], R10 ;  /* 0x0019900a01007387 */ /* 0x0005e20000100a00 */
[----:B0-----:R-:W-:-:S02]  /*7880*/  IADD3 R22, P4, R6, R18, RZ ;  /* 0x0000001206167210 */ /* 0x001fc40007f9e0ff */
[-C--:B-1----:R-:W-:Y:S02]  /*7890*/  IADD3 R14, P6, R13, R18.reuse, RZ ;  /* 0x000000120d0e7210 */ /* 0x082fe40007fde0ff */
[-C--:B------:R-:W-:Y:S02]  /*78a0*/  LEA.HI.X.SX32 R23, R24, R19.reuse, 0x1, P4 ;  /* 0x0000001318177211 */ /* 0x080fe400020f0eff */
[-C--:B------:R-:W-:Y:S01]  /*78b0*/  LEA.HI.X.SX32 R15, R6, R19.reuse, 0x1, P6 ;  /* 0x00000013060f7211 */ /* 0x080fe200030f0eff */
[----:B------:R-:W-:Y:S01]  /*78c0*/  IMAD R6, R3, 0x111, RZ ;  /* 0x0000011103067824 */ /* 0x000fe200078e02ff */
[----:B--2---:R-:W-:Y:S01]  /*78d0*/  IADD3 R10, P5, R7, R18, RZ ;  /* 0x00000012070a7210 */ /* 0x004fe20007fbe0ff */
[C---:B------:R-:W-:Y:S01]  /*78e0*/  IMAD R7, R3.reuse, 0x112, RZ ;  /* 0x0000011203077824 */ /* 0x040fe200078e02ff */
[----:B------:R-:W-:Y:S02]  /*78f0*/  STL.64 [R1+0x1880], R22 ;  /* 0x0018801601007387 */ /* 0x000fe40000100a00 */
[----:B------:R-:W-:Y:S01]  /*7900*/  LEA.HI.X.SX32 R21, R6, R19, 0x1, P3 ;  /* 0x0000001306157211 */ /* 0x000fe200018f0eff */
[C---:B------:R-:W-:Y:S01]  /*7910*/  IMAD R6, R3.reuse, 0x89, RZ ;  /* 0x0000008903067824 */ /* 0x040fe200078e02ff */
[----:B------:R0:W-:Y:S01]  /*7920*/  STL.64 [R1+0x1660], R14 ;  /* 0x0016600e01007387 */ /* 0x0001e20000100a00 */
[----:B------:R-:W-:-:S02]  /*7930*/  IMAD R5, R3, 0x224, RZ ;  /* 0x0000022403057824 */ /* 0x000fc400078e02ff */
[----:B------:R-:W-:Y:S01]  /*7940*/  IMAD R12, R3, 0x228, RZ ;  /* 0x00000228030c7824 */ /* 0x000fe200078e02ff */
[-C--:B------:R-:W-:Y:S02]  /*7950*/  LEA.HI.X.SX32 R17, R13, R19.reuse, 0x1, P1 ;  /* 0x000000130d117211 */ /* 0x080fe400008f0eff */
[-C--:B------:R-:W-:Y:S02]  /*7960*/  IADD3 R4, P2, R5, R18.reuse, RZ ;  /* 0x0000001205047210 */ /* 0x080fe40007f5e0ff */
[-C--:B0-----:R-:W-:Y:S02]  /*7970*/  IADD3 R14, P6, R7, R18.reuse, RZ ;  /* 0x00000012070e7210 */ /* 0x081fe40007fde0ff */
[----:B------:R-:W-:Y:S02]  /*7980*/  IADD3 R22, P4, R12, R18, RZ ;  /* 0x000000120c167210 */ /* 0x000fe40007f9e0ff */
[----:B------:R-:W-:Y:S01]  /*7990*/  LEA.HI.X.SX32 R15, R6, R19, 0x1, P6 ;  /* 0x00000013060f7211 */ /* 0x000fe200030f0eff */
[----:B------:R-:W-:-:S02]  /*79a0*/  IMAD R6, R3, 0x113, RZ ;  /* 0x0000011303067824 */ /* 0x000fc400078e02ff */
[C---:B------:R-:W-:Y:S02]  /*79b0*/  IMAD R12, R3.reuse, 0x22a, RZ ;  /* 0x0000022a030c7824 */ /* 0x040fe400078e02ff */
[----:B------:R-:W-:Y:S01]  /*79c0*/  IMAD R13, R3, 0x22c, RZ ;  /* 0x0000022c030d7824 */ /* 0x000fe200078e02ff */
[-C--:B------:R-:W-:Y:S01]  /*79d0*/  LEA.HI.X.SX32 R5, R7, R19.reuse, 0x1, P2 ;  /* 0x0000001307057211 */ /* 0x080fe200010f0eff */
[----:B------:R0:W-:Y:S01]  /*79e0*/  STL.64 [R1+0x1228], R16 ;  /* 0x0012281001007387 */ /* 0x0001e20000100a00 */
[----:B------:R-:W-:-:S03]  /*79f0*/  LEA.HI.X.SX32 R11, R6, R19, 0x1, P5 ;  /* 0x00000013060b7211 */ /* 0x000fc600028f0eff */
[----:B------:R1:W-:Y:S04]  /*7a00*/  STL.64 [R1+0x1220], R20 ;  /* 0x0012201401007387 */ /* 0x0003e80000100a00 */
[----:B------:R2:W-:Y:S01]  /*7a10*/  STL.64 [R1+0x1658], R14 ;  /* 0x0016580e01007387 */ /* 0x0005e20000100a00 */
[-C--:B0-----:R-:W-:Y:S01]  /*7a20*/  IADD3 R16, P1, R12, R18.reuse, RZ ;  /* 0x000000120c107210 */ /* 0x081fe20007f3e0ff */
[----:B------:R-:W-:Y:S02]  /*7a30*/  IMAD R12, R3, 0x8a, RZ ;  /* 0x0000008a030c7824 */ /* 0x000fe400078e02ff */
[----:B------:R0:W-:Y:S01]  /*7a40*/  STL.64 [R1+0x1218], R4 ;  /* 0x0012180401007387 */ /* 0x0001e20000100a00 */
[----:B-1----:R-:W-:Y:S01]  /*7a50*/  IADD3 R20, P3, R13, R18, RZ ;  /* 0x000000120d147210 */ /* 0x002fe20007f7e0ff */
[----:B------:R-:W-:-:S02]  /*7a60*/  IMAD R13, R3, 0x114, RZ ;  /* 0x00000114030d7824 */ /* 0x000fc400078e02ff */
[----:B------:R1:W-:Y:S01]  /*7a70*/  STL.64 [R1+0x1210], R10 ;  /* 0x0012100a01007387 */ /* 0x0003e20000100a00 */
[-C--:B------:R-:W-:Y:S01]  /*7a80*/  IADD3 R24, P6, R12, R18.reuse, RZ ;  /* 0x000000120c187210 */ /* 0x080fe20007fde0ff */
[----:B--2---:R-:W-:Y:S01]  /*7a90*/  IMAD R15, R3, 0x116, RZ ;  /* 0x00000116030f7824 */ /* 0x004fe200078e02ff */
[----:B0-----:R-:W-:Y:S01]  /*7aa0*/  IADD3 R4, P2, R13, R18, RZ ;  /* 0x000000120d047210 */ /* 0x001fe20007f5e0ff */
[----:B-1----:R-:W-:-:S03]  /*7ab0*/  IMAD R11, R3, 0x45, RZ ;  /* 0x00000045030b7824 */ /* 0x002fc600078e02ff */
[-C--:B------:R-:W-:Y:S02]  /*7ac0*/  LEA.HI.X.SX32 R5, R12, R19.reuse, 0x1, P2 ;  /* 0x000000130c057211 */ /* 0x080fe400010f0eff */
[-C--:B------:R-:W-:Y:S02]  /*7ad0*/  LEA.HI.X.SX32 R25, R11, R19.reuse, 0x1, P6 ;  /* 0x000000130b197211 */ /* 0x080fe400030f0eff */
[----:B------:R-:W-:Y:S01]  /*7ae0*/  LEA.HI.X.SX32 R23, R13, R19, 0x1, P4 ;  /* 0x000000130d177211 */ /* 0x000fe200020f0eff */
[C---:B------:R-:W-:Y:S02]  /*7af0*/  IMAD R13, R3.reuse, 0x115, RZ ;  /* 0x00000115030d7824 */ /* 0x040fe400078e02ff */
[----:B------:R-:W-:Y:S01]  /*7b00*/  STL.64 [R1+0x1878], R24 ;  /* 0x0018781801007387 */ /* 0x000fe20000100a00 */
[----:B------:R-:W-:-:S03]  /*7b10*/  IMAD R14, R3, 0x8b, RZ ;  /* 0x0000008b030e7824 */ /* 0x000fc600078e02ff */
[----:B------:R0:W-:Y:S01]  /*7b20*/  STL.64 [R1+0x1650], R4 ;  /* 0x0016500401007387 */ /* 0x0001e20000100a00 */
[----:B------:R-:W-:Y:S01]  /*7b30*/  LEA.HI.X.SX32 R17, R13, R19, 0x1, P1 ;  /* 0x000000130d117211 */ /* 0x000fe200008f0eff */
[----:B------:R-:W-:Y:S02]  /*7b40*/  IMAD R7, R3, 0x22e, RZ ;  /* 0x0000022e03077824 */ /* 0x000fe400078e02ff */
[----:B------:R-:W-:Y:S01]  /*7b50*/  STL.64 [R1+0x1208], R22 ;  /* 0x0012081601007387 */ /* 0x000fe20000100a00 */
[----:B0-----:R-:W-:-:S04]  /*7b60*/  IADD3 R4, P2, R15, R18, RZ ;  /* 0x000000120f047210 */ /* 0x001fc80007f5e0ff */
[----:B------:R-:W-:Y:S01]  /*7b70*/  LEA.HI.X.SX32 R5, R14, R19, 0x1, P2 ;  /* 0x000000130e057211 */ /* 0x000fe200010f0eff */
[----:B------:R-:W-:Y:S01]  /*7b80*/  STL.64 [R1+0x1200], R16 ;  /* 0x0012001001007387 */ /* 0x000fe20000100a00 */
[----:B------:R-:W-:-:S03]  /*7b90*/  IADD3 R6, P5, R7, R18, RZ ;  /* 0x0000001207067210 */ /* 0x000fc60007fbe0ff */
[----:B------:R0:W-:Y:S01]  /*7ba0*/  STL.64 [R1+0x1648], R4 ;  /* 0x0016480401007387 */ /* 0x0001e20000100a00 */
[----:B------:R-:W-:Y:S01]  /*7bb0*/  IMAD R24, R3, 0x46, RZ ;  /* 0x0000004603187824 */ /* 0x000fe200078e02ff */
[----:B------:R-:W-:Y:S01]  /*7bc0*/  LEA.HI.X.SX32 R21, R15, R19, 0x1, P3 ;  /* 0x000000130f157211 */ /* 0x000fe200018f0eff */
[C---:B------:R-:W-:Y:S02]  /*7bd0*/  IMAD R14, R3.reuse, 0x8c, RZ ;  /* 0x0000008c030e7824 */ /* 0x040fe400078e02ff */
[C---:B0-----:R-:W-:Y:S02]  /*7be0*/  IMAD R4, R3.reuse, 0x117, RZ ;  /* 0x0000011703047824 */ /* 0x041fe400078e02ff */
[----:B------:R-:W-:-:S03]  /*7bf0*/  IMAD R5, R3, 0x118, RZ ;  /* 0x0000011803057824 */ /* 0x000fc600078e02ff */
[----:B------:R-:W-:Y:S01]  /*7c00*/  LEA.HI.X.SX32 R7, R4, R19, 0x1, P5 ;  /* 0x0000001304077211 */ /* 0x000fe200028f0eff */
[C---:B------:R-:W-:Y:S01]  /*7c10*/  IMAD R15, R3.reuse, 0x23, RZ ;  /* 0x00000023030f7824 */ /* 0x040fe200078e02ff */
[----:B------:R-:W-:Y:S01]  /*7c20*/  IADD3 R16, P2, R24, R18, RZ ;  /* 0x0000001218107210 */ /* 0x000fe20007f5e0ff */
[----:B------:R0:W-:Y:S01]  /*7c30*/  STL.64 [R1+0x11f8], R20 ;  /* 0x0011f81401007387 */ /* 0x0001e20000100a00 */
[----:B------:R-:W-:-:S03]  /*7c40*/  IMAD R10, R3, 0x230, RZ ;  /* 0x00000230030a7824 */ /* 0x000fc600078e02ff */
[----:B------:R1:W-:Y:S01]  /*7c50*/  STL.64 [R1+0x11f0], R6 ;  /* 0x0011f00601007387 */ /* 0x0003e20000100a00 */
[-C--:B------:R-:W-:Y:S01]  /*7c60*/  LEA.HI.X.SX32 R17, R15, R19.reuse, 0x1, P2 ;  /* 0x000000130f117211 */ /* 0x080fe200010f0eff */
[----:B------:R-:W-:Y:S01]  /*7c70*/  IMAD R4, R3, 0x236, RZ ;  /* 0x0000023603047824 */ /* 0x000fe200078e02ff */
[-C--:B0-----:R-:W-:Y:S02]  /*7c80*/  IADD3 R20, P3, R14, R18.reuse, RZ ;  /* 0x000000120e147210 */ /* 0x081fe40007f7e0ff */
[-C--:B-1----:R-:W-:Y:S02]  /*7c90*/  IADD3 R6, P5, R5, R18.reuse, RZ ;  /* 0x0000001205067210 */ /* 0x082fe40007fbe0ff */
[-C--:B------:R-:W-:Y:S02]  /*7ca0*/  LEA.HI.X.SX32 R21, R24, R19.reuse, 0x1, P3 ;  /* 0x0000001318157211 */ /* 0x080fe400018f0eff */
[-C--:B------:R-:W-:Y:S01]  /*7cb0*/  LEA.HI.X.SX32 R7, R14, R19.reuse, 0x1, P5 ;  /* 0x000000130e077211 */ /* 0x080fe200028f0eff */
[----:B------:R-:W-:Y:S01]  /*7cc0*/  IMAD R12, R3, 0x232, RZ ;  /* 0x00000232030c7824 */ /* 0x000fe200078e02ff */
[-C--:B------:R-:W-:Y:S01]  /*7cd0*/  IADD3 R10, P6, R10, R18.reuse, RZ ;  /* 0x000000120a0a7210 */ /* 0x080fe20007fde0ff */
[----:B------:R0:W-:Y:S03]  /*7ce0*/  STL.64 [R1+0x1988], R16 ;  /* 0x0019881001007387 */ /* 0x0001e60000100a00 */
[----:B------:R-:W-:Y:S01]  /*7cf0*/  LEA.HI.X.SX32 R11, R5, R19, 0x1, P6 ;  /* 0x00000013050b7211 */ /* 0x000fe200030f0eff */
[----:B------:R-:W-:Y:S01]  /*7d00*/  STL.64 [R1+0x1870], R20 ;  /* 0x0018701401007387 */ /* 0x000fe20000100a00 */
[----:B------:R-:W-:-:S03]  /*7d10*/  IADD3 R22, P4, R12, R18, RZ ;  /* 0x000000120c167210 */ /* 0x000fc60007f9e0ff */
[----:B------:R1:W-:Y:S01]  /*7d20*/  STL.64 [R1+0x1640], R6 ;  /* 0x0016400601007387 */ /* 0x0003e20000100a00 */
[C---:B------:R-:W-:Y:S01]  /*7d30*/  IMAD R12, R3.reuse, 0x234, RZ ;  /* 0x00000234030c7824 */ /* 0x040fe200078e02ff */
[-C--:B0-----:R-:W-:Y:S01]  /*7d40*/  IADD3 R16, P2, R4, R18.reuse, RZ ;  /* 0x0000001204107210 */ /* 0x081fe20007f5e0ff */
[C---:B------:R-:W-:Y:S01]  /*7d50*/  IMAD R4, R3.reuse, 0x11a, RZ ;  /* 0x0000011a03047824 */ /* 0x040fe200078e02ff */
[----:B------:R0:W-:Y:S01]  /*7d60*/  STL.64 [R1+0x11e8], R10 ;  /* 0x0011e80a01007387 */ /* 0x0001e20000100a00 */
[C---:B------:R-:W-:Y:S02]  /*7d70*/  IMAD R15, R3.reuse, 0x238, RZ ;  /* 0x00000238030f7824 */ /* 0x040fe400078e02ff */
[C---:B-1----:R-:W-:Y:S02]  /*7d80*/  IMAD R7, R3.reuse, 0x23a, RZ ;  /* 0x0000023a03077824 */ /* 0x042fe400078e02ff */
[C---:B------:R-:W-:Y:S01]  /*7d90*/  IMAD R6, R3.reuse, 0x119, RZ ;  /* 0x0000011903067824 */ /* 0x040fe200078e02ff */
[-C--:B------:R-:W-:Y:S01]  /*7da0*/  IADD3 R14, P5, R4, R18.reuse, RZ ;  /* 0x00000012040e7210 */ /* 0x080fe20007fbe0ff */
[----:B------:R-:W-:Y:S01]  /*7db0*/  IMAD R5, R3, 0x8d, RZ ;  /* 0x0000008d03057824 */ /* 0x000fe200078e02ff */
[----:B0-----:R-:W-:Y:S01]  /*7dc0*/  IADD3 R10, P6, R7, R18, RZ ;  /* 0x00000012070a7210 */ /* 0x001fe20007fde0ff */
[----:B------:R-:W-:Y:S01]  /*7dd0*/  IMAD R7, R3, 0x23c, RZ ;  /* 0x0000023c03077824 */ /* 0x000fe200078e02ff */
[----:B------:R-:W-:-:S02]  /*7de0*/  LEA.HI.X.SX32 R23, R6, R19, 0x1, P4 ;  /* 0x0000001306177211 */ /* 0x000fc400020f0eff */
[-C--:B------:R-:W-:Y:S02]  /*7df0*/  IADD3 R12, P1, R12, R18.reuse, RZ ;  /* 0x000000120c0c7210 */ /* 0x080fe40007f3e0ff */
[-C--:B------:R-:W-:Y:S01]  /*7e00*/  IADD3 R20, P3, R15, R18.reuse, RZ ;  /* 0x000000120f147210 */ /* 0x080fe20007f7e0ff */
[----:B------:R0:W-:Y:S01]  /*7e10*/  STL.64 [R1+0x11e0], R22 ;  /* 0x0011e01601007387 */ /* 0x0001e20000100a00 */
[-C--:B------:R-:W-:Y:S01]  /*7e20*/  LEA.HI.X.SX32 R15, R5, R19.reuse, 0x1, P5 ;  /* 0x00000013050f7211 */ /* 0x080fe200028f0eff */
[C---:B------:R-:W-:Y:S01]  /*7e30*/  IMAD R6, R3.reuse, 0x8e, RZ ;  /* 0x0000008e03067824 */ /* 0x040fe200078e02ff */
[-C--:B------:R-:W-:Y:S01]  /*7e40*/  LEA.HI.X.SX32 R13, R4, R19.reuse, 0x1, P1 ;  /* 0x00000013040d7211 */ /* 0x080fe200008f0eff */
[C---:B------:R-:W-:Y:S02]  /*7e50*/  IMAD R5, R3.reuse, 0x11b, RZ ;  /* 0x0000011b03057824 */ /* 0x040fe400078e02ff */
[----:B------:R1:W-:Y:S01]  /*7e60*/  STL.64 [R1+0x1638], R14 ;  /* 0x0016380e01007387 */ /* 0x0003e20000100a00 */
[----:B------:R-:W-:Y:S01]  /*7e70*/  IMAD R24, R3, 0x47, RZ ;  /* 0x0000004703187824 */ /* 0x000fe200078e02ff */
[----:B0-----:R-:W-:Y:S01]  /*7e80*/  IADD3 R22, P4, R7, R18, RZ ;  /* 0x0000001207167210 */ /* 0x001fe20007f9e0ff */
[----:B------:R-:W-:Y:S01]  /*7e90*/  IMAD R7, R3, 0x11c, RZ ;  /* 0x0000011c03077824 */ /* 0x000fe200078e02ff */
[----:B------:R0:W-:Y:S01]  /*7ea0*/  STL.64 [R1+0x11d8], R12 ;  /* 0x0011d80c01007387 */ /* 0x0001e20000100a00 */
[----:B------:R-:W-:-:S02]  /*7eb0*/  LEA.HI.X.SX32 R17, R5, R19, 0x1, P2 ;  /* 0x0000001305117211 */ /* 0x000fc400010f0eff */
[-C--:B-1----:R-:W-:Y:S01]  /*7ec0*/  IADD3 R14, P5, R6, R18.reuse, RZ ;  /* 0x00000012060e7210 */ /* 0x082fe20007fbe0ff */
[----:B------:R-:W-:Y:S01]  /*7ed0*/  IMAD R4, R3, 0x23e, RZ ;  /* 0x0000023e03047824 */ /* 0x000fe200078e02ff */
[CC--:B------:R-:W-:Y:S02]  /*7ee0*/  LEA.HI.X.SX32 R21, R7.reuse, R19.reuse, 0x1, P3 ;  /* 0x0000001307157211 */ /* 0x0c0fe400018f0eff */
[-C--:B------:R-:W-:Y:S02]  /*7ef0*/  LEA.HI.X.SX32 R15, R24, R19.reuse, 0x1, P5 ;  /* 0x00000013180f7211 */ /* 0x080fe400028f0eff */
[----:B0-----:R-:W-:Y:S01]  /*7f00*/  IADD3 R12, P1, R7, R18, RZ ;  /* 0x00000012070c7210 */ /* 0x001fe20007f3e0ff */
[----:B------:R0:W-:Y:S03]  /*7f10*/  STL.64 [R1+0x11d0], R16 ;  /* 0x0011d01001007387 */ /* 0x0001e60000100a00 */
[----:B------:R-:W-:Y:S01]  /*7f20*/  LEA.HI.X.SX32 R13, R6, R19, 0x1, P1 ;  /* 0x00000013060d7211 */ /* 0x000fe200008f0eff */
[C---:B------:R-:W-:Y:S01]  /*7f30*/  IMAD R6, R3.reuse, 0x242, RZ ;  /* 0x0000024203067824 */ /* 0x040fe200078e02ff */
[----:B------:R1:W-:Y:S01]  /*7f40*/  STL.64 [R1+0x1868], R14 ;  /* 0x0018680e01007387 */ /* 0x0003e20000100a00 */
[----:B------:R-:W-:-:S02]  /*7f50*/  IMAD R5, R3, 0x240, RZ ;  /* 0x0000024003057824 */ /* 0x000fc400078e02ff */
[C---:B------:R-:W-:Y:S01]  /*7f60*/  IMAD R7, R3.reuse, 0x11d, RZ ;  /* 0x0000011d03077824 */ /* 0x040fe200078e02ff */
[----:B------:R2:W-:Y:S01]  /*7f70*/  STL.64 [R1+0x1630], R12 ;  /* 0x0016300c01007387 */ /* 0x0005e20000100a00 */
[-C--:B0-----:R-:W-:Y:S01]  /*7f80*/  IADD3 R16, P2, R4, R18.reuse, RZ ;  /* 0x0000001204107210 */ /* 0x081fe20007f5e0ff */
[----:B------:R-:W-:Y:S02]  /*7f90*/  IMAD R4, R3, 0x11e, RZ ;  /* 0x0000011e03047824 */ /* 0x000fe400078e02ff */
[----:B------:R0:W-:Y:S01]  /*7fa0*/  STL.64 [R1+0x11c8], R20 ;  /* 0x0011c81401007387 */ /* 0x0001e20000100a00 */
[----:B------:R-:W-:Y:S02]  /*7fb0*/  LEA.HI.X.SX32 R11, R7, R19, 0x1, P6 ;  /* 0x00000013070b7211 */ /* 0x000fe400030f0eff */
[-C--:B-1----:R-:W-:Y:S01]  /*7fc0*/  IADD3 R14, P5, R5, R18.reuse, RZ ;  /* 0x00000012050e7210 */ /* 0x082fe20007fbe0ff */
[----:B------:R-:W-:Y:S01]  /*7fd0*/  IMAD R5, R3, 0x244, RZ ;  /* 0x0000024403057824 */ /* 0x000fe200078e02ff */
[----:B--2---:R-:W-:-:S02]  /*7fe0*/  IADD3 R12, P1, R4, R18, RZ ;  /* 0x00000012040c7210 */ /* 0x004fc40007f3e0ff */
[-C--:B0-----:R-:W-:Y:S01]  /*7ff0*/  IADD3 R20, P3, R6, R18.reuse, RZ ;  /* 0x0000001206147210 */ /* 0x081fe20007f7e0ff */
[C---:B------:R-:W-:Y:S01]  /*8000*/  IMAD R6, R3.reuse, 0x8f, RZ ;  /* 0x0000008f03067824 */ /* 0x040fe200078e02ff */
[----:B------:R0:W-:Y:S01]  /*8010*/  STL.64 [R1+0x11c0], R10 ;  /* 0x0011c00a01007387 */ /* 0x0001e20000100a00 */
[C---:B------:R-:W-:Y:S01]  /*8020*/  IMAD R7, R3.reuse, 0x12, RZ ;  /* 0x0000001203077824 */ /* 0x040fe200078e02ff */
[-C--:B------:R-:W-:Y:S02]  /*8030*/  LEA.HI.X.SX32 R23, R4, R19.reuse, 0x1, P4 ;  /* 0x0000001304177211 */ /* 0x080fe400020f0eff */
[-C--:B------:R-:W-:Y:S01]  /*8040*/  LEA.HI.X.SX32 R13, R6, R19.reuse, 0x1, P1 ;  /* 0x00000013060d7211 */ /* 0x080fe200008f0eff */
[C---:B------:R-:W-:Y:S02]  /*8050*/  IMAD R6, R3.reuse, 0x11f, RZ ;  /* 0x0000011f03067824 */ /* 0x040fe400078e02ff */
[----:B------:R-:W-:Y:S01]  /*8060*/  IMAD R25, R3, 0x9, RZ ;  /* 0x0000000903197824 */ /* 0x000fe200078e02ff */
[----:B0-----:R-:W-:Y:S01]  /*8070*/  IADD3 R10, P6, R5, R18, RZ ;  /* 0x00000012050a7210 */ /* 0x001fe20007fde0ff */
[C---:B------:R-:W-:Y:S01]  /*8080*/  IMAD R5, R3.reuse, 0x24, RZ ;  /* 0x0000002403057824 */ /* 0x040fe200078e02ff */
[----:B------:R0:W-:Y:S01]  /*8090*/  STL.64 [R1+0x1628], R12 ;  /* 0x0016280c01007387 */ /* 0x0001e20000100a00 */
[----:B------:R-:W-:Y:S01]  /*80a0*/  LEA.HI.X.SX32 R17, R6, R19, 0x1, P2 ;  /* 0x0000001306117211 */ /* 0x000fe200010f0eff */
[----:B------:R-:W-:-:S02]  /*80b0*/  IMAD R24, R3, 0x48, RZ ;  /* 0x0000004803187824 */ /* 0x000fc400078e02ff */
[----:B------:R1:W-:Y:S01]  /*80c0*/  STL.64 [R1+0x11b8], R22 ;  /* 0x0011b81601007387 */ /* 0x0003e20000100a00 */
[----:B------:R-:W-:Y:S01]  /*80d0*/  IMAD R4, R3, 0x120, RZ ;  /* 0x0000012003047824 */ /* 0x000fe200078e02ff */
[-C--:B0-----:R-:W-:Y:S02]  /*80e0*/  IADD3 R12, P1, R7, R18.reuse, RZ ;  /* 0x00000012070c7210 */ /* 0x081fe40007f3e0ff */
[----:B-1----:R-:W-:Y:S02]  /*80f0*/  IADD3 R22, P4, R5, R18, RZ ;  /* 0x0000001205167210 */ /* 0x002fe40007f9e0ff */
[-C--:B------:R-:W-:Y:S01]  /*8100*/  LEA.HI.X.SX32 R13, R25, R19.reuse, 0x1, P1 ;  /* 0x00000013190d7211 */ /* 0x080fe200008f0eff */
[----:B------:R0:W-:Y:S01]  /*8110*/  STL.64 [R1+0x11b0], R16 ;  /* 0x0011b01001007387 */ /* 0x0001e20000100a00 */
[----:B------:R-:W-:Y:S01]  /*8120*/  LEA.HI.X.SX32 R23, R7, R19, 0x1, P4 ;  /* 0x0000001307177211 */ /* 0x000fe200020f0eff */
[C---:B------:R-:W-:Y:S02]  /*8130*/  IMAD R6, R3.reuse, 0x90, RZ ;  /* 0x0000009003067824 */ /* 0x040fe400078e02ff */
[----:B------:R1:W-:Y:S01]  /*8140*/  STL.64 [R1+0x1a58], R12 ;  /* 0x001a580c01007387 */ /* 0x0003e20000100a00 */
[----:B------:R-:W-:-:S03]  /*8150*/  IMAD R7, R3, 0x246, RZ ;  /* 0x0000024603077824 */ /* 0x000fc600078e02ff */
[----:B------:R2:W-:Y:S01]  /*8160*/  STL.64 [R1+0x1a10], R22 ;  /* 0x001a101601007387 */ /* 0x0005e20000100a00 */
[----:B0-----:R-:W-:-:S04]  /*8170*/  IADD3 R16, P2, R24, R18, RZ ;  /* 0x0000001218107210 */ /* 0x001fc80007f5e0ff */
[-C--:B------:R-:W-:Y:S02]  /*8180*/  LEA.HI.X.SX32 R17, R5, R19.reuse, 0x1, P2 ;  /* 0x0000001305117211 */ /* 0x080fe400010f0eff */
[-C--:B-1----:R-:W-:Y:S02]  /*8190*/  IADD3 R12, P1, R6, R18.reuse, RZ ;  /* 0x00000012060c7210 */ /* 0x082fe40007f3e0ff */
[-C--:B--2---:R-:W-:Y:S01]  /*81a0*/  IADD3 R22, P4, R4, R18.reuse, RZ ;  /* 0x0000001204167210 */ /* 0x084fe20007f9e0ff */
[----:B------:R0:W-:Y:S01]  /*81b0*/  STL.64 [R1+0x1980], R16 ;  /* 0x0019801001007387 */ /* 0x0001e20000100a00 */
[-C--:B------:R-:W-:Y:S02]  /*81c0*/  LEA.HI.X.SX32 R13, R24, R19.reuse, 0x1, P1 ;  /* 0x00000013180d7211 */ /* 0x080fe400008f0eff */
[-C--:B------:R-:W-:Y:S01]  /*81d0*/  LEA.HI.X.SX32 R23, R6, R19.reuse, 0x1, P4 ;  /* 0x0000001306177211 */ /* 0x080fe200020f0eff */
[C---:B------:R-:W-:Y:S02]  /*81e0*/  IMAD R6, R3.reuse, 0x121, RZ ;  /* 0x0000012103067824 */ /* 0x040fe400078e02ff */
[----:B------:R-:W-:Y:S01]  /*81f0*/  IMAD R5, R3, 0x248, RZ ;  /* 0x0000024803057824 */ /* 0x000fe200078e02ff */
[----:B------:R1:W-:Y:S01]  /*8200*/  STL.64 [R1+0x1860], R12 ;  /* 0x0018600c01007387 */ /* 0x0003e20000100a00 */
[-C--:B0-----:R-:W-:Y:S01]  /*8210*/  IADD3 R16, P2, R7, R18.reuse, RZ ;  /* 0x0000001207107210 */ /* 0x081fe20007f5e0ff */
[C---:B------:R-:W-:Y:S01]  /*8220*/  IMAD R7, R3.reuse, 0x122, RZ ;  /* 0x0000012203077824 */ /* 0x040fe200078e02ff */
[-C--:B------:R-:W-:Y:S01]  /*8230*/  LEA.HI.X.SX32 R21, R6, R19.reuse, 0x1, P3 ;  /* 0x0000001306157211 */ /* 0x080fe200018f0eff */
[----:B------:R0:W-:Y:S01]  /*8240*/  STL.64 [R1+0x1620], R22 ;  /* 0x0016201601007387 */ /* 0x0001e20000100a00 */
[----:B------:R-:W-:Y:S01]  /*8250*/  LEA.HI.X.SX32 R15, R4, R19, 0x1, P5 ;  /* 0x00000013040f7211 */ /* 0x000fe200028f0eff */
[----:B------:R-:W-:Y:S01]  /*8260*/  IMAD R6, R3, 0x91, RZ ;  /* 0x0000009103067824 */ /* 0x000fe200078e02ff */
[----:B-1----:R-:W-:Y:S01]  /*8270*/  IADD3 R12, P1, R5, R18, RZ ;  /* 0x00000012050c7210 */ /* 0x002fe20007f3e0ff */
[----:B------:R-:W-:-:S02]  /*8280*/  IMAD R5, R3, 0x24a, RZ ;  /* 0x0000024a03057824 */ /* 0x000fc400078e02ff */
[----:B------:R-:W-:Y:S01]  /*8290*/  IMAD R4, R3, 0x24c, RZ ;  /* 0x0000024c03047824 */ /* 0x000fe200078e02ff */
[----:B------:R1:W-:Y:S01]  /*82a0*/  STL.64 [R1+0x11a8], R14 ;  /* 0x0011a80e01007387 */ /* 0x0003e20000100a00 */
[----:B0-----:R-:W-:-:S03]  /*82b0*/  IADD3 R22, P4, R7, R18, RZ ;  /* 0x0000001207167210 */ /* 0x001fc60007f9e0ff */
[----:B------:R0:W-:Y:S01]  /*82c0*/  STL.64 [R1+0x11a0], R20 ;  /* 0x0011a01401007387 */ /* 0x0001e20000100a00 */
[-C--:B------:R-:W-:Y:S02]  /*82d0*/  LEA.HI.X.SX32 R11, R7, R19.reuse, 0x1, P6 ;  /* 0x00000013070b7211 */ /* 0x080fe400030f0eff */
[-C--:B------:R-:W-:Y:S01]  /*82e0*/  LEA.HI.X.SX32 R23, R6, R19.reuse, 0x1, P4 ;  /* 0x0000001306177211 */ /* 0x080fe200020f0eff */
[----:B------:R-:W-:Y:S01]  /*82f0*/  IMAD R6, R3, 0x123, RZ ;  /* 0x0000012303067824 */ /* 0x000fe200078e02ff */
[-C--:B-1----:R-:W-:Y:S01]  /*8300*/  IADD3 R14, P5, R5, R18.reuse, RZ ;  /* 0x00000012050e7210 */ /* 0x082fe20007fbe0ff */
[C---:B------:R-:W-:Y:S01]  /*8310*/  IMAD R5, R3.reuse, 0x92, RZ ;  /* 0x0000009203057824 */ /* 0x040fe200078e02ff */
[----:B0-----:R-:W-:Y:S01]  /*8320*/  IADD3 R20, P3, R4, R18, RZ ;  /* 0x0000001204147210 */ /* 0x001fe20007f7e0ff */
[C---:B------:R-:W-:Y:S01]  /*8330*/  IMAD R4, R3.reuse, 0x124, RZ ;  /* 0x0000012403047824 */ /* 0x040fe200078e02ff */
[----:B------:R0:W-:Y:S01]  /*8340*/  STL.64 [R1+0x1618], R22 ;  /* 0x0016181601007387 */ /* 0x0001e20000100a00 */
[----:B------:R-:W-:Y:S01]  /*8350*/  LEA.HI.X.SX32 R17, R6, R19, 0x1, P2 ;  /* 0x0000001306117211 */ /* 0x000fe200010f0eff */
[----:B------:R-:W-:-:S02]  /*8360*/  IMAD R24, R3, 0x49, RZ ;  /* 0x0000004903187824 */ /* 0x000fc400078e02ff */
[----:B------:R1:W-:Y:S01]  /*8370*/  STL.64 [R1+0x1198], R10 ;  /* 0x0011980a01007387 */ /* 0x0003e20000100a00 */
[----:B------:R-:W-:-:S03]  /*8380*/  LEA.HI.X.SX32 R13, R4, R19, 0x1, P1 ;  /* 0x00000013040d7211 */ /* 0x000fc600008f0eff */
[----:B------:R2:W-:Y:S01]  /*8390*/  STL.64 [R1+0x1190], R16 ;  /* 0x0011901001007387 */ /* 0x0005e20000100a00 */
[-C--:B0-----:R-:W-:Y:S02]  /*83a0*/  IADD3 R22, P4, R5, R18.reuse, RZ ;  /* 0x0000001205167210 */ /* 0x081fe40007f9e0ff */
[-C--:B-1----:R-:W-:Y:S02]  /*83b0*/  IADD3 R10, P6, R4, R18.reuse, RZ ;  /* 0x00000012040a7210 */ /* 0x082fe40007fde0ff */
[-C--:B------:R-:W-:Y:S01]  /*83c0*/  LEA.HI.X.SX32 R23, R24, R19.reuse, 0x1, P4 ;  /* 0x0000001318177211 */ /* 0x080fe200020f0eff */
[----:B--2---:R-:W-:Y:S01]  /*83d0*/  IMAD R16, R3, 0x250, RZ ;  /* 0x0000025003107824 */ /* 0x004fe200078e02ff */
[----:B------:R-:W-:Y:S01]  /*83e0*/  LEA.HI.X.SX32 R11, R5, R19, 0x1, P6 ;  /* 0x00000013050b7211 */ /* 0x000fe200030f0eff */
[C---:B------:R-:W-:Y:S02]  /*83f0*/  IMAD R17, R3.reuse, 0x126, RZ ;  /* 0x0000012603117824 */ /* 0x040fe400078e02ff */
[----:B------:R0:W-:Y:S04]  /*8400*/  STL.64 [R1+0x1858], R22 ;  /* 0x0018581601007387 */ /* 0x0001e80000100a00 */
[----:B------:R1:W-:Y:S04]  /*8410*/  STL.64 [R1+0x1610], R10 ;  /* 0x0016100a01007387 */ /* 0x0003e80000100a00 */
[----:B------:R2:W-:Y:S01]  /*8420*/  STL.64 [R1+0x1188], R12 ;  /* 0x0011880c01007387 */ /* 0x0005e20000100a00 */
[-C--:B0-----:R-:W-:Y:S01]  /*8430*/  IADD3 R22, P4, R16, R18.reuse, RZ ;  /* 0x0000001210167210 */ /* 0x081fe20007f9e0ff */
[----:B------:R-:W-:Y:S01]  /*8440*/  IMAD R16, R3, 0x125, RZ ;  /* 0x0000012503107824 */ /* 0x000fe200078e02ff */
[----:B-1----:R-:W-:Y:S01]  /*8450*/  IADD3 R10, P6, R17, R18, RZ ;  /* 0x00000012110a7210 */ /* 0x002fe20007fde0ff */
[----:B--2---:R-:W-:-:S03]  /*8460*/  IMAD R12, R3, 0x93, RZ ;  /* 0x00000093030c7824 */ /* 0x004fc600078e02ff */
[-C--:B------:R-:W-:Y:S01]  /*8470*/  LEA.HI.X.SX32 R15, R16, R19.reuse, 0x1, P5 ;  /* 0x00000013100f7211 */ /* 0x080fe200028f0eff */
[----:B------:R-:W-:Y:S01]  /*8480*/  IMAD R7, R3, 0x24e, RZ ;  /* 0x0000024e03077824 */ /* 0x000fe200078e02ff */
[----:B------:R-:W-:-:S03]  /*8490*/  LEA.HI.X.SX32 R11, R12, R19, 0x1, P6 ;  /* 0x000000130c0b7211 */ /* 0x000fc600030f0eff */
[----:B------:R-:W-:Y:S01]  /*84a0*/  STL.64 [R1+0x1180], R14 ;  /* 0x0011800e01007387 */ /* 0x000fe20000100a00 */
[----:B------:R-:W-:-:S03]  /*84b0*/  IADD3 R6, P2, R7, R18, RZ ;  /* 0x0000001207067210 */ /* 0x000fc60007f5e0ff */
[----:B------:R0:W-:Y:S01]  /*84c0*/  STL.64 [R1+0x1608], R10 ;  /* 0x0016080a01007387 */ /* 0x0001e20000100a00 */
[----:B------:R-:W-:Y:S01]  /*84d0*/  IMAD R24, R3, 0x4a, RZ ;  /* 0x0000004a03187824 */ /* 0x000fe200078e02ff */
[----:B------:R-:W-:Y:S01]  /*84e0*/  LEA.HI.X.SX32 R21, R17, R19, 0x1, P3 ;  /* 0x0000001311157211 */ /* 0x000fe200018f0eff */
[C---:B------:R-:W-:Y:S02]  /*84f0*/  IMAD R16, R3.reuse, 0x94, RZ ;  /* 0x0000009403107824 */ /* 0x040fe400078e02ff */
[C---:B------:R-:W-:Y:S02]  /*8500*/  IMAD R13, R3.reuse, 0x254, RZ ;  /* 0x00000254030d7824 */ /* 0x040fe400078e02ff */
[C---:B0-----:R-:W-:Y:S02]  /*8510*/  IMAD R11, R3.reuse, 0x127, RZ ;  /* 0x00000127030b7824 */ /* 0x041fe400078e02ff */
[----:B------:R-:W-:-:S03]  /*8520*/  IMAD R10, R3, 0x128, RZ ;  /* 0x00000128030a7824 */ /* 0x000fc600078e02ff */
[----:B------:R-:W-:Y:S01]  /*8530*/  LEA.HI.X.SX32 R7, R11, R19, 0x1, P2 ;  /* 0x000000130b077211 */ /* 0x000fe200010f0eff */
[----:B------:R-:W-:Y:S01]  /*8540*/  IMAD R17, R3, 0x25, RZ ;  /* 0x0000002503117824 */ /* 0x000fe200078e02ff */
[-C--:B------:R-:W-:Y:S01]  /*8550*/  IADD3 R12, P6, R24, R18.reuse, RZ ;  /* 0x00000012180c7210 */ /* 0x080fe20007fde0ff */
[----:B------:R0:W-:Y:S01]  /*8560*/  STL.64 [R1+0x1178], R20 ;  /* 0x0011781401007387 */ /* 0x0001e20000100a00 */
[----:B------:R-:W-:-:S03]  /*8570*/  IADD3 R14, P5, R13, R18, RZ ;  /* 0x000000120d0e7210 */ /* 0x000fc60007fbe0ff */
[----:B------:R1:W-:Y:S01]  /*8580*/  STL.64 [R1+0x1170], R6 ;  /* 0x0011700601007387 */ /* 0x0003e20000100a00 */
[-C--:B------:R-:W-:Y:S01]  /*8590*/  LEA.HI.X.SX32 R13, R17, R19.reuse, 0x1, P6 ;  /* 0x00000013110d7211 */ /* 0x080fe200030f0eff */
[C---:B------:R-:W-:Y:S01]  /*85a0*/  IMAD R11, R3.reuse, 0x256, RZ ;  /* 0x00000256030b7824 */ /* 0x040fe200078e02ff */
[-C--:B0-----:R-:W-:Y:S02]  /*85b0*/  IADD3 R20, P3, R16, R18.reuse, RZ ;  /* 0x0000001210147210 */ /* 0x081fe40007f7e0ff */
[-C--:B-1----:R-:W-:Y:S02]  /*85c0*/  IADD3 R6, P2, R10, R18.reuse, RZ ;  /* 0x000000120a067210 */ /* 0x082fe40007f5e0ff */
[-C--:B------:R-:W-:Y:S02]  /*85d0*/  LEA.HI.X.SX32 R21, R24, R19.reuse, 0x1, P3 ;  /* 0x0000001318157211 */ /* 0x080fe400018f0eff */
[----:B------:R-:W-:Y:S01]  /*85e0*/  LEA.HI.X.SX32 R7, R16, R19, 0x1, P2 ;  /* 0x0000001310077211 */ /* 0x000fe200010f0eff */
[----:B------:R-:W-:Y:S01]  /*85f0*/  IMAD R5, R3, 0x252, RZ ;  /* 0x0000025203057824 */ /* 0x000fe200078e02ff */
[----:B------:R0:W-:Y:S04]  /*8600*/  STL.64 [R1+0x1978], R12 ;  /* 0x0019780c01007387 */ /* 0x0001e80000100a00 */
[----:B------:R-:W-:Y:S01]  /*8610*/  STL.64 [R1+0x1850], R20 ;  /* 0x0018501401007387 */ /* 0x000fe20000100a00 */
[----:B------:R-:W-:-:S03]  /*8620*/  IADD3 R4, P1, R5, R18, RZ ;  /* 0x0000001205047210 */ /* 0x000fc60007f3e0ff */
[----:B------:R1:W-:Y:S01]  /*8630*/  STL.64 [R1+0x1600], R6 ;  /* 0x0016000601007387 */ /* 0x0003e20000100a00 */
[-C--:B0-----:R-:W-:Y:S01]  /*8640*/  IADD3 R12, P6, R11, R18.reuse, RZ ;  /* 0x000000120b0c7210 */ /* 0x081fe20007fde0ff */
[C---:B------:R-:W-:Y:S01]  /*8650*/  IMAD R11, R3.reuse, 0x12a, RZ ;  /* 0x0000012a030b7824 */ /* 0x040fe200078e02ff */
[-C--:B------:R-:W-:Y:S01]  /*8660*/  LEA.HI.X.SX32 R23, R10, R19.reuse, 0x1, P4 ;  /* 0x000000130a177211 */ /* 0x080fe200020f0eff */
[C---:B------:R-:W-:Y:S02]  /*8670*/  IMAD R17, R3.reuse, 0x258, RZ ;  /* 0x0000025803117824 */ /* 0x040fe400078e02ff */
[C---:B-1----:R-:W-:Y:S02]  /*8680*/  IMAD R6, R3.reuse, 0x25a, RZ ;  /* 0x0000025a03067824 */ /* 0x042fe400078e02ff */
[----:B------:R-:W-:Y:S01]  /*8690*/  IMAD R7, R3, 0x129, RZ ;  /* 0x0000012903077824 */ /* 0x000fe200078e02ff */
[-C--:B------:R-:W-:Y:S01]  /*86a0*/  IADD3 R16, P2, R11, R18.reuse, RZ ;  /* 0x000000120b107210 */ /* 0x080fe20007f5e0ff */
[C---:B------:R-:W-:Y:S01]  /*86b0*/  IMAD R10, R3.reuse, 0x95, RZ ;  /* 0x00000095030a7824 */ /* 0x040fe200078e02ff */
[-C--:B------:R-:W-:Y:S01]  /*86c0*/  IADD3 R24, P4, R6, R18.reuse, RZ ;  /* 0x0000001206187210 */ /* 0x080fe20007f9e0ff */
[----:B------:R-:W-:Y:S01]  /*86d0*/  IMAD R6, R3, 0x25c, RZ ;  /* 0x0000025c03067824 */ /* 0x000fe200078e02ff */
[----:B------:R-:W-:Y:S01]  /*86e0*/  LEA.HI.X.SX32 R5, R7, R19, 0x1, P1 ;  /* 0x0000001307057211 */ /* 0x000fe200008f0eff */
[----:B------:R0:W-:Y:S01]  /*86f0*/  STL.64 [R1+0x1168], R22 ;  /* 0x0011681601007387 */ /* 0x0001e20000100a00 */
[----:B------:R-:W-:-:S02]  /*8700*/  IADD3 R20, P3, R17, R18, RZ ;  /* 0x0000001211147210 */ /* 0x000fc40007f7e0ff */
[-C--:B------:R-:W-:Y:S01]  /*8710*/  LEA.HI.X.SX32 R17, R10, R19.reuse, 0x1, P2 ;  /* 0x000000130a117211 */ /* 0x080fe200010f0eff */
[----:B------:R1:W-:Y:S01]  /*8720*/  STL.64 [R1+0x1160], R4 ;  /* 0x0011600401007387 */ /* 0x0003e20000100a00 */
[----:B------:R-:W-:Y:S01]  /*8730*/  IMAD R10, R3, 0x12b, RZ ;  /* 0x0000012b030a7824 */ /* 0x000fe200078e02ff */
[-C--:B------:R-:W-:Y:S01]  /*8740*/  LEA.HI.X.SX32 R15, R11, R19.reuse, 0x1, P5 ;  /* 0x000000130b0f7211 */ /* 0x080fe200028f0eff */
[C---:B------:R-:W-:Y:S01]  /*8750*/  IMAD R7, R3.reuse, 0x96, RZ ;  /* 0x0000009603077824 */ /* 0x040fe200078e02ff */
[----:B------:R2:W-:Y:S01]  /*8760*/  STL.64 [R1+0x15f8], R16 ;  /* 0x0015f81001007387 */ /* 0x0005e20000100a00 */
[C---:B------:R-:W-:Y:S01]  /*8770*/  IMAD R11, R3.reuse, 0x25e, RZ ;  /* 0x0000025e030b7824 */ /* 0x040fe200078e02ff */
[----:B------:R-:W-:Y:S01]  /*8780*/  LEA.HI.X.SX32 R13, R10, R19, 0x1, P6 ;  /* 0x000000130a0d7211 */ /* 0x000fe200030f0eff */
[C---:B0-----:R-:W-:Y:S01]  /*8790*/  IMAD R22, R3.reuse, 0x4b, RZ ;  /* 0x0000004b03167824 */ /* 0x041fe200078e02ff */
[-C--:B-1----:R-:W-:Y:S01]  /*87a0*/  IADD3 R4, P1, R6, R18.reuse, RZ ;  /* 0x0000001206047210 */ /* 0x082fe20007f3e0ff */
[----:B------:R-:W-:Y:S01]  /*87b0*/  IMAD R6, R3, 0x12c, RZ ;  /* 0x0000012c03067824 */ /* 0x000fe200078e02ff */
[----:B------:R0:W-:Y:S01]  /*87c0*/  STL.64 [R1+0x1158], R14 ;  /* 0x0011580e01007387 */ /* 0x0001e20000100a00 */
[----:B--2---:R-:W-:-:S03]  /*87d0*/  IADD3 R16, P2, R7, R18, RZ ;  /* 0x0000001207107210 */ /* 0x004fc60007f5e0ff */
[----:B------:R1:W-:Y:S01]  /*87e0*/  STL.64 [R1+0x1150], R12 ;  /* 0x0011500c01007387 */ /* 0x0003e20000100a00 */
[-C--:B------:R-:W-:Y:S02]  /*87f0*/  LEA.HI.X.SX32 R17, R22, R19.reuse, 0x1, P2 ;  /* 0x0000001316117211 */ /* 0x080fe400010f0eff */
[CC--:B0-----:R-:W-:Y:S02]  /*8800*/  IADD3 R14, P5, R6.reuse, R18.reuse, RZ ;  /* 0x00000012060e7210 */ /* 0x0c1fe40007fbe0ff */
[----:B-1----:R-:W-:Y:S01]  /*8810*/  IADD3 R12, P6, R11, R18, RZ ;  /* 0x000000120b0c7210 */ /* 0x002fe20007fde0ff */
[----:B------:R-:W-:Y:S01]  /*8820*/  IMAD R11, R3, 0x12e, RZ ;  /* 0x0000012e030b7824 */ /* 0x000fe200078e02ff */
[-C--:B------:R-:W-:Y:S01]  /*8830*/  LEA.HI.X.SX32 R15, R7, R19.reuse, 0x1, P5 ;  /* 0x00000013070f7211 */ /* 0x080fe200028f0eff */
[----:B------:R-:W-:Y:S01]  /*8840*/  STL.64 [R1+0x1848], R16 ;  /* 0x0018481001007387 */ /* 0x000fe20000100a00 */
[----:B------:R-:W-:Y:S01]  /*8850*/  LEA.HI.X.SX32 R21, R6, R19, 0x1, P3 ;  /* 0x0000001306157211 */ /* 0x000fe200018f0eff */
[----:B------:R-:W-:-:S02]  /*8860*/  IMAD R6, R3, 0x12d, RZ ;  /* 0x0000012d03067824 */ /* 0x000fc400078e02ff */
[----:B------:R0:W-:Y:S01]  /*8870*/  STL.64 [R1+0x15f0], R14 ;  /* 0x0015f00e01007387 */ /* 0x0001e20000100a00 */
[C---:B------:R-:W-:Y:S02]  /*8880*/  IMAD R22, R3.reuse, 0x97, RZ ;  /* 0x0000009703167824 */ /* 0x040fe400078e02ff */
[----:B------:R-:W-:Y:S01]  /*8890*/  IMAD R10, R3, 0x260, RZ ;  /* 0x00000260030a7824 */ /* 0x000fe200078e02ff */
[-C--:B------:R-:W-:Y:S02]  /*88a0*/  LEA.HI.X.SX32 R25, R6, R19.reuse, 0x1, P4 ;  /* 0x0000001306197211 */ /* 0x080fe400020f0eff */
[C---:B------:R-:W-:Y:S02]  /*88b0*/  LEA.HI.X.SX32 R5, R11.reuse, R19, 0x1, P1 ;  /* 0x000000130b057211 */ /* 0x040fe400008f0eff */
[-C--:B0-----:R-:W-:Y:S01]  /*88c0*/  IADD3 R14, P5, R11, R18.reuse, RZ ;  /* 0x000000120b0e7210 */ /* 0x081fe20007fbe0ff */
[----:B------:R-:W-:Y:S01]  /*88d0*/  STL.64 [R1+0x1148], R20 ;  /* 0x0011481401007387 */ /* 0x000fe20000100a00 */
[----:B------:R-:W-:-:S02]  /*88e0*/  IADD3 R16, P2, R10, R18, RZ ;  /* 0x000000120a107210 */ /* 0x000fc40007f5e0ff */
[----:B------:R-:W-:Y:S01]  /*88f0*/  LEA.HI.X.SX32 R15, R22, R19, 0x1, P5 ;  /* 0x00000013160f7211 */ /* 0x000fe200028f0eff */
[----:B------:R-:W-:Y:S01]  /*8900*/  IMAD R10, R3, 0x26, RZ ;  /* 0x00000026030a7824 */ /* 0x000fe200078e02ff */
[----:B------:R0:W-:Y:S04]  /*8910*/  STL.64 [R1+0x1140], R24 ;  /* 0x0011401801007387 */ /* 0x0001e80000100a00 */
[----:B------:R-:W-:Y:S01]  /*8920*/  STL.64 [R1+0x15e8], R14 ;  /* 0x0015e80e01007387 */ /* 0x000fe20000100a00 */
[----:B------:R-:W-:-:S03]  /*8930*/  IADD3 R22, P5, R10, R18, RZ ;  /* 0x000000120a167210 */ /* 0x000fc60007fbe0ff */
[----:B------:R1:W-:Y:S01]  /*8940*/  STL.64 [R1+0x1138], R4 ;  /* 0x0011380401007387 */ /* 0x0003e20000100a00 */
[C---:B0-----:R-:W-:Y:S02]  /*8950*/  IMAD R25, R3.reuse, 0x12f, RZ ;  /* 0x0000012f03197824 */ /* 0x041fe400078e02ff */
[C---:B------:R-:W-:Y:S02]  /*8960*/  IMAD R11, R3.reuse, 0x130, RZ ;  /* 0x00000130030b7824 */ /* 0x040fe400078e02ff */
[----:B-1----:R-:W-:Y:S01]  /*8970*/  IMAD R5, R3, 0x13, RZ ;  /* 0x0000001303057824 */ /* 0x002fe200078e02ff */
[----:B------:R-:W-:Y:S01]  /*8980*/  LEA.HI.X.SX32 R13, R25, R19, 0x1, P6 ;  /* 0x00000013190d7211 */ /* 0x000fe200030f0eff */
[----:B------:R-:W-:-:S03]  /*8990*/  IMAD R24, R3, 0x4c, RZ ;  /* 0x0000004c03187824 */ /* 0x000fc600078e02ff */
[-C--:B------:R-:W-:Y:S01]  /*89a0*/  LEA.HI.X.SX32 R23, R5, R19.reuse, 0x1, P5 ;  /* 0x0000001305177211 */ /* 0x080fe200028f0eff */
[C---:B------:R-:W-:Y:S01]  /*89b0*/  IMAD R4, R3.reuse, 0x98, RZ ;  /* 0x0000009803047824 */ /* 0x040fe200078e02ff */
[----:B------:R0:W-:Y:S01]  /*89c0*/  STL.64 [R1+0x1130], R12 ;  /* 0x0011300c01007387 */ /* 0x0001e20000100a00 */
[C---:B------:R-:W-:Y:S01]  /*89d0*/  IMAD R7, R3.reuse, 0x262, RZ ;  /* 0x0000026203077824 */ /* 0x040fe200078e02ff */
[-C--:B------:R-:W-:Y:S02]  /*89e0*/  IADD3 R14, P1, R24, R18.reuse, RZ ;  /* 0x00000012180e7210 */ /* 0x080fe40007f3e0ff */
[----:B------:R1:W-:Y:S01]  /*89f0*/  STL.64 [R1+0x1a08], R22 ;  /* 0x001a081601007387 */ /* 0x0003e20000100a00 */
[----:B------:R-:W-:Y:S01]  /*8a00*/  IMAD R5, R3, 0x266, RZ ;  /* 0x0000026603057824 */ /* 0x000fe200078e02ff */
[----:B------:R-:W-:Y:S02]  /*8a10*/  LEA.HI.X.SX32 R15, R10, R19, 0x1, P1 ;  /* 0x000000130a0f7211 */ /* 0x000fe400008f0eff */
[----:B------:R-:W-:-:S02]  /*8a20*/  IADD3 R20, P3, R7, R18, RZ ;  /* 0x0000001207147210 */ /* 0x000fc40007f7e0ff */
[-C--:B0-----:R-:W-:Y:S02]  /*8a30*/  IADD3 R12, P6, R4, R18.reuse, RZ ;  /* 0x00000012040c7210 */ /* 0x081fe40007fde0ff */
[----:B-1----:R-:W-:-:S04]  /*8a40*/  IADD3 R22, P5, R11, R18, RZ ;  /* 0x000000120b167210 */ /* 0x002fc80007fbe0ff */
[-C--:B------:R-:W-:Y:S01]  /*8a50*/  LEA.HI.X.SX32 R23, R4, R19.reuse, 0x1, P5 ;  /* 0x0000001304177211 */ /* 0x080fe200028f0eff */
[----:B------:R-:W-:Y:S01]  /*8a60*/  IMAD R4, R3, 0x131, RZ ;  /* 0x0000013103047824 */ /* 0x000fe200078e02ff */
[-C--:B------:R-:W-:Y:S01]  /*8a70*/  LEA.HI.X.SX32 R13, R24, R19.reuse, 0x1, P6 ;  /* 0x00000013180d7211 */ /* 0x080fe200030f0eff */
[----:B------:R0:W-:Y:S01]  /*8a80*/  STL.64 [R1+0x1970], R14 ;  /* 0x0019700e01007387 */ /* 0x0001e20000100a00 */
[-C--:B------:R-:W-:Y:S02]  /*8a90*/  LEA.HI.X.SX32 R17, R11, R19.reuse, 0x1, P2 ;  /* 0x000000130b117211 */ /* 0x080fe400010f0eff */
[----:B------:R-:W-:Y:S01]  /*8aa0*/  LEA.HI.X.SX32 R21, R4, R19, 0x1, P3 ;  /* 0x0000001304157211 */ /* 0x000fe200018f0eff */
[----:B------:R-:W-:Y:S04]  /*8ab0*/  STL.64 [R1+0x1840], R12 ;  /* 0x0018400c01007387 */ /* 0x000fe80000100a00 */
[----:B------:R1:W-:Y:S01]  /*8ac0*/  STL.64 [R1+0x15e0], R22 ;  /* 0x0015e01601007387 */ /* 0x0003e20000100a00 */
[----:B0-----:R-:W-:Y:S01]  /*8ad0*/  IADD3 R14, P1, R5, R18, RZ ;  /* 0x00000012050e7210 */ /* 0x001fe20007f3e0ff */
[----:B------:R-:W-:-:S02]  /*8ae0*/  IMAD R5, R3, 0x132, RZ ;  /* 0x0000013203057824 */ /* 0x000fc400078e02ff */
[----:B------:R-:W-:Y:S01]  /*8af0*/  STL.64 [R1+0x1128], R16 ;  /* 0x0011281001007387 */ /* 0x000fe20000100a00 */
[----:B------:R-:W-:-:S03]  /*8b00*/  IMAD R7, R3, 0x264, RZ ;  /* 0x0000026403077824 */ /* 0x000fc600078e02ff */
[----:B------:R0:W-:Y:S01]  /*8b10*/  STL.64 [R1+0x1120], R20 ;  /* 0x0011201401007387 */ /* 0x0001e20000100a00 */
[-C--:B-1----:R-:W-:Y:S02]  /*8b20*/  IADD3 R22, P5, R5, R18.reuse, RZ ;  /* 0x0000001205167210 */ /* 0x082fe40007fbe0ff */
[----:B------:R-:W-:Y:S01]  /*8b30*/  IADD3 R6, P4, R7, R18, RZ ;  /* 0x0000001207067210 */ /* 0x000fe20007f9e0ff */
[----:B0-----:R-:W-:-:S05]  /*8b40*/  IMAD R21, R3, 0x99, RZ ;  /* 0x0000009903157824 */ /* 0x001fca00078e02ff */
[-C--:B------:R-:W-:Y:S01]  /*8b50*/  LEA.HI.X.SX32 R23, R21, R19.reuse, 0x1, P5 ;  /* 0x0000001315177211 */ /* 0x080fe200028f0eff */
[----:B------:R-:W-:Y:S01]  /*8b60*/  IMAD R21, R3, 0x133, RZ ;  /* 0x0000013303157824 */ /* 0x000fe200078e02ff */
[----:B------:R-:W-:Y:S01]  /*8b70*/  LEA.HI.X.SX32 R7, R5, R19, 0x1, P4 ;  /* 0x0000001305077211 */ /* 0x000fe200020f0eff */
[----:B------:R-:W-:-:S03]  /*8b80*/  IMAD R4, R3, 0x9a, RZ ;  /* 0x0000009a03047824 */ /* 0x000fc600078e02ff */
[----:B------:R-:W-:Y:S01]  /*8b90*/  LEA.HI.X.SX32 R15, R21, R19, 0x1, P1 ;  /* 0x00000013150f7211 */ /* 0x000fe200008f0eff */
[C---:B------:R-:W-:Y:S01]  /*8ba0*/  IMAD R20, R3.reuse, 0x134, RZ ;  /* 0x0000013403147824 */ /* 0x040fe200078e02ff */
[----:B------:R-:W-:Y:S01]  /*8bb0*/  STL.64 [R1+0x15d8], R22 ;  /* 0x0015d81601007387 */ /* 0x000fe20000100a00 */
[----:B------:R-:W-:-:S03]  /*8bc0*/  IMAD R10, R3, 0x268, RZ ;  /* 0x00000268030a7824 */ /* 0x000fc600078e02ff */
[----:B------:R0:W-:Y:S01]  /*8bd0*/  STL.64 [R1+0x1118], R6 ;  /* 0x0011180601007387 */ /* 0x0001e20000100a00 */
[----:B------:R-:W-:-:S03]  /*8be0*/  IADD3 R24, P5, R4, R18, RZ ;  /* 0x0000001204187210 */ /* 0x000fc60007fbe0ff */
[----:B------:R1:W-:Y:S01]  /*8bf0*/  STL.64 [R1+0x1110], R14 ;  /* 0x0011100e01007387 */ /* 0x0003e20000100a00 */
[-C--:B------:R-:W-:Y:S01]  /*8c00*/  IADD3 R12, P6, R10, R18.reuse, RZ ;  /* 0x000000120a0c7210 */ /* 0x080fe20007fde0ff */
[C---:B------:R-:W-:Y:S01]  /*8c10*/  IMAD R5, R3.reuse, 0x26e, RZ ;  /* 0x0000026e03057824 */ /* 0x040fe200078e02ff */
[----:B0-----:R-:W-:Y:S01]  /*8c20*/  IADD3 R6, P4, R20, R18, RZ ;  /* 0x0000001214067210 */ /* 0x001fe20007f9e0ff */
[----:B-1----:R-:W-:-:S03]  /*8c30*/  IMAD R15, R3, 0x4d, RZ ;  /* 0x0000004d030f7824 */ /* 0x002fc600078e02ff */
[-C--:B------:R-:W-:Y:S01]  /*8c40*/  LEA.HI.X.SX32 R7, R4, R19.reuse, 0x1, P4 ;  /* 0x0000001304077211 */ /* 0x080fe200020f0eff */
[----:B------:R-:W-:Y:S01]  /*8c50*/  IMAD R4, R3, 0x272, RZ ;  /* 0x0000027203047824 */ /* 0x000fe200078e02ff */
[-C--:B------:R-:W-:Y:S02]  /*8c60*/  LEA.HI.X.SX32 R13, R20, R19.reuse, 0x1, P6 ;  /* 0x00000013140d7211 */ /* 0x080fe400030f0eff */
[----:B------:R-:W-:Y:S01]  /*8c70*/  LEA.HI.X.SX32 R25, R15, R19, 0x1, P5 ;  /* 0x000000130f197211 */ /* 0x000fe200028f0eff */
[----:B------:R-:W-:Y:S01]  /*8c80*/  IMAD R10, R3, 0x26a, RZ ;  /* 0x0000026a030a7824 */ /* 0x000fe200078e02ff */
[-C--:B------:R-:W-:Y:S01]  /*8c90*/  IADD3 R22, P1, R5, R18.reuse, RZ ;  /* 0x0000001205167210 */ /* 0x080fe20007f3e0ff */
[----:B------:R-:W-:Y:S02]  /*8ca0*/  IMAD R5, R3, 0x136, RZ ;  /* 0x0000013603057824 */ /* 0x000fe400078e02ff */
[----:B------:R-:W-:Y:S01]  /*8cb0*/  STL.64 [R1+0x1838], R24 ;  /* 0x0018381801007387 */ /* 0x000fe20000100a00 */
[----:B------:R-:W-:-:S03]  /*8cc0*/  IADD3 R20, P6, R4, R18, RZ ;  /* 0x0000001204147210 */ /* 0x000fc60007fde0ff */
[----:B------:R0:W-:Y:S01]  /*8cd0*/  STL.64 [R1+0x15d0], R6 ;  /* 0x0015d00601007387 */ /* 0x0001e20000100a00 */
[-C--:B------:R-:W-:Y:S01]  /*8ce0*/  IADD3 R16, P2, R10, R18.reuse, RZ ;  /* 0x000000120a107210 */ /* 0x080fe20007f5e0ff */
[C---:B------:R-:W-:Y:S02]  /*8cf0*/  IMAD R4, R3.reuse, 0x9b, RZ ;  /* 0x0000009b03047824 */ /* 0x040fe400078e02ff */
        /* <DEDUP_REMOVED lines=9> */
[-C--:B------:R-:W-:Y:S01]  /*8d90*/  LEA.HI.X.SX32 R11, R5, R19.reuse, 0x1, P3 ;  /* 0x00000013050b7211 */ /* 0x080fe200018f0eff */
[C---:B------:R-:W-:Y:S02]  /*8da0*/  IMAD R4, R3.reuse, 0x138, RZ ;  /* 0x0000013803047824 */ /* 0x040fe400078e02ff */
[C---:B------:R-:W-:Y:S02]  /*8db0*/  IMAD R24, R3.reuse, 0x4e, RZ ;  /* 0x0000004e03187824 */ /* 0x040fe400078e02ff */
[C---:B0-----:R-:W-:Y:S01]  /*8dc0*/  IMAD R6, R3.reuse, 0x137, RZ ;  /* 0x0000013703067824 */ /* 0x041fe200078e02ff */
[----:B------:R0:W-:Y:S04]  /*8dd0*/  STL.64 [R1+0x10f8], R10 ;  /* 0x0010f80a01007387 */ /* 0x0001e80000100a00 */
[----:B------:R-:W-:Y:S01]  /*8de0*/  LEA.HI.X.SX32 R23, R6, R19, 0x1, P1 ;  /* 0x0000001306177211 */ /* 0x000fe200008f0eff */
[C---:B------:R-:W-:Y:S01]  /*8df0*/  IMAD R7, R3.reuse, 0x9c, RZ ;  /* 0x0000009c03077824 */ /* 0x040fe200078e02ff */
[----:B------:R-:W-:Y:S01]  /*8e00*/  IADD3 R16, P4, R24, R18, RZ ;  /* 0x0000001218107210 */ /* 0x000fe20007f9e0ff */
[----:B------:R-:W-:-:S02]  /*8e10*/  IMAD R14, R3, 0x270, RZ ;  /* 0x00000270030e7824 */ /* 0x000fc400078e02ff */
[----:B------:R1:W-:Y:S01]  /*8e20*/  STL.64 [R1+0x10f0], R22 ;  /* 0x0010f01601007387 */ /* 0x0003e20000100a00 */
[----:B------:R-:W-:Y:S01]  /*8e30*/  IMAD R5, R3, 0x27, RZ ;  /* 0x0000002703057824 */ /* 0x000fe200078e02ff */
[-C--:B0-----:R-:W-:Y:S01]  /*8e40*/  IADD3 R10, P3, R7, R18.reuse, RZ ;  /* 0x00000012070a7210 */ /* 0x081fe20007f7e0ff */
[----:B------:R-:W-:Y:S01]  /*8e50*/  IMAD R6, R3, 0x276, RZ ;  /* 0x0000027603067824 */ /* 0x000fe200078e02ff */
[-C--:B------:R-:W-:Y:S02]  /*8e60*/  IADD3 R14, P5, R14, R18.reuse, RZ ;  /* 0x000000120e0e7210 */ /* 0x080fe40007fbe0ff */
[----:B------:R-:W-:Y:S02]  /*8e70*/  LEA.HI.X.SX32 R17, R5, R19, 0x1, P4 ;  /* 0x0000001305117211 */ /* 0x000fe400020f0eff */
        /* <DEDUP_REMOVED lines=18> */
[C---:B------:R-:W-:Y:S01]  /*8fa0*/  IMAD R21, R3.reuse, 0x13b, RZ ;  /* 0x0000013b03157824 */ /* 0x040fe200078e02ff */
        /* <DEDUP_REMOVED lines=10> */
[C---:B------:R-:W-:Y:S02]  /*9050*/  IMAD R6, R3.reuse, 0x27e, RZ ;  /* 0x0000027e03067824 */ /* 0x040fe400078e02ff */
[C---:B------:R-:W-:Y:S01]  /*9060*/  IMAD R5, R3.reuse, 0x27a, RZ ;  /* 0x0000027a03057824 */ /* 0x040fe200078e02ff */
[----:B0-----:R-:W-:Y:S01]  /*9070*/  IADD3 R12, P2, R20, R18, RZ ;  /* 0x00000012140c7210 */ /* 0x001fe20007f5e0ff */
[----:B-1----:R-:W-:-:S03]  /*9080*/  IMAD R17, R3, 0x4f, RZ ;  /* 0x0000004f03117824 */ /* 0x002fc600078e02ff */
[-C--:B------:R-:W-:Y:S01]  /*9090*/  LEA.HI.X.SX32 R13, R7, R19.reuse, 0x1, P2 ;  /* 0x00000013070d7211 */ /* 0x080fe200010f0eff */
[----:B------:R-:W-:Y:S01]  /*90a0*/  IMAD R7, R3, 0x282, RZ ;  /* 0x0000028203077824 */ /* 0x000fe200078e02ff */
[-C--:B------:R-:W-:Y:S02]  /*90b0*/  LEA.HI.X.SX32 R11, R20, R19.reuse, 0x1, P3 ;  /* 0x00000013140b7211 */ /* 0x080fe400018f0eff */
[----:B------:R-:W-:Y:S02]  /*90c0*/  LEA.HI.X.SX32 R25, R17, R19, 0x1, P1 ;  /* 0x0000001311197211 */ /* 0x000fe400008f0eff */
[-C--:B------:R-:W-:Y:S01]  /*90d0*/  IADD3 R22, P4, R6, R18.reuse, RZ ;  /* 0x0000001206167210 */ /* 0x080fe20007f9e0ff */
[----:B------:R-:W-:Y:S01]  /*90e0*/  IMAD R6, R3, 0x13e, RZ ;  /* 0x0000013e03067824 */ /* 0x000fe200078e02ff */
[-C--:B------:R-:W-:Y:S01]  /*90f0*/  IADD3 R14, P5, R5, R18.reuse, RZ ;  /* 0x00000012050e7210 */ /* 0x080fe20007fbe0ff */
[----:B------:R-:W-:Y:S01]  /*9100*/  STL.64 [R1+0x1828], R24 ;  /* 0x0018281801007387 */ /* 0x000fe20000100a00 */
[----:B------:R-:W-:Y:S01]  /*9110*/  IMAD R5, R3, 0x27c, RZ ;  /* 0x0000027c03057824 */ /* 0x000fe200078e02ff */
[----:B------:R-:W-:-:S02]  /*9120*/  IADD3 R20, P3, R7, R18, RZ ;  /* 0x0000001207147210 */ /* 0x000fc40007f7e0ff */
[----:B------:R0:W-:Y:S01]  /*9130*/  STL.64 [R1+0x15b0], R12 ;  /* 0x0015b00c01007387 */ /* 0x0001e20000100a00 */
[----:B------:R-:W-:-:S03]  /*9140*/  IMAD R7, R3, 0x9f, RZ ;  /* 0x0000009f03077824 */ /* 0x000fc600078e02ff */
[----:B------:R1:W-:Y:S01]  /*9150*/  STL.64 [R1+0x10c8], R10 ;  /* 0x0010c80a01007387 */ /* 0x0003e20000100a00 */
[-C--:B------:R-:W-:Y:S02]  /*9160*/  IADD3 R4, P6, R5, R18.reuse, RZ ;  /* 0x0000001205047210 */ /* 0x080fe40007fde0ff */
[----:B0-----:R-:W-:Y:S01]  /*9170*/  IADD3 R12, P2, R6, R18, RZ ;  /* 0x00000012060c7210 */ /* 0x001fe20007f5e0ff */
[----:B-1----:R-:W-:-:S03]  /*9180*/  IMAD R11, R3, 0x13d, RZ ;  /* 0x0000013d030b7824 */ /* 0x002fc600078e02ff */
[-C--:B------:R-:W-:Y:S02]  /*9190*/  LEA.HI.X.SX32 R13, R7, R19.reuse, 0x1, P2 ;  /* 0x00000013070d7211 */ /* 0x080fe400010f0eff */
[-C--:B------:R-:W-:Y:S02]  /*91a0*/  LEA.HI.X.SX32 R5, R6, R19.reuse, 0x1, P6 ;  /* 0x0000001306057211 */ /* 0x080fe400030f0eff */
[----:B------:R-:W-:-:S05]  /*91b0*/  LEA.HI.X.SX32 R15, R11, R19, 0x1, P5 ;  /* 0x000000130b0f7211 */ /* 0x000fca00028f0eff */
[----:B------:R-:W-:Y:S04]  /*91c0*/  STL.64 [R1+0x10c0], R14 ;  /* 0x0010c00e01007387 */ /* 0x000fe80000100a00 */
[----:B------:R-:W-:Y:S01]  /*91d0*/  STL.64 [R1+0x15a8], R12 ;  /* 0x0015a80c01007387 */ /* 0x000fe20000100a00 */
[----:B------:R-:W-:-:S03]  /*91e0*/  IMAD R25, R3, 0xa, RZ ;  /* 0x0000000a03197824 */ /* 0x000fc600078e02ff */
[----:B------:R0:W-:Y:S01]  /*91f0*/  STL.64 [R1+0x10b8], R4 ;  /* 0x0010b80401007387 */ /* 0x0001e20000100a00 */
[C---:B------:R-:W-:Y:S02]  /*9200*/  IMAD R7, R3.reuse, 0x14, RZ ;  /* 0x0000001403077824 */ /* 0x040fe400078e02ff */
[C---:B------:R-:W-:Y:S02]  /*9210*/  IMAD R6, R3.reuse, 0x5, RZ ;  /* 0x0000000503067824 */ /* 0x040fe400078e02ff */
[----:B0-----:R-:W-:Y:S01]  /*9220*/  IMAD R4, R3, 0x13f, RZ ;  /* 0x0000013f03047824 */ /* 0x001fe200078e02ff */
[----:B------:R-:W-:Y:S01]  /*9230*/  IADD3 R12, P2, R25, R18, RZ ;  /* 0x00000012190c7210 */ /* 0x000fe20007f5e0ff */
[----:B------:R-:W-:-:S03]  /*9240*/  IMAD R5, R3, 0x28, RZ ;  /* 0x0000002803057824 */ /* 0x000fc600078e02ff */
[-C--:B------:R-:W-:Y:S02]  /*9250*/  LEA.HI.X.SX32 R23, R4, R19.reuse, 0x1, P4 ;  /* 0x0000001304177211 */ /* 0x080fe400020f0eff */
[-C--:B------:R-:W-:Y:S01]  /*9260*/  IADD3 R14, P6, R7, R18.reuse, RZ ;  /* 0x00000012070e7210 */ /* 0x080fe20007fde0ff */
[----:B------:R-:W-:Y:S01]  /*9270*/  IMAD R24, R3, 0x50, RZ ;  /* 0x0000005003187824 */ /* 0x000fe200078e02ff */
[-C--:B------:R-:W-:Y:S01]  /*9280*/  LEA.HI.X.SX32 R13, R6, R19.reuse, 0x1, P2 ;  /* 0x00000013060d7211 */ /* 0x080fe200010f0eff */
[----:B------:R0:W-:Y:S01]  /*9290*/  STL.64 [R1+0x10b0], R22 ;  /* 0x0010b01601007387 */ /* 0x0001e20000100a00 */
[----:B------:R-:W-:Y:S01]  /*92a0*/  LEA.HI.X.SX32 R15, R25, R19, 0x1, P6 ;  /* 0x00000013190f7211 */ /* 0x000fe200030f0eff */
[C---:B------:R-:W-:Y:S02]  /*92b0*/  IMAD R6, R3.reuse, 0xa0, RZ ;  /* 0x000000a003067824 */ /* 0x040fe400078e02ff */
[----:B------:R1:W-:Y:S01]  /*92c0*/  STL.64 [R1+0x1a78], R12 ;  /* 0x001a780c01007387 */ /* 0x0003e20000100a00 */
[----:B------:R-:W-:Y:S01]  /*92d0*/  IMAD R4, R3, 0x140, RZ ;  /* 0x0000014003047824 */ /* 0x000fe200078e02ff */
[----:B0-----:R-:W-:-:S04]  /*92e0*/  IADD3 R22, P4, R5, R18, RZ ;  /* 0x0000001205167210 */ /* 0x001fc80007f9e0ff */
[-C--:B------:R-:W-:Y:S02]  /*92f0*/  LEA.HI.X.SX32 R23, R7, R19.reuse, 0x1, P4 ;  /* 0x0000001307177211 */ /* 0x080fe400020f0eff */
[-C--:B-1----:R-:W-:Y:S01]  /*9300*/  IADD3 R12, P2, R24, R18.reuse, RZ ;  /* 0x00000012180c7210 */ /* 0x082fe20007f5e0ff */
[----:B------:R0:W-:Y:S01]  /*9310*/  STL.64 [R1+0x1a50], R14 ;  /* 0x001a500e01007387 */ /* 0x0001e20000100a00 */
[----:B------:R-:W-:Y:S02]  /*9320*/  IMAD R16, R3, 0x280, RZ ;  /* 0x0000028003107824 */ /* 0x000fe400078e02ff */
[----:B------:R-:W-:Y:S01]  /*9330*/  LEA.HI.X.SX32 R13, R5, R19, 0x1, P2 ;  /* 0x00000013050d7211 */ /* 0x000fe200010f0eff */
[----:B------:R1:W-:Y:S01]  /*9340*/  STL.64 [R1+0x1a00], R22 ;  /* 0x001a001601007387 */ /* 0x0003e20000100a00 */
[C---:B------:R-:W-:Y:S01]  /*9350*/  IMAD R7, R3.reuse, 0x286, RZ ;  /* 0x0000028603077824 */ /* 0x040fe200078e02ff */
[-C--:B------:R-:W-:Y:S01]  /*9360*/  IADD3 R16, P1, R16, R18.reuse, RZ ;  /* 0x0000001210107210 */ /* 0x080fe20007f3e0ff */
[----:B------:R-:W-:Y:S01]  /*9370*/  IMAD R5, R3, 0x288, RZ ;  /* 0x0000028803057824 */ /* 0x000fe200078e02ff */
[----:B0-----:R-:W-:-:S02]  /*9380*/  IADD3 R14, P6, R6, R18, RZ ;  /* 0x00000012060e7210 */ /* 0x001fc40007fde0ff */
[-C--:B-1----:R-:W-:Y:S01]  /*9390*/  IADD3 R22, P4, R4, R18.reuse, RZ ;  /* 0x0000001204167210 */ /* 0x082fe20007f9e0ff */
[----:B------:R0:W-:Y:S01]  /*93a0*/  STL.64 [R1+0x1960], R12 ;  /* 0x0019600c01007387 */ /* 0x0001e20000100a00 */
[-C--:B------:R-:W-:Y:S02]  /*93b0*/  LEA.HI.X.SX32 R15, R24, R19.reuse, 0x1, P6 ;  /* 0x00000013180f7211 */ /* 0x080fe400030f0eff */
[-C--:B------:R-:W-:Y:S01]  /*93c0*/  LEA.HI.X.SX32 R23, R6, R19.reuse, 0x1, P4 ;  /* 0x0000001306177211 */ /* 0x080fe200020f0eff */
[C---:B------:R-:W-:Y:S02]  /*93d0*/  IMAD R6, R3.reuse, 0x141, RZ ;  /* 0x0000014103067824 */ /* 0x040fe400078e02ff */
[----:B------:R-:W-:Y:S01]  /*93e0*/  IMAD R10, R3, 0x284, RZ ;  /* 0x00000284030a7824 */ /* 0x000fe200078e02ff */
[----:B------:R1:W-:Y:S01]  /*93f0*/  STL.64 [R1+0x1820], R14 ;  /* 0x0018200e01007387 */ /* 0x0003e20000100a00 */
[-C--:B------:R-:W-:Y:S02]  /*9400*/  LEA.HI.X.SX32 R17, R4, R19.reuse, 0x1, P1 ;  /* 0x0000001304117211 */ /* 0x080fe400008f0eff */
[-C--:B0-----:R-:W-:Y:S01]  /*9410*/  IADD3 R12, P2, R7, R18.reuse, RZ ;  /* 0x00000012070c7210 */ /* 0x081fe20007f5e0ff */
[C---:B------:R-:W-:Y:S01]  /*9420*/  IMAD R7, R3.reuse, 0x142, RZ ;  /* 0x0000014203077824 */ /* 0x040fe200078e02ff */
[----:B------:R-:W-:Y:S01]  /*9430*/  LEA.HI.X.SX32 R21, R6, R19, 0x1, P3 ;  /* 0x0000001306157211 */ /* 0x000fe200018f0eff */
[----:B------:R0:W-:Y:S01]  /*9440*/  STL.64 [R1+0x15a0], R22 ;  /* 0x0015a01601007387 */ /* 0x0001e20000100a00 */
[----:B------:R-:W-:Y:S01]  /*9450*/  IMAD R6, R3, 0xa1, RZ ;  /* 0x000000a103067824 */ /* 0x000fe200078e02ff */
[-C--:B-1----:R-:W-:Y:S01]  /*9460*/  IADD3 R14, P6, R5, R18.reuse, RZ ;  /* 0x00000012050e7210 */ /* 0x082fe20007fde0ff */
[C---:B------:R-:W-:Y:S01]  /*9470*/  IMAD R5, R3.reuse, 0x28a, RZ ;  /* 0x0000028a03057824 */ /* 0x040fe200078e02ff */
[-C--:B------:R-:W-:Y:S01]  /*9480*/  IADD3 R10, P5, R10, R18.reuse, RZ ;  /* 0x000000120a0a7210 */ /* 0x080fe20007fbe0ff */
        /* <DEDUP_REMOVED lines=12> */
[----:B------:R-:W-:Y:S01]  /*9550*/  IMAD R24, R3, 0x51, RZ ;  /* 0x0000005103187824 */ /* 0x000fe200078e02ff */
[----:B------:R-:W-:-:S02]  /*9560*/  LEA.HI.X.SX32 R13, R6, R19, 0x1, P2 ;  /* 0x00000013060d7211 */ /* 0x000fc400010f0eff */
[----:B------:R1:W-:Y:S01]  /*9570*/  STL.64 [R1+0x1098], R10 ;  /* 0x0010980a01007387 */ /* 0x0003e20000100a00 */
[CC--:B------:R-:W-:Y:S02]  /*9580*/  LEA.HI.X.SX32 R15, R4.reuse, R19.reuse, 0x1, P6 ;  /* 0x00000013040f7211 */ /* 0x0c0fe400030f0eff */
[CC--:B0-----:R-:W-:Y:S02]  /*9590*/  IADD3 R22, P4, R5.reuse, R18.reuse, RZ ;  /* 0x0000001205167210 */ /* 0x0c1fe40007f9e0ff */
[----:B-1----:R-:W-:Y:S02]  /*95a0*/  IADD3 R10, P5, R4, R18, RZ ;  /* 0x00000012040a7210 */ /* 0x002fe40007fbe0ff */
[-C--:B------:R-:W-:Y:S01]  /*95b0*/  LEA.HI.X.SX32 R23, R24, R19.reuse, 0x1, P4 ;  /* 0x0000001318177211 */ /* 0x080fe200020f0eff */
[----:B------:R0:W-:Y:S01]  /*95c0*/  STL.64 [R1+0x1090], R12 ;  /* 0x0010900c01007387 */ /* 0x0001e20000100a00 */
[----:B------:R-:W-:-:S03]  /*95d0*/  LEA.HI.X.SX32 R11, R5, R19, 0x1, P5 ;  /* 0x00000013050b7211 */ /* 0x000fc600028f0eff */
[----:B------:R1:W-:Y:S04]  /*95e0*/  STL.64 [R1+0x1818], R22 ;  /* 0x0018181601007387 */ /* 0x0003e80000100a00 */
[----:B------:R2:W-:Y:S01]  /*95f0*/  STL.64 [R1+0x1590], R10 ;  /* 0x0015900a01007387 */ /* 0x0005e20000100a00 */
[C---:B0-----:R-:W-:Y:S02]  /*9600*/  IMAD R12, R3.reuse, 0x290, RZ ;  /* 0x00000290030c7824 */ /* 0x041fe400078e02ff */
[C---:B------:R-:W-:Y:S01]  /*9610*/  IMAD R13, R3.reuse, 0x146, RZ ;  /* 0x00000146030d7824 */ /* 0x040fe200078e02ff */
[----:B------:R0:W-:Y:S02]  /*9620*/  STL.64 [R1+0x1088], R14 ;  /* 0x0010880e01007387 */ /* 0x0001e40000100a00 */
[-C--:B-1----:R-:W-:Y:S01]  /*9630*/  IADD3 R22, P4, R12, R18.reuse, RZ ;  /* 0x000000120c167210 */ /* 0x082fe20007f9e0ff */
[----:B------:R-:W-:Y:S01]  /*9640*/  IMAD R12, R3, 0xa3, RZ ;  /* 0x000000a3030c7824 */ /* 0x000fe200078e02ff */
[----:B--2---:R-:W-:Y:S01]  /*9650*/  IADD3 R10, P5, R13, R18, RZ ;  /* 0x000000120d0a7210 */ /* 0x004fe20007fbe0ff */
[----:B0-----:R-:W-:-:S03]  /*9660*/  IMAD R15, R3, 0x145, RZ ;  /* 0x00000145030f7824 */ /* 0x001fc600078e02ff */
[-C--:B------:R-:W-:Y:S01]  /*9670*/  LEA.HI.X.SX32 R11, R12, R19.reuse, 0x1, P5 ;  /* 0x000000130c0b7211 */ /* 0x080fe200028f0eff */
[----:B------:R-:W-:Y:S01]  /*9680*/  IMAD R7, R3, 0x28e, RZ ;  /* 0x0000028e03077824 */ /* 0x000fe200078e02ff */
[----:B------:R-:W-:-:S04]  /*9690*/  LEA.HI.X.SX32 R17, R15, R19, 0x1, P1 ;  /* 0x000000130f117211 */ /* 0x000fc800008f0eff */
[----:B------:R-:W-:Y:S01]  /*96a0*/  IADD3 R6, P2, R7, R18, RZ ;  /* 0x0000001207067210 */ /* 0x000fe20007f5e0ff */
[----:B------:R-:W-:Y:S04]  /*96b0*/  STL.64 [R1+0x1080], R16 ;  /* 0x0010801001007387 */ /* 0x000fe80000100a00 */
[----:B------:R0:W-:Y:S01]  /*96c0*/  STL.64 [R1+0x1588], R10 ;  /* 0x0015880a01007387 */ /* 0x0001e20000100a00 */
[----:B------:R-:W-:Y:S01]  /*96d0*/  IMAD R24, R3, 0x52, RZ ;  /* 0x0000005203187824 */ /* 0x000fe200078e02ff */
[----:B------:R-:W-:Y:S01]  /*96e0*/  LEA.HI.X.SX32 R21, R13, R19, 0x1, P3 ;  /* 0x000000130d157211 */ /* 0x000fe200018f0eff */
[C---:B------:R-:W-:Y:S02]  /*96f0*/  IMAD R12, R3.reuse, 0xa4, RZ ;  /* 0x000000a4030c7824 */ /* 0x040fe400078e02ff */
[----:B0-----:R-:W-:-:S02]  /*9700*/  IMAD R11, R3, 0x147, RZ ;  /* 0x00000147030b7824 */ /* 0x001fc400078e02ff */
        /* <DEDUP_REMOVED lines=17> */
[----:B------:R-:W-:Y:S01]  /*9820*/  IMAD R14, R3, 0x294, RZ ;  /* 0x00000294030e7824 */ /* 0x000fe200078e02ff */
[-C--:B0-----:R-:W-:Y:S01]  /*9830*/  IADD3 R16, P5, R11, R18.reuse, RZ ;  /* 0x000000120b107210 */ /* 0x081fe20007fbe0ff */
[C---:B------:R-:W-:Y:S01]  /*9840*/  IMAD R11, R3.reuse, 0x14a, RZ ;  /* 0x0000014a030b7824 */ /* 0x040fe200078e02ff */
[----:B------:R-:W-:Y:S01]  /*9850*/  LEA.HI.X.SX32 R23, R10, R19, 0x1, P4 ;  /* 0x000000130a177211 */ /* 0x000fe200020f0eff */
[C---:B------:R-:W-:Y:S02]  /*9860*/  IMAD R13, R3.reuse, 0x298, RZ ;  /* 0x00000298030d7824 */ /* 0x040fe400078e02ff */
[----:B-1----:R-:W-:Y:S01]  /*9870*/  IMAD R6, R3, 0x149, RZ ;  /* 0x0000014903067824 */ /* 0x002fe200078e02ff */
[-C--:B------:R-:W-:Y:S01]  /*9880*/  IADD3 R12, P2, R11, R18.reuse, RZ ;  /* 0x000000120b0c7210 */ /* 0x080fe20007f5e0ff */
[----:B------:R-:W-:Y:S01]  /*9890*/  IMAD R10, R3, 0xa5, RZ ;  /* 0x000000a5030a7824 */ /* 0x000fe200078e02ff */
[----:B------:R-:W-:-:S02]  /*98a0*/  IADD3 R14, P1, R14, R18, RZ ;  /* 0x000000120e0e7210 */ /* 0x000fc40007f3e0ff */
[-C--:B------:R-:W-:Y:S01]  /*98b0*/  LEA.HI.X.SX32 R5, R6, R19.reuse, 0x1, P6 ;  /* 0x0000001306057211 */ /* 0x080fe200030f0eff */
[----:B------:R0:W-:Y:S01]  /*98c0*/  STL.64 [R1+0x1068], R22 ;  /* 0x0010681601007387 */ /* 0x0001e20000100a00 */
[----:B------:R-:W-:Y:S02]  /*98d0*/  IADD3 R20, P3, R13, R18, RZ ;  /* 0x000000120d147210 */ /* 0x000fe40007f7e0ff */
[-C--:B------:R-:W-:Y:S01]  /*98e0*/  LEA.HI.X.SX32 R13, R10, R19.reuse, 0x1, P2 ;  /* 0x000000130a0d7211 */ /* 0x080fe200010f0eff */
[----:B------:R1:W-:Y:S01]  /*98f0*/  STL.64 [R1+0x1060], R4 ;  /* 0x0010600401007387 */ /* 0x0003e20000100a00 */
[----:B------:R-:W-:Y:S01]  /*9900*/  LEA.HI.X.SX32 R15, R11, R19, 0x1, P1 ;  /* 0x000000130b0f7211 */ /* 0x000fe200008f0eff */
[C---:B------:R-:W-:Y:S02]  /*9910*/  IMAD R10, R3.reuse, 0x14b, RZ ;  /* 0x0000014b030a7824 */ /* 0x040fe400078e02ff */
[----:B------:R2:W-:Y:S01]  /*9920*/  STL.64 [R1+0x1578], R12 ;  /* 0x0015780c01007387 */ /* 0x0005e20000100a00 */
[----:B------:R-:W-:-:S02]  /*9930*/  IMAD R11, R3, 0x29e, RZ ;  /* 0x0000029e030b7824 */ /* 0x000fc400078e02ff */
[C---:B0-----:R-:W-:Y:S02]  /*9940*/  IMAD R22, R3.reuse, 0x53, RZ ;  /* 0x0000005303167824 */ /* 0x041fe400078e02ff */
[C---:B-1----:R-:W-:Y:S02]  /*9950*/  IMAD R5, R3.reuse, 0xa6, RZ ;  /* 0x000000a603057824 */ /* 0x042fe400078e02ff */
[----:B------:R-:W-:Y:S01]  /*9960*/  IMAD R4, R3, 0x14c, RZ ;  /* 0x0000014c03047824 */ /* 0x000fe200078e02ff */
[----:B------:R0:W-:Y:S01]  /*9970*/  STL.64 [R1+0x1058], R14 ;  /* 0x0010580e01007387 */ /* 0x0001e20000100a00 */
[-C--:B------:R-:W-:Y:S02]  /*9980*/  LEA.HI.X.SX32 R17, R10, R19.reuse, 0x1, P5 ;  /* 0x000000130a117211 */ /* 0x080fe400028f0eff */
[----:B--2---:R-:W-:Y:S01]  /*9990*/  IADD3 R12, P2, R5, R18, RZ ;  /* 0x00000012050c7210 */ /* 0x004fe20007f5e0ff */
[----:B------:R-:W-:Y:S01]  /*99a0*/  IMAD R7, R3, 0x29a, RZ ;  /* 0x0000029a03077824 */ /* 0x000fe200078e02ff */
[----:B------:R-:W-:-:S02]  /*99b0*/  LEA.HI.X.SX32 R21, R4, R19, 0x1, P3 ;  /* 0x0000001304157211 */ /* 0x000fc400018f0eff */
[-C--:B------:R-:W-:Y:S02]  /*99c0*/  LEA.HI.X.SX32 R13, R22, R19.reuse, 0x1, P2 ;  /* 0x00000013160d7211 */ /* 0x080fe400010f0eff */
[-C--:B0-----:R-:W-:Y:S01]  /*99d0*/  IADD3 R14, P1, R4, R18.reuse, RZ ;  /* 0x00000012040e7210 */ /* 0x081fe20007f3e0ff */
[----:B------:R0:W-:Y:S03]  /*99e0*/  STL.64 [R1+0x1050], R16 ;  /* 0x0010501001007387 */ /* 0x0001e60000100a00 */
[----:B------:R-:W-:Y:S01]  /*99f0*/  LEA.HI.X.SX32 R15, R5, R19, 0x1, P1 ;  /* 0x00000013050f7211 */ /* 0x000fe200008f0eff */
[----:B------:R-:W-:Y:S01]  /*9a00*/  STL.64 [R1+0x1808], R12 ;  /* 0x0018080c01007387 */ /* 0x000fe20000100a00 */
[-C--:B------:R-:W-:Y:S01]  /*9a10*/  IADD3 R24, P4, R7, R18.reuse, RZ ;  /* 0x0000001207187210 */ /* 0x080fe20007f9e0ff */
[----:B------:R-:W-:Y:S02]  /*9a20*/  IMAD R7, R3, 0x29c, RZ ;  /* 0x0000029c03077824 */ /* 0x000fe400078e02ff */
[----:B------:R1:W-:Y:S01]  /*9a30*/  STL.64 [R1+0x1570], R14 ;  /* 0x0015700e01007387 */ /* 0x0003e20000100a00 */
[----:B0-----:R-:W-:Y:S01]  /*9a40*/  IADD3 R16, P5, R11, R18, RZ ;  /* 0x000000120b107210 */ /* 0x001fe20007fbe0ff */
[----:B------:R-:W-:-:S02]  /*9a50*/  IMAD R11, R3, 0x14e, RZ ;  /* 0x0000014e030b7824 */ /* 0x000fc400078e02ff */
[----:B------:R0:W-:Y:S01]  /*9a60*/  STL.64 [R1+0x1048], R20 ;  /* 0x0010481401007387 */ /* 0x0001e20000100a00 */
[----:B------:R-:W-:Y:S01]  /*9a70*/  IMAD R4, R3, 0x14d, RZ ;  /* 0x0000014d03047824 */ /* 0x000fe200078e02ff */
[-C--:B------:R-:W-:Y:S01]  /*9a80*/  IADD3 R6, P6, R7, R18.reuse, RZ ;  /* 0x0000001207067210 */ /* 0x080fe20007fde0ff */
[----:B------:R-:W-:Y:S01]  /*9a90*/  IMAD R10, R3, 0x2a0, RZ ;  /* 0x000002a0030a7824 */ /* 0x000fe200078e02ff */
[-C--:B-1----:R-:W-:Y:S02]  /*9aa0*/  IADD3 R14, P1, R11, R18.reuse, RZ ;  /* 0x000000120b0e7210 */ /* 0x082fe40007f3e0ff */
[-C--:B------:R-:W-:Y:S01]  /*9ab0*/  LEA.HI.X.SX32 R25, R4, R19.reuse, 0x1, P4 ;  /* 0x0000001304197211 */ /* 0x080fe200020f0eff */
[----:B0-----:R-:W-:Y:S01]  /*9ac0*/  IMAD R20, R3, 0xa7, RZ ;  /* 0x000000a703147824 */ /* 0x001fe200078e02ff */
[----:B------:R-:W-:Y:S02]  /*9ad0*/  LEA.HI.X.SX32 R7, R11, R19, 0x1, P6 ;  /* 0x000000130b077211 */ /* 0x000fe400030f0eff */
        /* <DEDUP_REMOVED lines=10> */
[-C--:B------:R-:W-:Y:S01]  /*9b80*/  LEA.HI.X.SX32 R17, R25, R19.reuse, 0x1, P5 ;  /* 0x0000001319117211 */ /* 0x080fe200028f0eff */
[----:B------:R-:W-:Y:S01]  /*9b90*/  IMAD R11, R3, 0x150, RZ ;  /* 0x00000150030b7824 */ /* 0x000fe200078e02ff */
[----:B------:R-:W-:Y:S02]  /*9ba0*/  IADD3 R14, P6, R24, R18, RZ ;  /* 0x00000012180e7210 */ /* 0x000fe40007fde0ff */
[-C--:B------:R-:W-:Y:S01]  /*9bb0*/  LEA.HI.X.SX32 R21, R7, R19.reuse, 0x1, P1 ;  /* 0x0000001307157211 */ /* 0x080fe200008f0eff */
[C---:B------:R-:W-:Y:S01]  /*9bc0*/  IMAD R6, R3.reuse, 0xa8, RZ ;  /* 0x000000a803067824 */ /* 0x040fe200078e02ff */
[----:B------:R0:W-:Y:S01]  /*9bd0*/  STL.64 [R1+0x1030], R16 ;  /* 0x0010301001007387 */ /* 0x0001e20000100a00 */
[----:B------:R-:W-:Y:S01]  /*9be0*/  LEA.HI.X.SX32 R15, R10, R19, 0x1, P6 ;  /* 0x000000130a0f7211 */ /* 0x000fe200030f0eff */
[----:B------:R-:W-:-:S02]  /*9bf0*/  IMAD R5, R3, 0x2a2, RZ ;  /* 0x000002a203057824 */ /* 0x000fc400078e02ff */
[----:B------:R1:W-:Y:S01]  /*9c00*/  STL.64 [R1+0x19f8], R20 ;  /* 0x0019f81401007387 */ /* 0x0003e20000100a00 */
[----:B------:R-:W-:Y:S02]  /*9c10*/  IMAD R7, R3, 0x2a6, RZ ;  /* 0x000002a603077824 */ /* 0x000fe400078e02ff */
[-C--:B------:R-:W-:Y:S01]  /*9c20*/  IADD3 R22, P3, R5, R18.reuse, RZ ;  /* 0x0000001205167210 */ /* 0x080fe20007f7e0ff */
[----:B------:R2:W-:Y:S01]  /*9c30*/  STL.64 [R1+0x1950], R14 ;  /* 0x0019500e01007387 */ /* 0x0005e20000100a00 */
[-C--:B0-----:R-:W-:Y:S02]  /*9c40*/  IADD3 R16, P5, R6, R18.reuse, RZ ;  /* 0x0000001206107210 */ /* 0x081fe40007fbe0ff */
        /* <DEDUP_REMOVED lines=24> */
[----:B------:R-:W-:Y:S01]  /*9dd0*/  STL.64 [R1+0x1558], R20 ;  /* 0x0015581401007387 */ /* 0x000fe20000100a00 */
[-C--:B0-----:R-:W-:Y:S01]  /*9de0*/  IADD3 R12, P2, R10, R18.reuse, RZ ;  /* 0x000000120a0c7210 */ /* 0x081fe20007f5e0ff */
[----:B------:R-:W-:Y:S02]  /*9df0*/  IMAD R10, R3, 0xaa, RZ ;  /* 0x000000aa030a7824 */ /* 0x000fe400078e02ff */
[----:B------:R0:W-:Y:S01]  /*9e00*/  STL.64 [R1+0x1018], R4 ;  /* 0x0010180401007387 */ /* 0x0001e20000100a00 */
[----:B-1----:R-:W-:Y:S01]  /*9e10*/  IADD3 R22, P3, R11, R18, RZ ;  /* 0x000000120b167210 */ /* 0x002fe20007f7e0ff */
[----:B------:R-:W-:-:S02]  /*9e20*/  IMAD R11, R3, 0x154, RZ ;  /* 0x00000154030b7824 */ /* 0x000fc400078e02ff */
[----:B------:R1:W-:Y:S01]  /*9e30*/  STL.64 [R1+0x1010], R14 ;  /* 0x0010100e01007387 */ /* 0x0003e20000100a00 */
[-C--:B------:R-:W-:Y:S02]  /*9e40*/  IADD3 R24, P1, R10, R18.reuse, RZ ;  /* 0x000000120a187210 */ /* 0x080fe40007f3e0ff */
[----:B0-----:R-:W-:Y:S01]  /*9e50*/  IADD3 R4, P4, R11, R18, RZ ;  /* 0x000000120b047210 */ /* 0x001fe20007f9e0ff */
[----:B-1----:R-:W-:-:S03]  /*9e60*/  IMAD R15, R3, 0x55, RZ ;  /* 0x00000055030f7824 */ /* 0x002fc600078e02ff */
[-C--:B------:R-:W-:Y:S01]  /*9e70*/  LEA.HI.X.SX32 R5, R10, R19.reuse, 0x1, P4 ;  /* 0x000000130a057211 */ /* 0x080fe200020f0eff */
[----:B------:R-:W-:Y:S01]  /*9e80*/  IMAD R10, R3, 0x2b2, RZ ;  /* 0x000002b2030a7824 */ /* 0x000fe200078e02ff */
[-C--:B------:R-:W-:Y:S02]  /*9e90*/  LEA.HI.X.SX32 R17, R11, R19.reuse, 0x1, P5 ;  /* 0x000000130b117211 */ /* 0x080fe400028f0eff */
[----:B------:R-:W-:Y:S01]  /*9ea0*/  LEA.HI.X.SX32 R25, R15, R19, 0x1, P1 ;  /* 0x000000130f197211 */ /* 0x000fe200008f0eff */
[----:B------:R-:W-:-:S04]  /*9eb0*/  IMAD R21, R3, 0x156, RZ ;  /* 0x0000015603157824 */ /* 0x000fc800078e02ff */
[----:B------:R-:W-:Y:S01]  /*9ec0*/  STL.64 [R1+0x17f8], R24 ;  /* 0x0017f81801007387 */ /* 0x000fe20000100a00 */
[----:B------:R-:W-:-:S03]  /*9ed0*/  IMAD R20, R3, 0x155, RZ ;  /* 0x0000015503147824 */ /* 0x000fc600078e02ff */
[----:B------:R0:W-:Y:S04]  /*9ee0*/  STL.64 [R1+0x1550], R4 ;  /* 0x0015500401007387 */ /* 0x0001e80000100a00 */
[----:B------:R1:W-:Y:S01]  /*9ef0*/  STL.64 [R1+0x1008], R16 ;  /* 0x0010081001007387 */ /* 0x0003e20000100a00 */
[-C--:B------:R-:W-:Y:S01]  /*9f00*/  LEA.HI.X.SX32 R13, R20, R19.reuse, 0x1, P2 ;  /* 0x00000013140d7211 */ /* 0x080fe200010f0eff */
[----:B------:R-:W-:Y:S01]  /*9f10*/  IMAD R7, R3, 0x2ae, RZ ;  /* 0x000002ae03077824 */ /* 0x000fe200078e02ff */
[-C--:B0-----:R-:W-:Y:S02]  /*9f20*/  IADD3 R4, P4, R21, R18.reuse, RZ ;  /* 0x0000001215047210 */ /* 0x081fe40007f9e0ff */
[----:B-1----:R-:W-:Y:S01]  /*9f30*/  IADD3 R16, P5, R10, R18, RZ ;  /* 0x000000120a107210 */ /* 0x002fe20007fbe0ff */
[----:B------:R-:W-:Y:S01]  /*9f40*/  IMAD R10, R3, 0xab, RZ ;  /* 0x000000ab030a7824 */ /* 0x000fe200078e02ff */
[----:B------:R-:W-:Y:S04]  /*9f50*/  STL.64 [R1+0x1000], R12 ;  /* 0x0010000c01007387 */ /* 0x000fe80000100a00 */
[----:B------:R-:W-:-:S02]  /*9f60*/  LEA.HI.X.SX32 R5, R10, R19, 0x1, P4 ;  /* 0x000000130a057211 */ /* 0x000fc400020f0eff */
        /* <DEDUP_REMOVED lines=8> */
[-C--:B------:R-:W-:Y:S01]  /*9ff0*/  LEA.HI.X.SX32 R7, R4, R19.reuse, 0x1, P6 ;  /* 0x0000001304077211 */ /* 0x080fe200030f0eff */
[C---:B------:R-:W-:Y:S01]  /*a000*/  IMAD R21, R3.reuse, 0x2b, RZ ;  /* 0x0000002b03157824 */ /* 0x040fe200078e02ff */
[-C--:B------:R-:W-:Y:S01]  /*a010*/  IADD3 R10, P4, R24, R18.reuse, RZ ;  /* 0x00000012180a7210 */ /* 0x080fe20007f9e0ff */
[----:B------:R0:W-:Y:S01]  /*a020*/  STL.64 [R1+0xff8], R22 ;  /* 0x000ff81601007387 */ /* 0x0001e20000100a00 */
[----:B------:R-:W-:Y:S01]  /*a030*/  IMAD R14, R3, 0x2b0, RZ ;  /* 0x000002b0030e7824 */ /* 0x000fe200078e02ff */
[-C--:B------:R-:W-:Y:S02]  /*a040*/  IADD3 R12, P2, R11, R18.reuse, RZ ;  /* 0x000000120b0c7210 */ /* 0x080fe40007f5e0ff */
[----:B------:R1:W-:Y:S01]  /*a050*/  STL.64 [R1+0xff0], R6 ;  /* 0x000ff00601007387 */ /* 0x0003e20000100a00 */
[----:B------:R-:W-:Y:S01]  /*a060*/  LEA.HI.X.SX32 R11, R21, R19, 0x1, P4 ;  /* 0x00000013150b7211 */ /* 0x000fe200020f0eff */
[----:B------:R-:W-:Y:S01]  /*a070*/  IMAD R4, R3, 0x2b6, RZ ;  /* 0x000002b603047824 */ /* 0x000fe200078e02ff */
[----:B0-----:R-:W-:-:S02]  /*a080*/  IADD3 R22, P3, R20, R18, RZ ;  /* 0x0000001214167210 */ /* 0x001fc40007f7e0ff */
[CC--:B-1----:R-:W-:Y:S02]  /*a090*/  IADD3 R6, P6, R5.reuse, R18.reuse, RZ ;  /* 0x0000001205067210 */ /* 0x0c2fe40007fde0ff */
[-C--:B------:R-:W-:Y:S02]  /*a0a0*/  LEA.HI.X.SX32 R23, R24, R19.reuse, 0x1, P3 ;  /* 0x0000001318177211 */ /* 0x080fe400018f0eff */
[-C--:B------:R-:W-:Y:S02]  /*a0b0*/  LEA.HI.X.SX32 R7, R20, R19.reuse, 0x1, P6 ;  /* 0x0000001314077211 */ /* 0x080fe400030f0eff */
[-C--:B------:R-:W-:Y:S01]  /*a0c0*/  IADD3 R14, P1, R14, R18.reuse, RZ ;  /* 0x000000120e0e7210 */ /* 0x080fe20007f3e0ff */
[----:B------:R0:W-:Y:S03]  /*a0d0*/  STL.64 [R1+0x1948], R10 ;  /* 0x0019480a01007387 */ /* 0x0001e60000100a00 */
[----:B------:R-:W-:Y:S01]  /*a0e0*/  LEA.HI.X.SX32 R15, R5, R19, 0x1, P1 ;  /* 0x00000013050f7211 */ /* 0x000fe200008f0eff */
[----:B------:R-:W-:Y:S04]  /*a0f0*/  STL.64 [R1+0x17f0], R22 ;  /* 0x0017f01601007387 */ /* 0x000fe80000100a00 */
[----:B------:R1:W-:Y:S01]  /*a100*/  STL.64 [R1+0x1540], R6 ;  /* 0x0015400601007387 */ /* 0x0003e20000100a00 */
[----:B0-----:R-:W-:Y:S01]  /*a110*/  IADD3 R10, P4, R4, R18, RZ ;  /* 0x00000012040a7210 */ /* 0x001fe20007f9e0ff */
[----:B------:R-:W-:-:S02]  /*a120*/  IMAD R4, R3, 0x15a, RZ ;  /* 0x0000015a03047824 */ /* 0x000fc400078e02ff */
        /* <DEDUP_REMOVED lines=9> */
[-C--:B------:R-:W-:Y:S01]  /*a1c0*/  IADD3 R22, P3, R21, R18.reuse, RZ ;  /* 0x0000001215167210 */ /* 0x080fe20007f7e0ff */
[----:B------:R-:W-:Y:S01]  /*a1d0*/  IMAD R6, R3, 0xae, RZ ;  /* 0x000000ae03067824 */ /* 0x000fe200078e02ff */
[-C--:B------:R-:W-:Y:S01]  /*a1e0*/  LEA.HI.X.SX32 R21, R5, R19.reuse, 0x1, P6 ;  /* 0x0000001305157211 */ /* 0x080fe200030f0eff */
[----:B------:R0:W-:Y:S01]  /*a1f0*/  STL.64 [R1+0xfe0], R16 ;  /* 0x000fe01001007387 */ /* 0x0001e20000100a00 */
[-C--:B------:R-:W-:Y:S01]  /*a200*/  LEA.HI.X.SX32 R13, R4, R19.reuse, 0x1, P2 ;  /* 0x00000013040d7211 */ /* 0x080fe200010f0eff */
[C---:B------:R-:W-:Y:S02]  /*a210*/  IMAD R5, R3.reuse, 0x15b, RZ ;  /* 0x0000015b03057824 */ /* 0x040fe400078e02ff */
[----:B------:R1:W-:Y:S01]  /*a220*/  STL.64 [R1+0x1538], R20 ;  /* 0x0015381401007387 */ /* 0x0003e20000100a00 */
[----:B------:R-:W-:Y:S01]  /*a230*/  IMAD R24, R3, 0x57, RZ ;  /* 0x0000005703187824 */ /* 0x000fe200078e02ff */
[-C--:B0-----:R-:W-:Y:S01]  /*a240*/  IADD3 R16, P5, R7, R18.reuse, RZ ;  /* 0x0000001207107210 */ /* 0x081fe20007fbe0ff */
[C---:B------:R-:W-:Y:S01]  /*a250*/  IMAD R7, R3.reuse, 0x15c, RZ ;  /* 0x0000015c03077824 */ /* 0x040fe200078e02ff */
[----:B------:R0:W-:Y:S01]  /*a260*/  STL.64 [R1+0xfd8], R12 ;  /* 0x000fd80c01007387 */ /* 0x0001e20000100a00 */
[----:B-1----:R-:W-:Y:S01]  /*a270*/  IADD3 R20, P6, R6, R18, RZ ;  /* 0x0000001206147210 */ /* 0x002fe20007fde0ff */
[----:B------:R-:W-:Y:S01]  /*a280*/  IMAD R4, R3, 0x2be, RZ ;  /* 0x000002be03047824 */ /* 0x000fe200078e02ff */
[----:B------:R-:W-:-:S02]  /*a290*/  LEA.HI.X.SX32 R11, R5, R19, 0x1, P4 ;  /* 0x00000013050b7211 */ /* 0x000fc400020f0eff */
[-C--:B------:R-:W-:Y:S02]  /*a2a0*/  LEA.HI.X.SX32 R21, R24, R19.reuse, 0x1, P6 ;  /* 0x0000001318157211 */ /* 0x080fe400030f0eff */
[CC--:B0-----:R-:W-:Y:S01]  /*a2b0*/  IADD3 R12, P2, R7.reuse, R18.reuse, RZ ;  /* 0x00000012070c7210 */ /* 0x0c1fe20007f5e0ff */
[----:B------:R0:W-:Y:S01]  /*a2c0*/  STL.64 [R1+0xfd0], R10 ;  /* 0x000fd00a01007387 */ /* 0x0001e20000100a00 */
[-C--:B------:R-:W-:Y:S02]  /*a2d0*/  LEA.HI.X.SX32 R23, R7, R19.reuse, 0x1, P3 ;  /* 0x0000001307177211 */ /* 0x080fe400018f0eff */
[----:B------:R-:W-:Y:S01]  /*a2e0*/  LEA.HI.X.SX32 R13, R6, R19, 0x1, P2 ;  /* 0x00000013060d7211 */ /* 0x000fe200010f0eff */
[C---:B------:R-:W-:Y:S01]  /*a2f0*/  IMAD R6, R3.reuse, 0x2c2, RZ ;  /* 0x000002c203067824 */ /* 0x040fe200078e02ff */
[----:B------:R1:W-:Y:S01]  /*a300*/  STL.64 [R1+0x17e8], R20 ;  /* 0x0017e81401007387 */ /* 0x0003e20000100a00 */
[C---:B------:R-:W-:Y:S02]  /*a310*/  IMAD R5, R3.reuse, 0x2c0, RZ ;  /* 0x000002c003057824 */ /* 0x040fe400078e02ff */
[C---:B------:R-:W-:Y:S01]  /*a320*/  IMAD R7, R3.reuse, 0x15d, RZ ;  /* 0x0000015d03077824 */ /* 0x040fe200078e02ff */
[----:B------:R2:W-:Y:S01]  /*a330*/  STL.64 [R1+0x1530], R12 ;  /* 0x0015300c01007387 */ /* 0x0005e20000100a00 */
[----:B0-----:R-:W-:Y:S01]  /*a340*/  IADD3 R10, P4, R4, R18, RZ ;  /* 0x00000012040a7210 */ /* 0x001fe20007f9e0ff */
[----:B------:R-:W-:-:S02]  /*a350*/  IMAD R4, R3, 0x15e, RZ ;  /* 0x0000015e03047824 */ /* 0x000fc400078e02ff */
[----:B------:R0:W-:Y:S01]  /*a360*/  STL.64 [R1+0xfc8], R22 ;  /* 0x000fc81601007387 */ /* 0x0001e20000100a00 */
[-C--:B------:R-:W-:Y:S02]  /*a370*/  LEA.HI.X.SX32 R15, R7, R19.reuse, 0x1, P1 ;  /* 0x00000013070f7211 */ /* 0x080fe400008f0eff */
[-C--:B-1----:R-:W-:Y:S01]  /*a380*/  IADD3 R20, P6, R5, R18.reuse, RZ ;  /* 0x0000001205147210 */ /* 0x082fe20007fde0ff */
[C---:B------:R-:W-:Y:S01]  /*a390*/  IMAD R5, R3.reuse, 0x2c4, RZ ;  /* 0x000002c403057824 */ /* 0x040fe200078e02ff */
[-C--:B--2---:R-:W-:Y:S02]  /*a3a0*/  IADD3 R12, P2, R4, R18.reuse, RZ ;  /* 0x00000012040c7210 */ /* 0x084fe40007f5e0ff */
[----:B0-----:R-:W-:Y:S01]  /*a3b0*/  IADD3 R22, P3, R6, R18, RZ ;  /* 0x0000001206167210 */ /* 0x001fe20007f7e0ff */
[C---:B------:R-:W-:Y:S01]  /*a3c0*/  IMAD R6, R3.reuse, 0xaf, RZ ;  /* 0x000000af03067824 */ /* 0x040fe200078e02ff */
[----:B------:R0:W-:Y:S01]  /*a3d0*/  STL.64 [R1+0xfc0], R14 ;  /* 0x000fc00e01007387 */ /* 0x0001e20000100a00 */
[----:B------:R-:W-:Y:S01]  /*a3e0*/  IMAD R7, R3, 0x16, RZ ;  /* 0x0000001603077824 */ /* 0x000fe200078e02ff */
[----:B------:R-:W-:-:S02]  /*a3f0*/  LEA.HI.X.SX32 R17, R4, R19, 0x1, P5 ;  /* 0x0000001304117211 */ /* 0x000fc400028f0eff */
[-C--:B------:R-:W-:Y:S01]  /*a400*/  LEA.HI.X.SX32 R13, R6, R19.reuse, 0x1, P2 ;  /* 0x00000013060d7211 */ /* 0x080fe200010f0eff */
[C---:B------:R-:W-:Y:S02]  /*a410*/  IMAD R6, R3.reuse, 0x15f, RZ ;  /* 0x0000015f03067824 */ /* 0x040fe400078e02ff */
[----:B------:R-:W-:Y:S01]  /*a420*/  IMAD R25, R3, 0xb, RZ ;  /* 0x0000000b03197824 */ /* 0x000fe200078e02ff */
[-C--:B0-----:R-:W-:Y:S01]  /*a430*/  IADD3 R14, P1, R5, R18.reuse, RZ ;  /* 0x00000012050e7210 */ /* 0x081fe20007f3e0ff */
[C---:B------:R-:W-:Y:S01]  /*a440*/  IMAD R5, R3.reuse, 0x2c, RZ ;  /* 0x0000002c03057824 */ /* 0x040fe200078e02ff */
[----:B------:R0:W-:Y:S01]  /*a450*/  STL.64 [R1+0x1528], R12 ;  /* 0x0015280c01007387 */ /* 0x0001e20000100a00 */
[----:B------:R-:W-:Y:S01]  /*a460*/  LEA.HI.X.SX32 R11, R6, R19, 0x1, P4 ;  /* 0x00000013060b7211 */ /* 0x000fe200020f0eff */
[C---:B------:R-:W-:Y:S02]  /*a470*/  IMAD R24, R3.reuse, 0x58, RZ ;  /* 0x0000005803187824 */ /* 0x040fe400078e02ff */
[----:B------:R1:W-:Y:S01]  /*a480*/  STL.64 [R1+0xfb8], R16 ;  /* 0x000fb81001007387 */ /* 0x0003e20000100a00 */
[----:B------:R-:W-:Y:S01]  /*a490*/  IMAD R6, R3, 0xb0, RZ ;  /* 0x000000b003067824 */ /* 0x000fe200078e02ff */
[----:B0-----:R-:W-:-:S02]  /*a4a0*/  IADD3 R12, P2, R7, R18, RZ ;  /* 0x00000012070c7210 */ /* 0x001fc40007f5e0ff */
        /* <DEDUP_REMOVED lines=8> */
[-C--:B0-----:R-:W-:Y:S02]  /*a530*/  IADD3 R10, P4, R24, R18.reuse, RZ ;  /* 0x00000012180a7210 */ /* 0x081fe40007f9e0ff */
[-C--:B-1----:R-:W-:Y:S02]  /*a540*/  IADD3 R12, P2, R6, R18.reuse, RZ ;  /* 0x00000012060c7210 */ /* 0x082fe40007f5e0ff */
[-C--:B------:R-:W-:Y:S02]  /*a550*/  LEA.HI.X.SX32 R11, R5, R19.reuse, 0x1, P4 ;  /* 0x00000013050b7211 */ /* 0x080fe400020f0eff */
[----:B--2---:R-:W-:Y:S01]  /*a560*/  IADD3 R16, P5, R4, R18, RZ ;  /* 0x0000001204107210 */ /* 0x004fe20007fbe0ff */
[C---:B------:R-:W-:Y:S01]  /*a570*/  IMAD R5, R3.reuse, 0x2c8, RZ ;  /* 0x000002c803057824 */ /* 0x040fe200078e02ff */
[-C--:B------:R-:W-:Y:S01]  /*a580*/  LEA.HI.X.SX32 R13, R24, R19.reuse, 0x1, P2 ;  /* 0x00000013180d7211 */ /* 0x080fe200010f0eff */
[----:B------:R0:W-:Y:S01]  /*a590*/  STL.64 [R1+0x1940], R10 ;  /* 0x0019400a01007387 */ /* 0x0001e20000100a00 */
[-C--:B------:R-:W-:Y:S01]  /*a5a0*/  LEA.HI.X.SX32 R17, R6, R19.reuse, 0x1, P5 ;  /* 0x0000001306117211 */ /* 0x080fe200028f0eff */
[C---:B------:R-:W-:Y:S01]  /*a5b0*/  IMAD R6, R3.reuse, 0x161, RZ ;  /* 0x0000016103067824 */ /* 0x040fe200078e02ff */
[----:B------:R-:W-:Y:S01]  /*a5c0*/  LEA.HI.X.SX32 R21, R4, R19, 0x1, P6 ;  /* 0x0000001304157211 */ /* 0x000fe200030f0eff */
[----:B------:R1:W-:Y:S01]  /*a5d0*/  STL.64 [R1+0x17e0], R12 ;  /* 0x0017e00c01007387 */ /* 0x0003e20000100a00 */
[----:B------:R-:W-:-:S02]  /*a5e0*/  IMAD R4, R3, 0x2cc, RZ ;  /* 0x000002cc03047824 */ /* 0x000fc400078e02ff */
[-C--:B------:R-:W-:Y:S02]  /*a5f0*/  LEA.HI.X.SX32 R23, R6, R19.reuse, 0x1, P3 ;  /* 0x0000001306177211 */ /* 0x080fe400018f0eff */
[-C--:B0-----:R-:W-:Y:S01]  /*a600*/  IADD3 R10, P4, R7, R18.reuse, RZ ;  /* 0x00000012070a7210 */ /* 0x081fe20007f9e0ff */
[C---:B------:R-:W-:Y:S01]  /*a610*/  IMAD R7, R3.reuse, 0x162, RZ ;  /* 0x0000016203077824 */ /* 0x040fe200078e02ff */
[----:B------:R0:W-:Y:S01]  /*a620*/  STL.64 [R1+0x1520], R16 ;  /* 0x0015201001007387 */ /* 0x0001e20000100a00 */
[----:B------:R-:W-:Y:S01]  /*a630*/  IMAD R6, R3, 0xb1, RZ ;  /* 0x000000b103067824 */ /* 0x000fe200078e02ff */
[-C--:B-1----:R-:W-:Y:S01]  /*a640*/  IADD3 R12, P2, R5, R18.reuse, RZ ;  /* 0x00000012050c7210 */ /* 0x082fe20007f5e0ff */
[C---:B------:R-:W-:Y:S01]  /*a650*/  IMAD R5, R3.reuse, 0x2ca, RZ ;  /* 0x000002ca03057824 */ /* 0x040fe200078e02ff */
[----:B------:R1:W-:Y:S01]  /*a660*/  STL.64 [R1+0xfa8], R20 ;  /* 0x000fa81401007387 */ /* 0x0003e20000100a00 */
[----:B------:R-:W-:Y:S01]  /*a670*/  IADD3 R24, P3, R4, R18, RZ ;  /* 0x0000001204187210 */ /* 0x000fe20007f7e0ff */
[----:B------:R-:W-:Y:S01]  /*a680*/  IMAD R4, R3, 0x164, RZ ;  /* 0x0000016403047824 */ /* 0x000fe200078e02ff */
[----:B------:R-:W-:-:S02]  /*a690*/  LEA.HI.X.SX32 R15, R7, R19, 0x1, P1 ;  /* 0x00000013070f7211 */ /* 0x000fc400008f0eff */
[-C--:B0-----:R-:W-:Y:S02]  /*a6a0*/  IADD3 R16, P5, R7, R18.reuse, RZ ;  /* 0x0000001207107210 */ /* 0x081fe40007fbe0ff */
[----:B-1----:R-:W-:Y:S01]  /*a6b0*/  IADD3 R20, P6, R5, R18, RZ ;  /* 0x0000001205147210 */ /* 0x002fe20007fde0ff */
[C---:B------:R-:W-:Y:S01]  /*a6c0*/  IMAD R5, R3.reuse, 0xb2, RZ ;  /* 0x000000b203057824 */ /* 0x040fe200078e02ff */
[-C--:B------:R-:W-:Y:S01]  /*a6d0*/  LEA.HI.X.SX32 R17, R6, R19.reuse, 0x1, P5 ;  /* 0x0000001306117211 */ /* 0x080fe200028f0eff */
[----:B------:R-:W-:Y:S01]  /*a6e0*/  IMAD R6, R3, 0x163, RZ ;  /* 0x0000016303067824 */ /* 0x000fe200078e02ff */
[----:B------:R0:W-:Y:S04]  /*a6f0*/  STL.64 [R1+0xfa0], R22 ;  /* 0x000fa01601007387 */ /* 0x0001e80000100a00 */
[----:B------:R1:W-:Y:S01]  /*a700*/  STL.64 [R1+0x1518], R16 ;  /* 0x0015181001007387 */ /* 0x0003e20000100a00 */
[----:B------:R-:W-:-:S03]  /*a710*/  LEA.HI.X.SX32 R11, R6, R19, 0x1, P4 ;  /* 0x00000013060b7211 */ /* 0x000fc600020f0eff */
[----:B------:R2:W-:Y:S01]  /*a720*/  STL.64 [R1+0xf98], R14 ;  /* 0x000f980e01007387 */ /* 0x0005e20000100a00 */
[----:B0-----:R-:W-:Y:S01]  /*a730*/  IMAD R22, R3, 0x59, RZ ;  /* 0x0000005903167824 */ /* 0x001fe200078e02ff */
[CC--:B-1----:R-:W-:Y:S02]  /*a740*/  IADD3 R16, P5, R5.reuse, R18.reuse, RZ ;  /* 0x0000001205107210 */ /* 0x0c2fe40007fbe0ff */
[----:B--2---:R-:W-:Y:S01]  /*a750*/  IADD3 R14, P1, R4, R18, RZ ;  /* 0x00000012040e7210 */ /* 0x004fe20007f3e0ff */
[----:B------:R0:W-:Y:S01]  /*a760*/  STL.64 [R1+0xf90], R10 ;  /* 0x000f900a01007387 */ /* 0x0001e20000100a00 */
[-C--:B------:R-:W-:Y:S02]  /*a770*/  LEA.HI.X.SX32 R17, R22, R19.reuse, 0x1, P5 ;  /* 0x0000001316117211 */ /* 0x080fe400028f0eff */
[-C--:B------:R-:W-:Y:S02]  /*a780*/  LEA.HI.X.SX32 R15, R5, R19.reuse, 0x1, P1 ;  /* 0x00000013050f7211 */ /* 0x080fe400008f0eff */
[----:B------:R-:W-:Y:S01]  /*a790*/  LEA.HI.X.SX32 R13, R4, R19, 0x1, P2 ;  /* 0x00000013040d7211 */ /* 0x000fe200010f0eff */
[----:B------:R1:W-:Y:S01]  /*a7a0*/  STL.64 [R1+0x17d8], R16 ;  /* 0x0017d81001007387 */ /* 0x0003e20000100a00 */
[----:B------:R-:W-:-:S02]  /*a7b0*/  IMAD R4, R3, 0x165, RZ ;  /* 0x0000016503047824 */ /* 0x000fc400078e02ff */
[C---:B0-----:R-:W-:Y:S01]  /*a7c0*/  IMAD R10, R3.reuse, 0x166, RZ ;  /* 0x00000166030a7824 */ /* 0x041fe200078e02ff */
[----:B------:R0:W-:Y:S02]  /*a7d0*/  STL.64 [R1+0x1510], R14 ;  /* 0x0015100e01007387 */ /* 0x0001e40000100a00 */
[----:B------:R-:W-:Y:S01]  /*a7e0*/  LEA.HI.X.SX32 R21, R4, R19, 0x1, P6 ;  /* 0x0000001304157211 */ /* 0x000fe200030f0eff */
[C---:B-1----:R-:W-:Y:S01]  /*a7f0*/  IMAD R16, R3.reuse, 0xb3, RZ ;  /* 0x000000b303107824 */ /* 0x042fe200078e02ff */
[----:B0-----:R-:W-:Y:S01]  /*a800*/  IADD3 R14, P1, R10, R18, RZ ;  /* 0x000000120a0e7210 */ /* 0x001fe20007f3e0ff */
[----:B------:R-:W-:-:S03]  /*a810*/  IMAD R7, R3, 0x2ce, RZ ;  /* 0x000002ce03077824 */ /* 0x000fc600078e02ff */
[----:B------:R-:W-:Y:S01]  /*a820*/  LEA.HI.X.SX32 R15, R16, R19, 0x1, P1 ;  /* 0x00000013100f7211 */ /* 0x000fe200008f0eff */
[----:B------:R-:W-:Y:S01]  /*a830*/  STL.64 [R1+0xf88], R12 ;  /* 0x000f880c01007387 */ /* 0x000fe20000100a00 */
[----:B------:R-:W-:-:S03]  /*a840*/  IMAD R11, R3, 0x2d0, RZ ;  /* 0x000002d0030b7824 */ /* 0x000fc600078e02ff */
[----:B------:R-:W-:Y:S01]  /*a850*/  STL.64 [R1+0xf80], R20 ;  /* 0x000f801401007387 */ /* 0x000fe20000100a00 */
[----:B------:R-:W-:-:S03]  /*a860*/  IADD3 R6, P4, R7, R18, RZ ;  /* 0x0000001207067210 */ /* 0x000fc60007f9e0ff */
[----:B------:R0:W-:Y:S01]  /*a870*/  STL.64 [R1+0x1508], R14 ;  /* 0x0015080e01007387 */ /* 0x0001e20000100a00 */
[-C--:B------:R-:W-:Y:S01]  /*a880*/  IADD3 R22, P5, R11, R18.reuse, RZ ;  /* 0x000000120b167210 */ /* 0x080fe20007fbe0ff */
[C---:B------:R-:W-:Y:S01]  /*a890*/  IMAD R11, R3.reuse, 0x5a, RZ ;  /* 0x0000005a030b7824 */ /* 0x040fe200078e02ff */
[-C--:B------:R-:W-:Y:S01]  /*a8a0*/  LEA.HI.X.SX32 R25, R10, R19.reuse, 0x1, P3 ;  /* 0x000000130a197211 */ /* 0x080fe200018f0eff */
[C---:B------:R-:W-:Y:S02]  /*a8b0*/  IMAD R17, R3.reuse, 0x168, RZ ;  /* 0x0000016803117824 */ /* 0x040fe400078e02ff */
[C---:B0-----:R-:W-:Y:S02]  /*a8c0*/  IMAD R14, R3.reuse, 0x167, RZ ;  /* 0x00000167030e7824 */ /* 0x041fe400078e02ff */
[----:B------:R0:W-:Y:S03]  /*a8d0*/  STL.64 [R1+0xf78], R24 ;  /* 0x000f781801007387 */ /* 0x0001e60000100a00 */
[----:B------:R-:W-:Y:S01]  /*a8e0*/  LEA.HI.X.SX32 R7, R14, R19, 0x1, P4 ;  /* 0x000000130e077211 */ /* 0x000fe200020f0eff */
[----:B------:R-:W-:Y:S01]  /*a8f0*/  IMAD R10, R3, 0x2d, RZ ;  /* 0x0000002d030a7824 */ /* 0x000fe200078e02ff */
[----:B------:R-:W-:Y:S01]  /*a900*/  IADD3 R26, P1, R11, R18, RZ ;  /* 0x000000120b1a7210 */ /* 0x000fe20007f3e0ff */
[----:B------:R-:W-:-:S02]  /*a910*/  IMAD R20, R3, 0xb4, RZ ;  /* 0x000000b403147824 */ /* 0x000fc400078e02ff */
[----:B------:R1:W-:Y:S01]  /*a920*/  STL.64 [R1+0xf70], R6 ;  /* 0x000f700601007387 */ /* 0x0003e20000100a00 */
[C---:B------:R-:W-:Y:S01]  /*a930*/  IMAD R5, R3.reuse, 0x2d2, RZ ;  /* 0x000002d203057824 */ /* 0x040fe200078e02ff */
[----:B------:R-:W-:Y:S01]  /*a940*/  LEA.HI.X.SX32 R27, R10, R19, 0x1, P1 ;  /* 0x000000130a1b7211 */ /* 0x000fe200008f0eff */
[----:B------:R-:W-:Y:S01]  /*a950*/  IMAD R16, R3, 0x16a, RZ ;  /* 0x0000016a03107824 */ /* 0x000fe200078e02ff */
[-C--:B0-----:R-:W-:Y:S02]  /*a960*/  IADD3 R24, P3, R20, R18.reuse, RZ ;  /* 0x0000001214187210 */ /* 0x081fe40007f7e0ff */
[----:B-1----:R-:W-:-:S04]  /*a970*/  IADD3 R6, P4, R17, R18, RZ ;  /* 0x0000001211067210 */ /* 0x002fc80007f9e0ff */
[-C--:B------:R-:W-:Y:S01]  /*a980*/  LEA.HI.X.SX32 R7, R20, R19.reuse, 0x1, P4 ;  /* 0x0000001314077211 */ /* 0x080fe200020f0eff */
[----:B------:R-:W-:Y:S01]  /*a990*/  STL.64 [R1+0x1938], R26 ;  /* 0x0019381a01007387 */ /* 0x000fe20000100a00 */
[-C--:B------:R-:W-:Y:S01]  /*a9a0*/  LEA.HI.X.SX32 R23, R17, R19.reuse, 0x1, P5 ;  /* 0x0000001311177211 */ /* 0x080fe200028f0eff */
[----:B------:R-:W-:Y:S01]  /*a9b0*/  IMAD R17, R3, 0xb5, RZ ;  /* 0x000000b503117824 */ /* 0x000fe200078e02ff */
[-C--:B------:R-:W-:Y:S01]  /*a9c0*/  IADD3 R12, P2, R5, R18.reuse, RZ ;  /* 0x00000012050c7210 */ /* 0x080fe20007f5e0ff */
[----:B------:R-:W-:Y:S01]  /*a9d0*/  IMAD R5, R3, 0x2d4, RZ ;  /* 0x000002d403057824 */ /* 0x000fe200078e02ff */
[-C--:B------:R-:W-:Y:S01]  /*a9e0*/  LEA.HI.X.SX32 R25, R11, R19.reuse, 0x1, P3 ;  /* 0x000000130b197211 */ /* 0x080fe200018f0eff */
[----:B------:R0:W-:Y:S01]  /*a9f0*/  STL.64 [R1+0x1500], R6 ;  /* 0x0015000601007387 */ /* 0x0001e20000100a00 */
[-C--:B------:R-:W-:Y:S01]  /*aa00*/  IADD3 R20, P4, R16, R18.reuse, RZ ;  /* 0x0000001210147210 */ /* 0x080fe20007f9e0ff */
[----:B------:R-:W-:Y:S01]  /*aa10*/  IMAD R14, R3, 0x2d6, RZ ;  /* 0x000002d6030e7824 */ /* 0x000fe200078e02ff */
[-C--:B------:R-:W-:Y:S01]  /*aa20*/  IADD3 R4, P6, R5, R18.reuse, RZ ;  /* 0x0000001205047210 */ /* 0x080fe20007fde0ff */
[----:B------:R-:W-:Y:S01]  /*aa30*/  STL.64 [R1+0x17d0], R24 ;  /* 0x0017d01801007387 */ /* 0x000fe20000100a00 */
[----:B------:R-:W-:Y:S01]  /*aa40*/  LEA.HI.X.SX32 R21, R17, R19, 0x1, P4 ;  /* 0x0000001311157211 */ /* 0x000fe200020f0eff */
[C---:B------:R-:W-:Y:S01]  /*aa50*/  IMAD R17, R3.reuse, 0x16b, RZ ;  /* 0x0000016b03117824 */ /* 0x040fe200078e02ff */
[----:B------:R-:W-:Y:S01]  /*aa60*/  IADD3 R14, P1, R14, R18, RZ ;  /* 0x000000120e0e7210 */ /* 0x000fe20007f3e0ff */
[----:B------:R1:W-:Y:S01]  /*aa70*/  STL.64 [R1+0xf68], R22 ;  /* 0x000f681601007387 */ /* 0x0003e20000100a00 */
[----:B0-----:R-:W-:-:S02]  /*aa80*/  IMAD R6, R3, 0x2da, RZ ;  /* 0x000002da03067824 */ /* 0x001fc400078e02ff */
[----:B------:R-:W-:Y:S01]  /*aa90*/  IMAD R7, R3, 0x169, RZ ;  /* 0x0000016903077824 */ /* 0x000fe200078e02ff */
[----:B------:R-:W-:-:S04]  /*aaa0*/  LEA.HI.X.SX32 R5, R16, R19, 0x1, P6 ;  /* 0x0000001310057211 */ /* 0x000fc800030f0eff */
[-C--:B------:R-:W-:Y:S02]  /*aab0*/  LEA.HI.X.SX32 R13, R7, R19.reuse, 0x1, P2 ;  /* 0x00000013070d7211 */ /* 0x080fe400010f0eff */
[-C--:B-1----:R-:W-:Y:S01]  /*aac0*/  IADD3 R22, P5, R6, R18.reuse, RZ ;  /* 0x0000001206167210 */ /* 0x082fe20007fbe0ff */
[----:B------:R-:W-:Y:S01]  /*aad0*/  IMAD R6, R3, 0x2dc, RZ ;  /* 0x000002dc03067824 */ /* 0x000fe200078e02ff */
[----:B------:R-:W-:Y:S01]  /*aae0*/  LEA.HI.X.SX32 R15, R17, R19, 0x1, P1 ;  /* 0x00000013110f7211 */ /* 0x000fe200008f0eff */
[----:B------:R0:W-:Y:S01]  /*aaf0*/  STL.64 [R1+0xf60], R12 ;  /* 0x000f600c01007387 */ /* 0x0001e20000100a00 */
[C---:B------:R-:W-:Y:S02]  /*ab00*/  IMAD R7, R3.reuse, 0xb6, RZ ;  /* 0x000000b603077824 */ /* 0x040fe400078e02ff */
[C---:B------:R-:W-:Y:S01]  /*ab10*/  IMAD R10, R3.reuse, 0x2d8, RZ ;  /* 0x000002d8030a7824 */ /* 0x040fe200078e02ff */
[----:B------:R1:W-:Y:S04]  /*ab20*/  STL.64 [R1+0x14f8], R20 ;  /* 0x0014f81401007387 */ /* 0x0003e80000100a00 */
[----:B------:R2:W-:Y:S01]  /*ab30*/  STL.64 [R1+0xf58], R4 ;  /* 0x000f580401007387 */ /* 0x0005e20000100a00 */
[----:B0-----:R-:W-:Y:S01]  /*ab40*/  IADD3 R12, P2, R6, R18, RZ ;  /* 0x00000012060c7210 */ /* 0x001fe20007f5e0ff */
[----:B------:R-:W-:-:S02]  /*ab50*/  IMAD R6, R3, 0x16c, RZ ;  /* 0x0000016c03067824 */ /* 0x000fc400078e02ff */
[----:B------:R0:W-:Y:S01]  /*ab60*/  STL.64 [R1+0xf50], R14 ;  /* 0x000f500e01007387 */ /* 0x0001e20000100a00 */
[-C--:B-1----:R-:W-:Y:S01]  /*ab70*/  IADD3 R20, P4, R7, R18.reuse, RZ ;  /* 0x0000001207147210 */ /* 0x082fe20007f9e0ff */
[C---:B------:R-:W-:Y:S01]  /*ab80*/  IMAD R16, R3.reuse, 0x2de, RZ ;  /* 0x000002de03107824 */ /* 0x040fe200078e02ff */
[-C--:B------:R-:W-:Y:S02]  /*ab90*/  IADD3 R10, P3, R10, R18.reuse, RZ ;  /* 0x000000120a0a7210 */ /* 0x080fe40007f7e0ff */
[----:B--2---:R-:W-:Y:S01]  /*aba0*/  IADD3 R4, P6, R6, R18, RZ ;  /* 0x0000001206047210 */ /* 0x004fe20007fde0ff */
[----:B0-----:R-:W-:-:S03]  /*abb0*/  IMAD R15, R3, 0x5b, RZ ;  /* 0x0000005b030f7824 */ /* 0x001fc600078e02ff */
[-C--:B------:R-:W-:Y:S02]  /*abc0*/  LEA.HI.X.SX32 R5, R7, R19.reuse, 0x1, P6 ;  /* 0x0000001307057211 */ /* 0x080fe400030f0eff */
[-C--:B------:R-:W-:Y:S02]  /*abd0*/  LEA.HI.X.SX32 R11, R6, R19.reuse, 0x1, P3 ;  /* 0x00000013060b7211 */ /* 0x080fe400018f0eff */
[----:B------:R-:W-:Y:S02]  /*abe0*/  LEA.HI.X.SX32 R21, R15, R19, 0x1, P4 ;  /* 0x000000130f157211 */ /* 0x000fe400020f0eff */
[----:B------:R-:W-:Y:S01]  /*abf0*/  IADD3 R24, P1, R16, R18, RZ ;  /* 0x0000001210187210 */ /* 0x000fe20007f3e0ff */
[C---:B------:R-:W-:Y:S02]  /*ac00*/  IMAD R16, R3.reuse, 0x16e, RZ ;  /* 0x0000016e03107824 */ /* 0x040fe400078e02ff */
[----:B------:R-:W-:Y:S01]  /*ac10*/  STL.64 [R1+0x17c8], R20 ;  /* 0x0017c81401007387 */ /* 0x000fe20000100a00 */
[----:B------:R-:W-:-:S03]  /*ac20*/  IMAD R6, R3, 0x16d, RZ ;  /* 0x0000016d03067824 */ /* 0x000fc600078e02ff */
[----:B------:R0:W-:Y:S04]  /*ac30*/  STL.64 [R1+0x14f0], R4 ;  /* 0x0014f00401007387 */ /* 0x0001e80000100a00 */
[----:B------:R1:W-:Y:S01]  /*ac40*/  STL.64 [R1+0xf48], R10 ;  /* 0x000f480a01007387 */ /* 0x0003e20000100a00 */
[-C--:B------:R-:W-:Y:S02]  /*ac50*/  LEA.HI.X.SX32 R23, R6, R19.reuse, 0x1, P5 ;  /* 0x0000001306177211 */ /* 0x080fe400028f0eff */
[C---:B------:R-:W-:Y:S02]  /*ac60*/  LEA.HI.X.SX32 R13, R16.reuse, R19, 0x1, P2 ;  /* 0x00000013100d7211 */ /* 0x040fe400010f0eff */
[----:B0-----:R-:W-:Y:S01]  /*ac70*/  IADD3 R4, P6, R16, R18, RZ ;  /* 0x0000001210047210 */ /* 0x001fe20007fde0ff */
[C---:B-1----:R-:W-:Y:S01]  /*ac80*/  IMAD R11, R3.reuse, 0xb7, RZ ;  /* 0x000000b7030b7824 */ /* 0x042fe200078e02ff */
[----:B------:R0:W-:Y:S01]  /*ac90*/  STL.64 [R1+0xf40], R22 ;  /* 0x000f401601007387 */ /* 0x0001e20000100a00 */
[----:B------:R-:W-:-:S03]  /*aca0*/  IMAD R10, R3, 0x2e, RZ ;  /* 0x0000002e030a7824 */ /* 0x000fc600078e02ff */
[----:B------:R-:W-:-:S05]  /*acb0*/  LEA.HI.X.SX32 R5, R11, R19, 0x1, P6 ;  /* 0x000000130b057211 */ /* 0x000fca00030f0eff */
[----:B------:R1:W-:Y:S01]  /*acc0*/  STL.64 [R1+0x14e8], R4 ;  /* 0x0014e80401007387 */ /* 0x0003e20000100a00 */
[----:B0-----:R-:W-:-:S03]  /*acd0*/  IMAD R23, R3, 0x16f, RZ ;  /* 0x0000016f03177824 */ /* 0x001fc600078e02ff */
[----:B------:R0:W-:Y:S01]  /*ace0*/  STL.64 [R1+0xf38], R12 ;  /* 0x000f380c01007387 */ /* 0x0001e20000100a00 */
[----:B------:R-:W-:Y:S01]  /*acf0*/  IMAD R11, R3, 0x5c, RZ ;  /* 0x0000005c030b7824 */ /* 0x000fe200078e02ff */
[----:B------:R-:W-:Y:S02]  /*ad00*/  LEA.HI.X.SX32 R25, R23, R19, 0x1, P1 ;  /* 0x0000001317197211 */ /* 0x000fe400008f0eff */
[----:B-1----:R-:W-:Y:S01]  /*ad10*/  IADD3 R4, P6, R10, R18, RZ ;  /* 0x000000120a047210 */ /* 0x002fe20007fde0ff */
[C---:B0-----:R-:W-:Y:S02]  /*ad20*/  IMAD R12, R3.reuse, 0x17, RZ ;  /* 0x00000017030c7824 */ /* 0x041fe400078e02ff */
[----:B------:R-:W-:-:S03]  /*ad30*/  IMAD R13, R3, 0x170, RZ ;  /* 0x00000170030d7824 */ /* 0x000fc600078e02ff */
[-C--:B------:R-:W-:Y:S01]  /*ad40*/  LEA.HI.X.SX32 R5, R12, R19.reuse, 0x1, P6 ;  /* 0x000000130c057211 */ /* 0x080fe200030f0eff */
[----:B------:R0:W-:Y:S01]  /*ad50*/  STL.64 [R1+0xf30], R24 ;  /* 0x000f301801007387 */ /* 0x0001e20000100a00 */
[----:B------:R-:W-:Y:S01]  /*ad60*/  IMAD R22, R3, 0xb8, RZ ;  /* 0x000000b803167824 */ /* 0x000fe200078e02ff */
[-C--:B------:R-:W-:Y:S01]  /*ad70*/  IADD3 R16, P2, R11, R18.reuse, RZ ;  /* 0x000000120b107210 */ /* 0x080fe20007f5e0ff */
[C---:B------:R-:W-:Y:S01]  /*ad80*/  IMAD R14, R3.reuse, 0x2e0, RZ ;  /* 0x000002e0030e7824 */ /* 0x040fe200078e02ff */
[----:B------:R1:W-:Y:S02]  /*ad90*/  STL.64 [R1+0x19e8], R4 ;  /* 0x0019e80401007387 */ /* 0x0003e40000100a00 */
[----:B------:R-:W-:Y:S01]  /*ada0*/  LEA.HI.X.SX32 R17, R10, R19, 0x1, P2 ;  /* 0x000000130a117211 */ /* 0x000fe200010f0eff */
[C---:B------:R-:W-:Y:S01]  /*adb0*/  IMAD R12, R3.reuse, 0x2e6, RZ ;  /* 0x000002e6030c7824 */ /* 0x040fe200078e02ff */
[-C--:B------:R-:W-:Y:S01]  /*adc0*/  IADD3 R14, P4, R14, R18.reuse, RZ ;  /* 0x000000120e0e7210 */ /* 0x080fe20007f9e0ff */
[----:B------:R-:W-:Y:S01]  /*add0*/  IMAD R7, R3, 0x2e2, RZ ;  /* 0x000002e203077824 */ /* 0x000fe200078e02ff */
[----:B0-----:R-:W-:-:S02]  /*ade0*/  IADD3 R24, P1, R22, R18, RZ ;  /* 0x0000001216187210 */ /* 0x001fc40007f3e0ff */
[----:B-1----:R-:W-:-:S04]  /*adf0*/  IADD3 R4, P6, R13, R18, RZ ;  /* 0x000000120d047210 */ /* 0x002fc80007fde0ff */
[-C--:B------:R-:W-:Y:S01]  /*ae00*/  LEA.HI.X.SX32 R5, R22, R19.reuse, 0x1, P6 ;  /* 0x0000001316057211 */ /* 0x080fe200030f0eff */
[----:B------:R0:W-:Y:S01]  /*ae10*/  STL.64 [R1+0x1930], R16 ;  /* 0x0019301001007387 */ /* 0x0001e20000100a00 */
[-C--:B------:R-:W-:Y:S02]  /*ae20*/  LEA.HI.X.SX32 R25, R11, R19.reuse, 0x1, P1 ;  /* 0x000000130b197211 */ /* 0x080fe400008f0eff */
[----:B------:R-:W-:Y:S01]  /*ae30*/  LEA.HI.X.SX32 R15, R13, R19, 0x1, P4 ;  /* 0x000000130d0f7211 */ /* 0x000fe200020f0eff */
[----:B------:R1:W-:Y:S01]  /*ae40*/  STL.64 [R1+0x14e0], R4 ;  /* 0x0014e00401007387 */ /* 0x0003e20000100a00 */
[-C--:B------:R-:W-:Y:S01]  /*ae50*/  IADD3 R20, P3, R7, R18.reuse, RZ ;  /* 0x0000001207147210 */ /* 0x080fe20007f7e0ff */
[C---:B------:R-:W-:Y:S02]  /*ae60*/  IMAD R7, R3.reuse, 0x2e4, RZ ;  /* 0x000002e403077824 */ /* 0x040fe400078e02ff */
[----:B------:R-:W-:Y:S01]  /*ae70*/  STL.64 [R1+0x17c0], R24 ;  /* 0x0017c01801007387 */ /* 0x000fe20000100a00 */
[----:B0-----:R-:W-:Y:S01]  /*ae80*/  IADD3 R16, P2, R12, R18, RZ ;  /* 0x000000120c107210 */ /* 0x001fe20007f5e0ff */
[----:B------:R-:W-:-:S02]  /*ae90*/  IMAD R12, R3, 0x172, RZ ;  /* 0x00000172030c7824 */ /* 0x000fc400078e02ff */
[C---:B-1----:R-:W-:Y:S02]  /*aea0*/  IMAD R4, R3.reuse, 0x2ea, RZ ;  /* 0x000002ea03047824 */ /* 0x042fe400078e02ff */
[C---:B------:R-:W-:Y:S01]  /*aeb0*/  IMAD R5, R3.reuse, 0x171, RZ ;  /* 0x0000017103057824 */ /* 0x040fe200078e02ff */
[----:B------:R0:W-:Y:S01]  /*aec0*/  STL.64 [R1+0xf28], R14 ;  /* 0x000f280e01007387 */ /* 0x0001e20000100a00 */
[----:B------:R-:W-:Y:S01]  /*aed0*/  IMAD R13, R3, 0xb9, RZ ;  /* 0x000000b9030d7824 */ /* 0x000fe200078e02ff */
[-C--:B------:R-:W-:Y:S02]  /*aee0*/  IADD3 R22, P6, R12, R18.reuse, RZ ;  /* 0x000000120c167210 */ /* 0x080fe40007fde0ff */
[-C--:B------:R-:W-:Y:S02]  /*aef0*/  LEA.HI.X.SX32 R21, R5, R19.reuse, 0x1, P3 ;  /* 0x0000001305157211 */ /* 0x080fe400018f0eff */
[-C--:B------:R-:W-:Y:S02]  /*af00*/  IADD3 R6, P5, R7, R18.reuse, RZ ;  /* 0x0000001207067210 */ /* 0x080fe40007fbe0ff */
[----:B0-----:R-:W-:Y:S01]  /*af10*/  IADD3 R14, P4, R4, R18, RZ ;  /* 0x00000012040e7210 */ /* 0x001fe20007f9e0ff */
[----:B------:R-:W-:Y:S01]  /*af20*/  IMAD R4, R3, 0x2ec, RZ ;  /* 0x000002ec03047824 */ /* 0x000fe200078e02ff */
[----:B------:R0:W-:Y:S01]  /*af30*/  STL.64 [R1+0xf20], R20 ;  /* 0x000f201401007387 */ /* 0x0001e20000100a00 */
[-C--:B------:R-:W-:Y:S01]  /*af40*/  LEA.HI.X.SX32 R23, R13, R19.reuse, 0x1, P6 ;  /* 0x000000130d177211 */ /* 0x080fe200030f0eff */
[C---:B------:R-:W-:Y:S01]  /*af50*/  IMAD R5, R3.reuse, 0xba, RZ ;  /* 0x000000ba03057824 */ /* 0x040fe200078e02ff */
[----:B------:R-:W-:Y:S01]  /*af60*/  LEA.HI.X.SX32 R7, R12, R19, 0x1, P5 ;  /* 0x000000130c077211 */ /* 0x000fe200028f0eff */
[----:B------:R-:W-:-:S02]  /*af70*/  IMAD R10, R3, 0x2e8, RZ ;  /* 0x000002e8030a7824 */ /* 0x000fc400078e02ff */
[C---:B------:R-:W-:Y:S01]  /*af80*/  IMAD R13, R3.reuse, 0x173, RZ ;  /* 0x00000173030d7824 */ /* 0x040fe200078e02ff */
[----:B------:R1:W-:Y:S01]  /*af90*/  STL.64 [R1+0x14d8], R22 ;  /* 0x0014d81601007387 */ /* 0x0003e20000100a00 */
[C---:B------:R-:W-:Y:S01]  /*afa0*/  IMAD R24, R3.reuse, 0x5d, RZ ;  /* 0x0000005d03187824 */ /* 0x040fe200078e02ff */
[-C--:B0-----:R-:W-:Y:S01]  /*afb0*/  IADD3 R20, P3, R4, R18.reuse, RZ ;  /* 0x0000001204147210 */ /* 0x081fe20007f7e0ff */
[C---:B------:R-:W-:Y:S01]  /*afc0*/  IMAD R4, R3.reuse, 0x174, RZ ;  /* 0x0000017403047824 */ /* 0x040fe200078e02ff */
[----:B------:R0:W-:Y:S01]  /*afd0*/  STL.64 [R1+0xf18], R6 ;  /* 0x000f180601007387 */ /* 0x0001e20000100a00 */
[-C--:B------:R-:W-:Y:S01]  /*afe0*/  IADD3 R10, P1, R10, R18.reuse, RZ ;  /* 0x000000120a0a7210 */ /* 0x080fe20007f3e0ff */
[----:B------:R-:W-:Y:S01]  /*aff0*/  IMAD R12, R3, 0x2ee, RZ ;  /* 0x000002ee030c7824 */ /* 0x000fe200078e02ff */
[-C--:B------:R-:W-:Y:S02]  /*b000*/  LEA.HI.X.SX32 R17, R13, R19.reuse, 0x1, P2 ;  /* 0x000000130d117211 */ /* 0x080fe400010f0eff */
[----:B-1----:R-:W-:Y:S01]  /*b010*/  IADD3 R22, P6, R5, R18, RZ ;  /* 0x0000001205167210 */ /* 0x002fe20007fde0ff */
[----:B------:R-:W-:Y:S01]  /*b020*/  IMAD R13, R3, 0x2f0, RZ ;  /* 0x000002f0030d7824 */ /* 0x000fe200078e02ff */
[----:B------:R-:W-:-:S02]  /*b030*/  LEA.HI.X.SX32 R11, R4, R19, 0x1, P1 ;  /* 0x00000013040b7211 */ /* 0x000fc400008f0eff */
[-C--:B------:R-:W-:Y:S02]  /*b040*/  LEA.HI.X.SX32 R23, R24, R19.reuse, 0x1, P6 ;  /* 0x0000001318177211 */ /* 0x080fe400030f0eff */
[-C--:B0-----:R-:W-:Y:S01]  /*b050*/  IADD3 R6, P5, R4, R18.reuse, RZ ;  /* 0x0000001204067210 */ /* 0x081fe20007fbe0ff */
[----:B------:R0:W-:Y:S03]  /*b060*/  STL.64 [R1+0xf10], R16 ;  /* 0x000f101001007387 */ /* 0x0001e60000100a00 */
[----:B------:R-:W-:Y:S01]  /*b070*/  LEA.HI.X.SX32 R7, R5, R19, 0x1, P5 ;  /* 0x0000001305077211 */ /* 0x000fe200028f0eff */
[----:B------:R1:W-:Y:S04]  /*b080*/  STL.64 [R1+0x17b8], R22 ;  /* 0x0017b81601007387 */ /* 0x0003e80000100a00 */
[----:B------:R2:W-:Y:S01]  /*b090*/  STL.64 [R1+0x14d0], R6 ;  /* 0x0014d00601007387 */ /* 0x0005e20000100a00 */
[----:B0-----:R-:W-:Y:S01]  /*b0a0*/  IADD3 R16, P2, R12, R18, RZ ;  /* 0x000000120c107210 */ /* 0x001fe20007f5e0ff */
[----:B------:R-:W-:-:S02]  /*b0b0*/  IMAD R12, R3, 0x176, RZ ;  /* 0x00000176030c7824 */ /* 0x000fc400078e02ff */
[----:B------:R0:W-:Y:S01]  /*b0c0*/  STL.64 [R1+0xf08], R10 ;  /* 0x000f080a01007387 */ /* 0x0001e20000100a00 */
[-C--:B-1----:R-:W-:Y:S01]  /*b0d0*/  IADD3 R22, P6, R13, R18.reuse, RZ ;  /* 0x000000120d167210 */ /* 0x082fe20007fde0ff */
[C---:B------:R-:W-:Y:S01]  /*b0e0*/  IMAD R13, R3.reuse, 0xbb, RZ ;  /* 0x000000bb030d7824 */ /* 0x040fe200078e02ff */
[----:B--2---:R-:W-:Y:S01]  /*b0f0*/  IADD3 R6, P5, R12, R18, RZ ;  /* 0x000000120c067210 */ /* 0x004fe20007fbe0ff */
[----:B0-----:R-:W-:-:S03]  /*b100*/  IMAD R11, R3, 0x175, RZ ;  /* 0x00000175030b7824 */ /* 0x001fc600078e02ff */
[-C--:B------:R-:W-:Y:S02]  /*b110*/  LEA.HI.X.SX32 R7, R13, R19.reuse, 0x1, P5 ;  /* 0x000000130d077211 */ /* 0x080fe400028f0eff */
[----:B------:R-:W-:Y:S01]  /*b120*/  LEA.HI.X.SX32 R15, R11, R19, 0x1, P4 ;  /* 0x000000130b0f7211 */ /* 0x000fe200020f0eff */
[----:B------:R-:W-:-:S04]  /*b130*/  IMAD R24, R3, 0x5e, RZ ;  /* 0x0000005e03187824 */ /* 0x000fc800078e02ff */
[----:B------:R-:W-:Y:S04]  /*b140*/  STL.64 [R1+0xf00], R14 ;  /* 0x000f000e01007387 */ /* 0x000fe80000100a00 */
[----:B------:R0:W-:Y:S01]  /*b150*/  STL.64 [R1+0x14c8], R6 ;  /* 0x0014c80601007387 */ /* 0x0001e20000100a00 */
[----:B------:R-:W-:Y:S01]  /*b160*/  LEA.HI.X.SX32 R21, R12, R19, 0x1, P3 ;  /* 0x000000130c157211 */ /* 0x000fe200018f0eff */
[C---:B------:R-:W-:Y:S02]  /*b170*/  IMAD R12, R3.reuse, 0x2f, RZ ;  /* 0x0000002f030c7824 */ /* 0x040fe400078e02ff */
[C---:B------:R-:W-:Y:S02]  /*b180*/  IMAD R13, R3.reuse, 0x178, RZ ;  /* 0x00000178030d7824 */ /* 0x040fe400078e02ff */
[C---:B0-----:R-:W-:Y:S01]  /*b190*/  IMAD R7, R3.reuse, 0x177, RZ ;  /* 0x0000017703077824 */ /* 0x041fe200078e02ff */
[----:B------:R-:W-:Y:S01]  /*b1a0*/  IADD3 R14, P5, R24, R18, RZ ;  /* 0x00000012180e7210 */ /* 0x000fe20007fbe0ff */
[----:B------:R-:W-:-:S03]  /*b1b0*/  IMAD R6, R3, 0xbc, RZ ;  /* 0x000000bc03067824 */ /* 0x000fc600078e02ff */
        /* <DEDUP_REMOVED lines=13> */
[----:B------:R-:W-:Y:S01]  /*b290*/  IMAD R5, R3, 0x2f2, RZ ;  /* 0x000002f203057824 */ /* 0x000fe200078e02ff */
[----:B------:R0:W-:Y:S01]  /*b2a0*/  STL.64 [R1+0x17b0], R20 ;  /* 0x0017b01401007387 */ /* 0x0001e20000100a00 */
[----:B------:R-:W-:Y:S01]  /*b2b0*/  LEA.HI.X.SX32 R23, R13, R19, 0x1, P6 ;  /* 0x000000130d177211 */ /* 0x000fe200030f0eff */
[----:B------:R-:W-:-:S02]  /*b2c0*/  IMAD R13, R3, 0xbd, RZ ;  /* 0x000000bd030d7824 */ /* 0x000fc400078e02ff */
[----:B------:R1:W-:Y:S01]  /*b2d0*/  STL.64 [R1+0x14c0], R16 ;  /* 0x0014c01001007387 */ /* 0x0003e20000100a00 */
[----:B------:R-:W-:Y:S01]  /*b2e0*/  IMAD R10, R3, 0x2f4, RZ ;  /* 0x000002f4030a7824 */ /* 0x000fe200078e02ff */
[-C--:B------:R-:W-:Y:S01]  /*b2f0*/  IADD3 R4, P1, R5, R18.reuse, RZ ;  /* 0x0000001205047210 */ /* 0x080fe20007f3e0ff */
[C---:B------:R-:W-:Y:S01]  /*b300*/  IMAD R6, R3.reuse, 0x2fa, RZ ;  /* 0x000002fa03067824 */ /* 0x040fe200078e02ff */
[-C--:B0-----:R-:W-:Y:S01]  /*b310*/  IADD3 R20, P3, R12, R18.reuse, RZ ;  /* 0x000000120c147210 */ /* 0x081fe20007f7e0ff */
[----:B------:R-:W-:Y:S01]  /*b320*/  IMAD R12, R3, 0x179, RZ ;  /* 0x00000179030c7824 */ /* 0x000fe200078e02ff */
[-C--:B-1----:R-:W-:Y:S02]  /*b330*/  IADD3 R16, P2, R7, R18.reuse, RZ ;  /* 0x0000001207107210 */ /* 0x082fe40007f5e0ff */
[-C--:B------:R-:W-:Y:S02]  /*b340*/  IADD3 R10, P4, R10, R18.reuse, RZ ;  /* 0x000000120a0a7210 */ /* 0x080fe40007f9e0ff */
[-C--:B------:R-:W-:Y:S01]  /*b350*/  LEA.HI.X.SX32 R17, R13, R19.reuse, 0x1, P2 ;  /* 0x000000130d117211 */ /* 0x080fe200010f0eff */
[C---:B------:R-:W-:Y:S01]  /*b360*/  IMAD R13, R3.reuse, 0x17b, RZ ;  /* 0x0000017b030d7824 */ /* 0x040fe200078e02ff */
[----:B------:R-:W-:Y:S01]  /*b370*/  IADD3 R24, P6, R6, R18, RZ ;  /* 0x0000001206187210 */ /* 0x000fe20007fde0ff */
[----:B------:R-:W-:Y:S01]  /*b380*/  IMAD R6, R3, 0x2fc, RZ ;  /* 0x000002fc03067824 */ /* 0x000fe200078e02ff */
[-C--:B------:R-:W-:Y:S01]  /*b390*/  LEA.HI.X.SX32 R5, R12, R19.reuse, 0x1, P1 ;  /* 0x000000130c057211 */ /* 0x080fe200008f0eff */
[----:B------:R0:W-:Y:S01]  /*b3a0*/  STL.64 [R1+0xee8], R22 ;  /* 0x000ee81601007387 */ /* 0x0001e20000100a00 */
[-C--:B------:R-:W-:Y:S01]  /*b3b0*/  LEA.HI.X.SX32 R11, R7, R19.reuse, 0x1, P4 ;  /* 0x00000013070b7211 */ /* 0x080fe200020f0eff */
[----:B------:R-:W-:Y:S01]  /*b3c0*/  IMAD R12, R3, 0xbe, RZ ;  /* 0x000000be030c7824 */ /* 0x000fe200078e02ff */
[----:B------:R-:W-:Y:S01]  /*b3d0*/  LEA.HI.X.SX32 R15, R13, R19, 0x1, P5 ;  /* 0x000000130d0f7211 */ /* 0x000fe200028f0eff */
[----:B------:R1:W-:Y:S01]  /*b3e0*/  STL.64 [R1+0xee0], R4 ;  /* 0x000ee00401007387 */ /* 0x0003e20000100a00 */
[----:B------:R-:W-:-:S03]  /*b3f0*/  IMAD R7, R3, 0x2fe, RZ ;  /* 0x000002fe03077824 */ /* 0x000fc600078e02ff */
[----:B------:R2:W-:Y:S04]  /*b400*/  STL.64 [R1+0x14b8], R16 ;  /* 0x0014b81001007387 */ /* 0x0005e80000100a00 */
[----:B------:R3:W-:Y:S01]  /*b410*/  STL.64 [R1+0xed8], R10 ;  /* 0x000ed80a01007387 */ /* 0x0007e20000100a00 */
[C---:B0-----:R-:W-:Y:S01]  /*b420*/  IMAD R22, R3.reuse, 0x5f, RZ ;  /* 0x0000005f03167824 */ /* 0x041fe200078e02ff */
[-C--:B-1----:R-:W-:Y:S01]  /*b430*/  IADD3 R4, P1, R6, R18.reuse, RZ ;  /* 0x0000001206047210 */ /* 0x082fe20007f3e0ff */
[C---:B------:R-:W-:Y:S01]  /*b440*/  IMAD R6, R3.reuse, 0x17c, RZ ;  /* 0x0000017c03067824 */ /* 0x040fe200078e02ff */
[----:B------:R0:W-:Y:S01]  /*b450*/  STL.64 [R1+0xed0], R14 ;  /* 0x000ed00e01007387 */ /* 0x0001e20000100a00 */
[----:B--2---:R-:W-:Y:S01]  /*b460*/  IADD3 R16, P2, R12, R18, RZ ;  /* 0x000000120c107210 */ /* 0x004fe20007f5e0ff */
[----:B------:R-:W-:-:S02]  /*b470*/  IMAD R13, R3, 0x300, RZ ;  /* 0x00000300030d7824 */ /* 0x000fc400078e02ff */
[CC--:B------:R-:W-:Y:S02]  /*b480*/  LEA.HI.X.SX32 R21, R6.reuse, R19.reuse, 0x1, P3 ;  /* 0x0000001306157211 */ /* 0x0c0fe400018f0eff */
[-C--:B---3--:R-:W-:Y:S01]  /*b490*/  IADD3 R10, P4, R6, R18.reuse, RZ ;  /* 0x00000012060a7210 */ /* 0x088fe20007f9e0ff */
[----:B------:R-:W-:Y:S01]  /*b4a0*/  IMAD R6, R3, 0x17d, RZ ;  /* 0x0000017d03067824 */ /* 0x000fe200078e02ff */
[-C--:B------:R-:W-:Y:S02]  /*b4b0*/  LEA.HI.X.SX32 R17, R22, R19.reuse, 0x1, P2 ;  /* 0x0000001316117211 */ /* 0x080fe400010f0eff */
[-C--:B0-----:R-:W-:Y:S01]  /*b4c0*/  IADD3 R14, P5, R7, R18.reuse, RZ ;  /* 0x00000012070e7210 */ /* 0x081fe20007fbe0ff */
[C---:B------:R-:W-:Y:S01]  /*b4d0*/  IMAD R7, R3.reuse, 0x17e, RZ ;  /* 0x0000017e03077824 */ /* 0x040fe200078e02ff */
[----:B------:R-:W-:Y:S01]  /*b4e0*/  LEA.HI.X.SX32 R11, R12, R19, 0x1, P4 ;  /* 0x000000130c0b7211 */ /* 0x000fe200020f0eff */
[----:B------:R-:W-:Y:S01]  /*b4f0*/  IMAD R22, R3, 0xbf, RZ ;  /* 0x000000bf03167824 */ /* 0x000fe200078e02ff */
[----:B------:R0:W-:Y:S02]  /*b500*/  STL.64 [R1+0x17a8], R16 ;  /* 0x0017a81001007387 */ /* 0x0001e40000100a00 */
[----:B------:R-:W-:-:S02]  /*b510*/  IADD3 R12, P4, R7, R18, RZ ;  /* 0x00000012070c7210 */ /* 0x000fc40007f9e0ff */
[-C--:B------:R-:W-:Y:S01]  /*b520*/  LEA.HI.X.SX32 R25, R6, R19.reuse, 0x1, P6 ;  /* 0x0000001306197211 */ /* 0x080fe200030f0eff */
[----:B------:R-:W-:Y:S01]  /*b530*/  STL.64 [R1+0x14b0], R10 ;  /* 0x0014b00a01007387 */ /* 0x000fe20000100a00 */
[-C--:B------:R-:W-:Y:S01]  /*b540*/  LEA.HI.X.SX32 R5, R7, R19.reuse, 0x1, P1 ;  /* 0x0000001307057211 */ /* 0x080fe200008f0eff */
[----:B------:R-:W-:Y:S01]  /*b550*/  IMAD R6, R3, 0x6, RZ ;  /* 0x0000000603067824 */ /* 0x000fe200078e02ff */
[-C--:B0-----:R-:W-:Y:S02]  /*b560*/  IADD3 R16, P2, R13, R18.reuse, RZ ;  /* 0x000000120d107210 */ /* 0x081fe40007f5e0ff */
[----:B------:R-:W-:Y:S01]  /*b570*/  LEA.HI.X.SX32 R13, R22, R19, 0x1, P4 ;  /* 0x00000013160d7211 */ /* 0x000fe200020f0eff */
[----:B------:R-:W-:Y:S04]  /*b580*/  STL.64 [R1+0xec8], R20 ;  /* 0x000ec81401007387 */ /* 0x000fe80000100a00 */
[----:B------:R0:W-:Y:S04]  /*b590*/  STL.64 [R1+0xec0], R24 ;  /* 0x000ec01801007387 */ /* 0x0001e80000100a00 */
[----:B------:R-:W-:Y:S01]  /*b5a0*/  STL.64 [R1+0x14a8], R12 ;  /* 0x0014a80c01007387 */ /* 0x000fe20000100a00 */
[----:B------:R-:W-:-:S03]  /*b5b0*/  IADD3 R22, P4, R6, R18, RZ ;  /* 0x0000001206167210 */ /* 0x000fc60007f9e0ff */
[----:B------:R1:W-:Y:S01]  /*b5c0*/  STL.64 [R1+0xeb8], R4 ;  /* 0x000eb80401007387 */ /* 0x0003e20000100a00 */
[C---:B------:R-:W-:Y:S02]  /*b5d0*/  IMAD R7, R3.reuse, 0x18, RZ ;  /* 0x0000001803077824 */ /* 0x040fe400078e02ff */
[C---:B0-----:R-:W-:Y:S02]  /*b5e0*/  IMAD R25, R3.reuse, 0xc, RZ ;  /* 0x0000000c03197824 */ /* 0x041fe400078e02ff */
[C---:B-1----:R-:W-:Y:S02]  /*b5f0*/  IMAD R5, R3.reuse, 0x17f, RZ ;  /* 0x0000017f03057824 */ /* 0x042fe400078e02ff */
[----:B------:R-:W-:-:S03]  /*b600*/  IMAD R4, R3, 0x3, RZ ;  /* 0x0000000303047824 */ /* 0x000fc600078e02ff */
[-C--:B------:R-:W-:Y:S01]  /*b610*/  LEA.HI.X.SX32 R15, R5, R19.reuse, 0x1, P5 ;  /* 0x00000013050f7211 */ /* 0x080fe200028f0eff */
[----:B------:R-:W-:Y:S01]  /*b620*/  IMAD R5, R3, 0x30, RZ ;  /* 0x0000003003057824 */ /* 0x000fe200078e02ff */
[-C--:B------:R-:W-:Y:S02]  /*b630*/  LEA.HI.X.SX32 R23, R4, R19.reuse, 0x1, P4 ;  /* 0x0000001304177211 */ /* 0x080fe400020f0eff */
[-C--:B------:R-:W-:Y:S01]  /*b640*/  IADD3 R12, P1, R25, R18.reuse, RZ ;  /* 0x00000012190c7210 */ /* 0x080fe20007f3e0ff */
[----:B------:R0:W-:Y:S01]  /*b650*/  STL.64 [R1+0xeb0], R14 ;  /* 0x000eb00e01007387 */ /* 0x0001e20000100a00 */
[C---:B------:R-:W-:Y:S02]  /*b660*/  IMAD R24, R3.reuse, 0x60, RZ ;  /* 0x0000006003187824 */ /* 0x040fe400078e02ff */
[----:B------:R-:W-:Y:S01]  /*b670*/  LEA.HI.X.SX32 R13, R6, R19, 0x1, P1 ;  /* 0x00000013060d7211 */ /* 0x000fe200008f0eff */
        /* <DEDUP_REMOVED lines=11> */
[-C--:B0-----:R-:W-:Y:S01]  /*b730*/  IADD3 R12, P1, R24, R18.reuse, RZ ;  /* 0x00000012180c7210 */ /* 0x081fe20007f3e0ff */
[----:B------:R-:W-:Y:S01]  /*b740*/  IMAD R7, R3, 0x306, RZ ;  /* 0x0000030603077824 */ /* 0x000fe200078e02ff */
[-C--:B-1----:R-:W-:Y:S02]  /*b750*/  IADD3 R14, P5, R6, R18.reuse, RZ ;  /* 0x00000012060e7210 */ /* 0x082fe40007fbe0ff */
[-C--:B------:R-:W-:Y:S02]  /*b760*/  LEA.HI.X.SX32 R13, R5, R19.reuse, 0x1, P1 ;  /* 0x00000013050d7211 */ /* 0x080fe400008f0eff */
[-C--:B--2---:R-:W-:Y:S01]  /*b770*/  IADD3 R22, P4, R4, R18.reuse, RZ ;  /* 0x0000001204167210 */ /* 0x084fe20007f9e0ff */
[C---:B------:R-:W-:Y:S01]  /*b780*/  IMAD R5, R3.reuse, 0x308, RZ ;  /* 0x0000030803057824 */ /* 0x040fe200078e02ff */
[-C--:B------:R-:W-:Y:S01]  /*b790*/  LEA.HI.X.SX32 R15, R24, R19.reuse, 0x1, P5 ;  /* 0x00000013180f7211 */ /* 0x080fe200028f0eff */
[----:B------:R0:W-:Y:S01]  /*b7a0*/  STL.64 [R1+0x1920], R12 ;  /* 0x0019200c01007387 */ /* 0x0001e20000100a00 */
[-C--:B------:R-:W-:Y:S01]  /*b7b0*/  LEA.HI.X.SX32 R23, R6, R19.reuse, 0x1, P4 ;  /* 0x0000001306177211 */ /* 0x080fe200020f0eff */
[C---:B------:R-:W-:Y:S01]  /*b7c0*/  IMAD R6, R3.reuse, 0x181, RZ ;  /* 0x0000018103067824 */ /* 0x040fe200078e02ff */
[----:B------:R-:W-:Y:S01]  /*b7d0*/  IADD3 R20, P3, R10, R18, RZ ;  /* 0x000000120a147210 */ /* 0x000fe20007f7e0ff */
[----:B------:R-:W-:Y:S01]  /*b7e0*/  IMAD R10, R3, 0x304, RZ ;  /* 0x00000304030a7824 */ /* 0x000fe200078e02ff */
[----:B------:R1:W-:Y:S01]  /*b7f0*/  STL.64 [R1+0x17a0], R14 ;  /* 0x0017a00e01007387 */ /* 0x0003e20000100a00 */
[----:B------:R-:W-:-:S02]  /*b800*/  LEA.HI.X.SX32 R17, R4, R19, 0x1, P2 ;  /* 0x0000001304117211 */ /* 0x000fc400010f0eff */
[----:B------:R-:W-:Y:S02]  /*b810*/  LEA.HI.X.SX32 R21, R6, R19, 0x1, P3 ;  /* 0x0000001306157211 */ /* 0x000fe400018f0eff */
[-C--:B0-----:R-:W-:Y:S01]  /*b820*/  IADD3 R12, P1, R7, R18.reuse, RZ ;  /* 0x00000012070c7210 */ /* 0x081fe20007f3e0ff */
[C---:B------:R-:W-:Y:S01]  /*b830*/  IMAD R7, R3.reuse, 0x182, RZ ;  /* 0x0000018203077824 */ /* 0x040fe200078e02ff */
        /* <DEDUP_REMOVED lines=10> */
[----:B------:R-:W-:Y:S01]  /*b8e0*/  LEA.HI.X.SX32 R23, R6, R19, 0x1, P4 ;  /* 0x0000001306177211 */ /* 0x000fe200020f0eff */
[----:B------:R-:W-:Y:S01]  /*b8f0*/  IMAD R6, R3, 0x183, RZ ;  /* 0x0000018303067824 */ /* 0x000fe200078e02ff */
[-C--:B-1----:R-:W-:Y:S01]  /*b900*/  IADD3 R16, P2, R5, R18.reuse, RZ ;  /* 0x0000001205107210 */ /* 0x082fe20007f5e0ff */
[C---:B------:R-:W-:Y:S02]  /*b910*/  IMAD R5, R3.reuse, 0xc2, RZ ;  /* 0x000000c203057824 */ /* 0x040fe400078e02ff */
[----:B------:R1:W-:Y:S01]  /*b920*/  STL.64 [R1+0x1498], R22 ;  /* 0x0014981601007387 */ /* 0x0003e20000100a00 */
[----:B0-----:R-:W-:Y:S01]  /*b930*/  IADD3 R20, P3, R4, R18, RZ ;  /* 0x0000001204147210 */ /* 0x001fe20007f7e0ff */
[----:B------:R-:W-:-:S02]  /*b940*/  IMAD R4, R3, 0x184, RZ ;  /* 0x0000018403047824 */ /* 0x000fc400078e02ff */
[----:B------:R0:W-:Y:S01]  /*b950*/  STL.64 [R1+0xe98], R10 ;  /* 0x000e980a01007387 */ /* 0x0001e20000100a00 */
[----:B------:R-:W-:Y:S01]  /*b960*/  IMAD R24, R3, 0x61, RZ ;  /* 0x0000006103187824 */ /* 0x000fe200078e02ff */
[----:B------:R-:W-:Y:S02]  /*b970*/  LEA.HI.X.SX32 R13, R6, R19, 0x1, P1 ;  /* 0x00000013060d7211 */ /* 0x000fe400008f0eff */
[----:B-1----:R-:W-:-:S03]  /*b980*/  IADD3 R22, P4, R5, R18, RZ ;  /* 0x0000001205167210 */ /* 0x002fc60007f9e0ff */
[----:B------:R1:W-:Y:S01]  /*b990*/  STL.64 [R1+0xe90], R12 ;  /* 0x000e900c01007387 */ /* 0x0003e20000100a00 */
[----:B0-----:R-:W-:Y:S02]  /*b9a0*/  IADD3 R10, P6, R4, R18, RZ ;  /* 0x00000012040a7210 */ /* 0x001fe40007fde0ff */
[-C--:B------:R-:W-:Y:S02]  /*b9b0*/  LEA.HI.X.SX32 R23, R24, R19.reuse, 0x1, P4 ;  /* 0x0000001318177211 */ /* 0x080fe400020f0eff */
[-C--:B------:R-:W-:Y:S02]  /*b9c0*/  LEA.HI.X.SX32 R11, R5, R19.reuse, 0x1, P6 ;  /* 0x00000013050b7211 */ /* 0x080fe400030f0eff */
[----:B------:R-:W-:Y:S01]  /*b9d0*/  LEA.HI.X.SX32 R15, R4, R19, 0x1, P5 ;  /* 0x00000013040f7211 */ /* 0x000fe200028f0eff */
[C---:B-1----:R-:W-:Y:S01]  /*b9e0*/  IMAD R12, R3.reuse, 0x310, RZ ;  /* 0x00000310030c7824 */ /* 0x042fe200078e02ff */
[----:B------:R0:W-:Y:S01]  /*b9f0*/  STL.64 [R1+0x1798], R22 ;  /* 0x0017981601007387 */ /* 0x0001e20000100a00 */
[----:B------:R-:W-:-:S03]  /*ba00*/  IMAD R13, R3, 0x186, RZ ;  /* 0x00000186030d7824 */ /* 0x000fc600078e02ff */
        /* <DEDUP_REMOVED lines=252> */
[----:B0-----:R-:W-:Y:S01]  /*c9d0*/  IADD3 R10, P4, R7, R18, RZ ;  /* 0x00000012070a7210 */ /* 0x001fe20007f9e0ff */
[C---:B------:R-:W-:Y:S01]  /*c9e0*/  IMAD R7, R3.reuse, 0x1a2, RZ ;  /* 0x000001a203077824 */ /* 0x040fe200078e02ff */
[-C--:B------:R-:W-:Y:S01]  /*c9f0*/  LEA.HI.X.SX32 R23, R6, R19.reuse, 0x1, P3 ;  /* 0x0000001306177211 */ /* 0x080fe200018f0eff */
[----:B------:R0:W-:Y:S01]  /*ca00*/  STL.64 [R1+0x1420], R16 ;  /* 0x0014201001007387 */ /* 0x0001e20000100a00 */
[----:B------:R-:W-:Y:S01]  /*ca10*/  IMAD R6, R3, 0xd1, RZ ;  /* 0x000000d103067824 */ /* 0x000fe200078e02ff */
[----:B------:R-:W-:-:S02]  /*ca20*/  LEA.HI.X.SX32 R21, R4, R19, 0x1, P5 ;  /* 0x0000001304157211 */ /* 0x000fc400028f0eff */
[-C--:B-1----:R-:W-:Y:S01]  /*ca30*/  IADD3 R12, P1, R5, R18.reuse, RZ ;  /* 0x00000012050c7210 */ /* 0x082fe20007f3e0ff */
[C---:B------:R-:W-:Y:S02]  /*ca40*/  IMAD R5, R3.reuse, 0x34a, RZ ;  /* 0x0000034a03057824 */ /* 0x040fe400078e02ff */
[----:B------:R-:W-:Y:S01]  /*ca50*/  IMAD R4, R3, 0x34c, RZ ;  /* 0x0000034c03047824 */ /* 0x000fe200078e02ff */
[-C--:B0-----:R-:W-:Y:S01]  /*ca60*/  IADD3 R16, P6, R7, R18.reuse, RZ ;  /* 0x0000001207107210 */ /* 0x081fe20007fde0ff */
[----:B------:R0:W-:Y:S03]  /*ca70*/  STL.64 [R1+0xda8], R20 ;  /* 0x000da81401007387 */ /* 0x0001e60000100a00 */
[-C--:B------:R-:W-:Y:S01]  /*ca80*/  LEA.HI.X.SX32 R17, R6, R19.reuse, 0x1, P6 ;  /* 0x0000001306117211 */ /* 0x080fe200030f0eff */
[C---:B------:R-:W-:Y:S01]  /*ca90*/  IMAD R6, R3.reuse, 0x1a3, RZ ;  /* 0x000001a303067824 */ /* 0x040fe200078e02ff */
[----:B------:R-:W-:Y:S01]  /*caa0*/  IADD3 R24, P3, R4, R18, RZ ;  /* 0x0000001204187210 */ /* 0x000fe20007f7e0ff */
[----:B------:R-:W-:Y:S01]  /*cab0*/  IMAD R4, R3, 0x1a4, RZ ;  /* 0x000001a403047824 */ /* 0x000fe200078e02ff */
[-C--:B------:R-:W-:Y:S01]  /*cac0*/  LEA.HI.X.SX32 R15, R7, R19.reuse, 0x1, P2 ;  /* 0x00000013070f7211 */ /* 0x080fe200010f0eff */
[----:B------:R1:W-:Y:S01]  /*cad0*/  STL.64 [R1+0xda0], R22 ;  /* 0x000da01601007387 */ /* 0x0003e20000100a00 */
[----:B------:R-:W-:-:S02]  /*cae0*/  LEA.HI.X.SX32 R11, R6, R19, 0x1, P4 ;  /* 0x00000013060b7211 */ /* 0x000fc400020f0eff */
[----:B0-----:R-:W-:Y:S01]  /*caf0*/  IADD3 R20, P5, R5, R18, RZ ;  /* 0x0000001205147210 */ /* 0x001fe20007fbe0ff */
[C---:B------:R-:W-:Y:S01]  /*cb00*/  IMAD R5, R3.reuse, 0xd2, RZ ;  /* 0x000000d203057824 */ /* 0x040fe200078e02ff */
[----:B------:R0:W-:Y:S04]  /*cb10*/  STL.64 [R1+0x1418], R16 ;  /* 0x0014181001007387 */ /* 0x0001e80000100a00 */
[----:B------:R2:W-:Y:S01]  /*cb20*/  STL.64 [R1+0xd98], R14 ;  /* 0x000d980e01007387 */ /* 0x0005e20000100a00 */
[----:B-1----:R-:W-:-:S03]  /*cb30*/  IMAD R22, R3, 0x69, RZ ;  /* 0x0000006903167824 */ /* 0x002fc600078e02ff */
[----:B------:R1:W-:Y:S01]  /*cb40*/  STL.64 [R1+0xd90], R10 ;  /* 0x000d900a01007387 */ /* 0x0003e20000100a00 */
[-C--:B0-----:R-:W-:Y:S02]  /*cb50*/  IADD3 R16, P6, R5, R18.reuse, RZ ;  /* 0x0000001205107210 */ /* 0x081fe40007fde0ff */
[-C--:B--2---:R-:W-:Y:S02]  /*cb60*/  IADD3 R14, P2, R4, R18.reuse, RZ ;  /* 0x00000012040e7210 */ /* 0x084fe40007f5e0ff */
[-C--:B------:R-:W-:Y:S01]  /*cb70*/  LEA.HI.X.SX32 R17, R22, R19.reuse, 0x1, P6 ;  /* 0x0000001316117211 */ /* 0x080fe200030f0eff */
[----:B-1----:R-:W-:Y:S01]  /*cb80*/  IMAD R11, R3, 0x350, RZ ;  /* 0x00000350030b7824 */ /* 0x002fe200078e02ff */
[----:B------:R-:W-:Y:S01]  /*cb90*/  LEA.HI.X.SX32 R15, R5, R19, 0x1, P2 ;  /* 0x00000013050f7211 */ /* 0x000fe200010f0eff */
[----:B------:R-:W-:Y:S02]  /*cba0*/  IMAD R10, R3, 0x1a6, RZ ;  /* 0x000001a6030a7824 */ /* 0x000fe400078e02ff */
[----:B------:R0:W-:Y:S01]  /*cbb0*/  STL.64 [R1+0x1758], R16 ;  /* 0x0017581001007387 */ /* 0x0001e20000100a00 */
[----:B------:R-:W-:Y:S01]  /*cbc0*/  IADD3 R22, P6, R11, R18, RZ ;  /* 0x000000120b167210 */ /* 0x000fe20007fde0ff */
[----:B------:R-:W-:-:S02]  /*cbd0*/  IMAD R11, R3, 0x1a5, RZ ;  /* 0x000001a5030b7824 */ /* 0x000fc400078e02ff */
[----:B------:R1:W-:Y:S01]  /*cbe0*/  STL.64 [R1+0x1410], R14 ;  /* 0x0014100e01007387 */ /* 0x0003e20000100a00 */
[-C--:B------:R-:W-:Y:S02]  /*cbf0*/  LEA.HI.X.SX32 R13, R4, R19.reuse, 0x1, P1 ;  /* 0x00000013040d7211 */ /* 0x080fe400008f0eff */
[----:B------:R-:W-:Y:S01]  /*cc00*/  LEA.HI.X.SX32 R21, R11, R19, 0x1, P5 ;  /* 0x000000130b157211 */ /* 0x000fe200028f0eff */
[C---:B0-----:R-:W-:Y:S01]  /*cc10*/  IMAD R16, R3.reuse, 0xd3, RZ ;  /* 0x000000d303107824 */ /* 0x041fe200078e02ff */
[----:B-1----:R-:W-:Y:S01]  /*cc20*/  IADD3 R14, P2, R10, R18, RZ ;  /* 0x000000120a0e7210 */ /* 0x002fe20007f5e0ff */
[----:B------:R-:W-:-:S03]  /*cc30*/  IMAD R7, R3, 0x34e, RZ ;  /* 0x0000034e03077824 */ /* 0x000fc600078e02ff */
[----:B------:R-:W-:Y:S01]  /*cc40*/  LEA.HI.X.SX32 R15, R16, R19, 0x1, P2 ;  /* 0x00000013100f7211 */ /* 0x000fe200010f0eff */
[----:B------:R-:W-:Y:S01]  /*cc50*/  STL.64 [R1+0xd88], R12 ;  /* 0x000d880c01007387 */ /* 0x000fe20000100a00 */
[----:B------:R-:W-:-:S03]  /*cc60*/  IADD3 R6, P4, R7, R18, RZ ;  /* 0x0000001207067210 */ /* 0x000fc60007f9e0ff */
[----:B------:R-:W-:Y:S04]  /*cc70*/  STL.64 [R1+0xd80], R20 ;  /* 0x000d801401007387 */ /* 0x000fe80000100a00 */
[----:B------:R0:W-:Y:S01]  /*cc80*/  STL.64 [R1+0x1408], R14 ;  /* 0x0014080e01007387 */ /* 0x0001e20000100a00 */
[----:B------:R-:W-:Y:S01]  /*cc90*/  LEA.HI.X.SX32 R25, R10, R19, 0x1, P3 ;  /* 0x000000130a197211 */ /* 0x000fe200018f0eff */
[C---:B------:R-:W-:Y:S02]  /*cca0*/  IMAD R11, R3.reuse, 0x6a, RZ ;  /* 0x0000006a030b7824 */ /* 0x040fe400078e02ff */
[C---:B0-----:R-:W-:Y:S02]  /*ccb0*/  IMAD R14, R3.reuse, 0x1a7, RZ ;  /* 0x000001a7030e7824 */ /* 0x041fe400078e02ff */
[----:B------:R-:W-:-:S03]  /*ccc0*/  IMAD R21, R3, 0x1a8, RZ ;  /* 0x000001a803157824 */ /* 0x000fc600078e02ff */
[-C--:B------:R-:W-:Y:S01]  /*ccd0*/  LEA.HI.X.SX32 R7, R14, R19.reuse, 0x1, P4 ;  /* 0x000000130e077211 */ /* 0x080fe200020f0eff */
[----:B------:R0:W-:Y:S01]  /*cce0*/  STL.64 [R1+0xd78], R24 ;  /* 0x000d781801007387 */ /* 0x0001e20000100a00 */
[----:B------:R-:W-:Y:S01]  /*ccf0*/  IMAD R10, R3, 0x35, RZ ;  /* 0x00000035030a7824 */ /* 0x000fe200078e02ff */
[-C--:B------:R-:W-:Y:S01]  /*cd00*/  IADD3 R26, P2, R11, R18.reuse, RZ ;  /* 0x000000120b1a7210 */ /* 0x080fe20007f5e0ff */
[C---:B------:R-:W-:Y:S01]  /*cd10*/  IMAD R16, R3.reuse, 0xd4, RZ ;  /* 0x000000d403107824 */ /* 0x040fe200078e02ff */
[----:B------:R1:W-:Y:S01]  /*cd20*/  STL.64 [R1+0xd70], R6 ;  /* 0x000d700601007387 */ /* 0x0003e20000100a00 */
[C---:B------:R-:W-:Y:S01]  /*cd30*/  IMAD R20, R3.reuse, 0x1aa, RZ ;  /* 0x000001aa03147824 */ /* 0x040fe200078e02ff */
[-C--:B------:R-:W-:Y:S01]  /*cd40*/  LEA.HI.X.SX32 R27, R10, R19.reuse, 0x1, P2 ;  /* 0x000000130a1b7211 */ /* 0x080fe200010f0eff */
[----:B------:R-:W-:Y:S01]  /*cd50*/  IMAD R5, R3, 0x352, RZ ;  /* 0x0000035203057824 */ /* 0x000fe200078e02ff */
[----:B------:R-:W-:Y:S02]  /*cd60*/  LEA.HI.X.SX32 R23, R21, R19, 0x1, P6 ;  /* 0x0000001315177211 */ /* 0x000fe400030f0eff */
[----:B0-----:R-:W-:-:S02]  /*cd70*/  IADD3 R24, P3, R16, R18, RZ ;  /* 0x0000001210187210 */ /* 0x001fc40007f7e0ff */
[----:B-1----:R-:W-:-:S04]  /*cd80*/  IADD3 R6, P4, R21, R18, RZ ;  /* 0x0000001215067210 */ /* 0x002fc80007f9e0ff */
[-C--:B------:R-:W-:Y:S01]  /*cd90*/  LEA.HI.X.SX32 R7, R16, R19.reuse, 0x1, P4 ;  /* 0x0000001310077211 */ /* 0x080fe200020f0eff */
[----:B------:R-:W-:Y:S01]  /*cda0*/  STL.64 [R1+0x18f8], R26 ;  /* 0x0018f81a01007387 */ /* 0x000fe20000100a00 */
[-C--:B------:R-:W-:Y:S01]  /*cdb0*/  LEA.HI.X.SX32 R25, R11, R19.reuse, 0x1, P3 ;  /* 0x000000130b197211 */ /* 0x080fe200018f0eff */
[C---:B------:R-:W-:Y:S01]  /*cdc0*/  IMAD R21, R3.reuse, 0xd5, RZ ;  /* 0x000000d503157824 */ /* 0x040fe200078e02ff */
[-C--:B------:R-:W-:Y:S01]  /*cdd0*/  IADD3 R16, P4, R20, R18.reuse, RZ ;  /* 0x0000001214107210 */ /* 0x080fe20007f9e0ff */
[C---:B------:R-:W-:Y:S01]  /*cde0*/  IMAD R12, R3.reuse, 0x354, RZ ;  /* 0x00000354030c7824 */ /* 0x040fe200078e02ff */
[----:B------:R0:W-:Y:S01]  /*cdf0*/  STL.64 [R1+0x1400], R6 ;  /* 0x0014000601007387 */ /* 0x0001e20000100a00 */
[----:B------:R-:W-:Y:S01]  /*ce00*/  IMAD R14, R3, 0x356, RZ ;  /* 0x00000356030e7824 */ /* 0x000fe200078e02ff */
[-C--:B------:R-:W-:Y:S02]  /*ce10*/  IADD3 R4, P1, R5, R18.reuse, RZ ;  /* 0x0000001205047210 */ /* 0x080fe40007f3e0ff */
[----:B------:R-:W-:Y:S01]  /*ce20*/  STL.64 [R1+0x1750], R24 ;  /* 0x0017501801007387 */ /* 0x000fe20000100a00 */
[----:B------:R-:W-:Y:S01]  /*ce30*/  LEA.HI.X.SX32 R17, R21, R19, 0x1, P4 ;  /* 0x0000001315117211 */ /* 0x000fe200020f0eff */
[C---:B------:R-:W-:Y:S01]  /*ce40*/  IMAD R21, R3.reuse, 0x1ab, RZ ;  /* 0x000001ab03157824 */ /* 0x040fe200078e02ff */
[----:B------:R-:W-:Y:S01]  /*ce50*/  IADD3 R12, P5, R12, R18, RZ ;  /* 0x000000120c0c7210 */ /* 0x000fe20007fbe0ff */
[----:B------:R1:W-:Y:S01]  /*ce60*/  STL.64 [R1+0xd68], R22 ;  /* 0x000d681601007387 */ /* 0x0003e20000100a00 */
[----:B0-----:R-:W-:-:S02]  /*ce70*/  IMAD R6, R3, 0x35a, RZ ;  /* 0x0000035a03067824 */ /* 0x001fc400078e02ff */
[----:B------:R-:W-:Y:S01]  /*ce80*/  IMAD R7, R3, 0x1a9, RZ ;  /* 0x000001a903077824 */ /* 0x000fe200078e02ff */
[----:B------:R-:W-:-:S04]  /*ce90*/  IADD3 R14, P2, R14, R18, RZ ;  /* 0x000000120e0e7210 */ /* 0x000fc80007f5e0ff */
[-C--:B------:R-:W-:Y:S02]  /*cea0*/  LEA.HI.X.SX32 R5, R7, R19.reuse, 0x1, P1 ;  /* 0x0000001307057211 */ /* 0x080fe400008f0eff */
[----:B-1----:R-:W-:Y:S01]  /*ceb0*/  IADD3 R22, P6, R6, R18, RZ ;  /* 0x0000001206167210 */ /* 0x002fe20007fde0ff */
[----:B------:R-:W-:Y:S01]  /*cec0*/  IMAD R6, R3, 0x35c, RZ ;  /* 0x0000035c03067824 */ /* 0x000fe200078e02ff */
        /* <DEDUP_REMOVED lines=8> */
[C---:B------:R-:W-:Y:S02]  /*cf50*/  IMAD R6, R3.reuse, 0x1ac, RZ ;  /* 0x000001ac03067824 */ /* 0x040fe400078e02ff */
[----:B------:R0:W-:Y:S01]  /*cf60*/  STL.64 [R1+0xd50], R14 ;  /* 0x000d500e01007387 */ /* 0x0001e20000100a00 */
[----:B------:R-:W-:Y:S01]  /*cf70*/  IMAD R20, R3, 0x35e, RZ ;  /* 0x0000035e03147824 */ /* 0x000fe200078e02ff */
[-C--:B-1----:R-:W-:Y:S02]  /*cf80*/  IADD3 R16, P4, R7, R18.reuse, RZ ;  /* 0x0000001207107210 */ /* 0x082fe40007f9e0ff */
[-C--:B--2---:R-:W-:Y:S01]  /*cf90*/  IADD3 R12, P5, R6, R18.reuse, RZ ;  /* 0x00000012060c7210 */ /* 0x084fe20007fbe0ff */
[C---:B0-----:R-:W-:Y:S01]  /*cfa0*/  IMAD R15, R3.reuse, 0x6b, RZ ;  /* 0x0000006b030f7824 */ /* 0x041fe200078e02ff */
[----:B------:R-:W-:Y:S01]  /*cfb0*/  IADD3 R10, P3, R10, R18, RZ ;  /* 0x000000120a0a7210 */ /* 0x000fe20007f7e0ff */
[----:B------:R-:W-:Y:S01]  /*cfc0*/  IMAD R14, R3, 0x360, RZ ;  /* 0x00000360030e7824 */ /* 0x000fe200078e02ff */
[----:B------:R-:W-:-:S02]  /*cfd0*/  LEA.HI.X.SX32 R13, R7, R19, 0x1, P5 ;  /* 0x00000013070d7211 */ /* 0x000fc400028f0eff */
[-C--:B------:R-:W-:Y:S02]  /*cfe0*/  LEA.HI.X.SX32 R17, R15, R19.reuse, 0x1, P4 ;  /* 0x000000130f117211 */ /* 0x080fe400020f0eff */
[----:B------:R-:W-:Y:S01]  /*cff0*/  IADD3 R24, P2, R20, R18, RZ ;  /* 0x0000001214187210 */ /* 0x000fe20007f5e0ff */
[C---:B------:R-:W-:Y:S01]  /*d000*/  IMAD R20, R3.reuse, 0x1ae, RZ ;  /* 0x000001ae03147824 */ /* 0x040fe200078e02ff */
[----:B------:R-:W-:Y:S01]  /*d010*/  LEA.HI.X.SX32 R11, R6, R19, 0x1, P3 ;  /* 0x00000013060b7211 */ /* 0x000fe200018f0eff */
[----:B------:R0:W-:Y:S01]  /*d020*/  STL.64 [R1+0x1748], R16 ;  /* 0x0017481001007387 */ /* 0x0001e20000100a00 */
[----:B------:R-:W-:-:S03]  /*d030*/  IMAD R6, R3, 0x1ad, RZ ;  /* 0x000001ad03067824 */ /* 0x000fc600078e02ff */
[----:B------:R1:W-:Y:S02]  /*d040*/  STL.64 [R1+0x13f0], R12 ;  /* 0x0013f00c01007387 */ /* 0x0003e40000100a00 */
[-C--:B------:R-:W-:Y:S02]  /*d050*/  LEA.HI.X.SX32 R23, R6, R19.reuse, 0x1, P6 ;  /* 0x0000001306177211 */ /* 0x080fe400030f0eff */
[-C--:B0-----:R-:W-:Y:S02]  /*d060*/  IADD3 R16, P4, R14, R18.reuse, RZ ;  /* 0x000000120e107210 */ /* 0x081fe40007f9e0ff */
[C---:B------:R-:W-:Y:S01]  /*d070*/  IADD3 R14, P5, R20.reuse, R18, RZ ;  /* 0x00000012140e7210 */ /* 0x040fe20007fbe0ff */
[----:B-1----:R-:W-:Y:S01]  /*d080*/  IMAD R13, R3, 0xd7, RZ ;  /* 0x000000d7030d7824 */ /* 0x002fe200078e02ff */
[-C--:B------:R-:W-:Y:S01]  /*d090*/  LEA.HI.X.SX32 R5, R20, R19.reuse, 0x1, P1 ;  /* 0x0000001314057211 */ /* 0x080fe200008f0eff */
[----:B------:R-:W-:Y:S03]  /*d0a0*/  STL.64 [R1+0xd48], R10 ;  /* 0x000d480a01007387 */ /* 0x000fe60000100a00 */
[----:B------:R-:W-:Y:S01]  /*d0b0*/  LEA.HI.X.SX32 R15, R13, R19, 0x1, P5 ;  /* 0x000000130d0f7211 */ /* 0x000fe200028f0eff */
[C---:B------:R-:W-:Y:S01]  /*d0c0*/  IMAD R12, R3.reuse, 0x36, RZ ;  /* 0x00000036030c7824 */ /* 0x040fe200078e02ff */
[----:B------:R0:W-:Y:S04]  /*d0d0*/  STL.64 [R1+0xd40], R22 ;  /* 0x000d401601007387 */ /* 0x0001e80000100a00 */
[----:B------:R1:W-:Y:S04]  /*d0e0*/  STL.64 [R1+0x13e8], R14 ;  /* 0x0013e80e01007387 */ /* 0x0003e80000100a00 */
[----:B------:R2:W-:Y:S01]  /*d0f0*/  STL.64 [R1+0xd38], R4 ;  /* 0x000d380401007387 */ /* 0x0005e20000100a00 */
[----:B0-----:R-:W-:-:S02]  /*d100*/  IMAD R22, R3, 0x1af, RZ ;  /* 0x000001af03167824 */ /* 0x001fc400078e02ff */
[C---:B------:R-:W-:Y:S01]  /*d110*/  IMAD R13, R3.reuse, 0x6c, RZ ;  /* 0x0000006c030d7824 */ /* 0x040fe200078e02ff */
[-C--:B-1----:R-:W-:Y:S01]  /*d120*/  IADD3 R14, P5, R12, R18.reuse, RZ ;  /* 0x000000120c0e7210 */ /* 0x082fe20007fbe0ff */
[C---:B--2---:R-:W-:Y:S01]  /*d130*/  IMAD R5, R3.reuse, 0x1b, RZ ;  /* 0x0000001b03057824 */ /* 0x044fe200078e02ff */
[-C--:B------:R-:W-:Y:S01]  /*d140*/  LEA.HI.X.SX32 R25, R22, R19.reuse, 0x1, P2 ;  /* 0x0000001316197211 */ /* 0x080fe200010f0eff */
[C---:B------:R-:W-:Y:S02]  /*d150*/  IMAD R4, R3.reuse, 0xd8, RZ ;  /* 0x000000d803047824 */ /* 0x040fe400078e02ff */
[----:B------:R-:W-:Y:S01]  /*d160*/  IMAD R23, R3, 0x1b0, RZ ;  /* 0x000001b003177824 */ /* 0x000fe200078e02ff */
[----:B------:R-:W-:Y:S01]  /*d170*/  LEA.HI.X.SX32 R15, R5, R19, 0x1, P5 ;  /* 0x00000013050f7211 */ /* 0x000fe200028f0eff */
[----:B------:R-:W-:Y:S01]  /*d180*/  IMAD R7, R3, 0x362, RZ ;  /* 0x0000036203077824 */ /* 0x000fe200078e02ff */
[----:B------:R-:W-:Y:S01]  /*d190*/  IADD3 R20, P1, R13, R18, RZ ;  /* 0x000000120d147210 */ /* 0x000fe20007f3e0ff */
[----:B------:R0:W-:Y:S01]  /*d1a0*/  STL.64 [R1+0xd30], R24 ;  /* 0x000d301801007387 */ /* 0x0001e20000100a00 */
[----:B------:R-:W-:-:S03]  /*d1b0*/  IMAD R22, R3, 0x1b1, RZ ;  /* 0x000001b103167824 */ /* 0x000fc600078e02ff */
[----:B------:R1:W-:Y:S01]  /*d1c0*/  STL.64 [R1+0x19c8], R14 ;  /* 0x0019c80e01007387 */ /* 0x0003e20000100a00 */
[-C--:B------:R-:W-:Y:S01]  /*d1d0*/  LEA.HI.X.SX32 R21, R12, R19.reuse, 0x1, P1 ;  /* 0x000000130c157211 */ /* 0x080fe200008f0eff */
[----:B------:R-:W-:Y:S01]  /*d1e0*/  IMAD R5, R3, 0x366, RZ ;  /* 0x0000036603057824 */ /* 0x000fe200078e02ff */
[-C--:B------:R-:W-:Y:S02]  /*d1f0*/  IADD3 R10, P3, R7, R18.reuse, RZ ;  /* 0x00000012070a7210 */ /* 0x080fe40007f7e0ff */
[CC--:B0-----:R-:W-:Y:S02]  /*d200*/  IADD3 R24, P2, R4.reuse, R18.reuse, RZ ;  /* 0x0000001204187210 */ /* 0x0c1fe40007f5e0ff */
[----:B-1----:R-:W-:Y:S02]  /*d210*/  IADD3 R14, P5, R23, R18, RZ ;  /* 0x00000012170e7210 */ /* 0x002fe40007fbe0ff */
[-C--:B------:R-:W-:Y:S02]  /*d220*/  LEA.HI.X.SX32 R25, R13, R19.reuse, 0x1, P2 ;  /* 0x000000130d197211 */ /* 0x080fe400010f0eff */
[-C--:B------:R-:W-:Y:S01]  /*d230*/  LEA.HI.X.SX32 R15, R4, R19.reuse, 0x1, P5 ;  /* 0x00000013040f7211 */ /* 0x080fe200028f0eff */
[----:B------:R0:W-:Y:S01]  /*d240*/  STL.64 [R1+0x18f0], R20 ;  /* 0x0018f01401007387 */ /* 0x0001e20000100a00 */
[-C--:B------:R-:W-:Y:S01]  /*d250*/  LEA.HI.X.SX32 R17, R23, R19.reuse, 0x1, P4 ;  /* 0x0000001317117211 */ /* 0x080fe200020f0eff */
[C---:B------:R-:W-:Y:S01]  /*d260*/  IMAD R4, R3.reuse, 0x36a, RZ ;  /* 0x0000036a03047824 */ /* 0x040fe200078e02ff */
[----:B------:R-:W-:Y:S01]  /*d270*/  LEA.HI.X.SX32 R11, R22, R19, 0x1, P3 ;  /* 0x00000013160b7211 */ /* 0x000fe200018f0eff */
[----:B------:R-:W-:Y:S01]  /*d280*/  STL.64 [R1+0x1740], R24 ;  /* 0x0017401801007387 */ /* 0x000fe20000100a00 */
[----:B------:R-:W-:-:S03]  /*d290*/  IMAD R7, R3, 0x364, RZ ;  /* 0x0000036403077824 */ /* 0x000fc600078e02ff */
[----:B------:R1:W-:Y:S01]  /*d2a0*/  STL.64 [R1+0x13e0], R14 ;  /* 0x0013e00e01007387 */ /* 0x0003e20000100a00 */
[-C--:B0-----:R-:W-:Y:S01]  /*d2b0*/  IADD3 R20, P1, R5, R18.reuse, RZ ;  /* 0x0000001205147210 */ /* 0x081fe20007f3e0ff */
[----:B------:R-:W-:Y:S02]  /*d2c0*/  IMAD R5, R3, 0x1b2, RZ ;  /* 0x000001b203057824 */ /* 0x000fe400078e02ff */
[----:B------:R0:W-:Y:S01]  /*d2d0*/  STL.64 [R1+0xd28], R16 ;  /* 0x000d281001007387 */ /* 0x0001e20000100a00 */
[----:B------:R-:W-:-:S03]  /*d2e0*/  IADD3 R6, P6, R7, R18, RZ ;  /* 0x0000001207067210 */ /* 0x000fc60007fde0ff */
[----:B------:R2:W-:Y:S01]  /*d2f0*/  STL.64 [R1+0xd20], R10 ;  /* 0x000d200a01007387 */ /* 0x0005e20000100a00 */
[-C--:B-1----:R-:W-:Y:S02]  /*d300*/  IADD3 R14, P5, R5, R18.reuse, RZ ;  /* 0x00000012050e7210 */ /* 0x082fe40007fbe0ff */
[-C--:B0-----:R-:W-:Y:S01]  /*d310*/  IADD3 R16, P4, R4, R18.reuse, RZ ;  /* 0x0000001204107210 */ /* 0x081fe20007f9e0ff */
[C---:B------:R-:W-:Y:S02]  /*d320*/  IMAD R4, R3.reuse, 0x36c, RZ ;  /* 0x0000036c03047824 */ /* 0x040fe400078e02ff */
[----:B--2---:R-:W-:Y:S01]  /*d330*/  IMAD R11, R3, 0xd9, RZ ;  /* 0x000000d9030b7824 */ /* 0x004fe200078e02ff */
[-C--:B------:R-:W-:Y:S01]  /*d340*/  LEA.HI.X.SX32 R7, R5, R19.reuse, 0x1, P6 ;  /* 0x0000001305077211 */ /* 0x080fe200030f0eff */
[----:B------:R-:W-:Y:S01]  /*d350*/  IMAD R10, R3, 0xda, RZ ;  /* 0x000000da030a7824 */ /* 0x000fe200078e02ff */
[----:B------:R-:W-:Y:S02]  /*d360*/  IADD3 R24, P3, R4, R18, RZ ;  /* 0x0000001204187210 */ /* 0x000fe40007f7e0ff */
[----:B------:R-:W-:Y:S01]  /*d370*/  LEA.HI.X.SX32 R15, R11, R19, 0x1, P5 ;  /* 0x000000130b0f7211 */ /* 0x000fe200028f0eff */
[----:B------:R-:W-:-:S02]  /*d380*/  IMAD R4, R3, 0x1b4, RZ ;  /* 0x000001b403047824 */ /* 0x000fc400078e02ff */
[C---:B------:R-:W-:Y:S02]  /*d390*/  IMAD R11, R3.reuse, 0x1b3, RZ ;  /* 0x000001b3030b7824 */ /* 0x040fe400078e02ff */
[C---:B------:R-:W-:Y:S01]  /*d3a0*/  IMAD R12, R3.reuse, 0x368, RZ ;  /* 0x00000368030c7824 */ /* 0x040fe200078e02ff */
[----:B------:R0:W-:Y:S01]  /*d3b0*/  STL.64 [R1+0x13d8], R14 ;  /* 0x0013d80e01007387 */ /* 0x0001e20000100a00 */
[----:B------:R-:W-:Y:S01]  /*d3c0*/  IMAD R22, R3, 0x6d, RZ ;  /* 0x0000006d03167824 */ /* 0x000fe200078e02ff */
[----:B------:R-:W-:Y:S02]  /*d3d0*/  LEA.HI.X.SX32 R21, R11, R19, 0x1, P1 ;  /* 0x000000130b157211 */ /* 0x000fe400008f0eff */
[----:B------:R1:W-:Y:S01]  /*d3e0*/  STL.64 [R1+0xd18], R6 ;  /* 0x000d180601007387 */ /* 0x0003e20000100a00 */
[-C--:B------:R-:W-:Y:S01]  /*d3f0*/  IADD3 R12, P2, R12, R18.reuse, RZ ;  /* 0x000000120c0c7210 */ /* 0x080fe20007f5e0ff */
[----:B------:R-:W-:Y:S01]  /*d400*/  IMAD R5, R3, 0x36e, RZ ;  /* 0x0000036e03057824 */ /* 0x000fe200078e02ff */
[----:B0-----:R-:W-:-:S02]  /*d410*/  IADD3 R14, P5, R10, R18, RZ ;  /* 0x000000120a0e7210 */ /* 0x001fc40007fbe0ff */
[----:B-1----:R-:W-:Y:S02]  /*d420*/  IADD3 R6, P6, R4, R18, RZ ;  /* 0x0000001204067210 */ /* 0x002fe40007fde0ff */
[-C--:B------:R-:W-:Y:S01]  /*d430*/  LEA.HI.X.SX32 R15, R22, R19.reuse, 0x1, P5 ;  /* 0x00000013160f7211 */ /* 0x080fe200028f0eff */
[----:B------:R0:W-:Y:S01]  /*d440*/  STL.64 [R1+0xd10], R20 ;  /* 0x000d101401007387 */ /* 0x0001e20000100a00 */
[-C--:B------:R-:W-:Y:S02]  /*d450*/  LEA.HI.X.SX32 R7, R10, R19.reuse, 0x1, P6 ;  /* 0x000000130a077211 */ /* 0x080fe400030f0eff */
[----:B------:R-:W-:Y:S01]  /*d460*/  LEA.HI.X.SX32 R13, R4, R19, 0x1, P2 ;  /* 0x00000013040d7211 */ /* 0x000fe200010f0eff */
[----:B------:R-:W-:Y:S01]  /*d470*/  STL.64 [R1+0x1738], R14 ;  /* 0x0017380e01007387 */ /* 0x000fe20000100a00 */
[----:B------:R-:W-:-:S03]  /*d480*/  IMAD R4, R3, 0x1b5, RZ ;  /* 0x000001b503047824 */ /* 0x000fc600078e02ff */
[----:B------:R1:W-:Y:S01]  /*d490*/  STL.64 [R1+0x13d0], R6 ;  /* 0x0013d00601007387 */ /* 0x0003e20000100a00 */
[-C--:B0-----:R-:W-:Y:S01]  /*d4a0*/  IADD3 R20, P1, R5, R18.reuse, RZ ;  /* 0x0000001205147210 */ /* 0x081fe20007f3e0ff */
[----:B------:R-:W-:Y:S02]  /*d4b0*/  IMAD R5, R3, 0x1b6, RZ ;  /* 0x000001b603057824 */ /* 0x000fe400078e02ff */
[----:B------:R0:W-:Y:S01]  /*d4c0*/  STL.64 [R1+0xd08], R12 ;  /* 0x000d080c01007387 */ /* 0x0001e20000100a00 */
[-C--:B------:R-:W-:Y:S02]  /*d4d0*/  LEA.HI.X.SX32 R17, R4, R19.reuse, 0x1, P4 ;  /* 0x0000001304117211 */ /* 0x080fe400020f0eff */
[----:B-1----:R-:W-:Y:S01]  /*d4e0*/  IADD3 R6, P6, R5, R18, RZ ;  /* 0x0000001205067210 */ /* 0x002fe20007fde0ff */
[C---:B0-----:R-:W-:Y:S02]  /*d4f0*/  IMAD R12, R3.reuse, 0xdb, RZ ;  /* 0x000000db030c7824 */ /* 0x041fe400078e02ff */
[----:B------:R0:W-:Y:S03]  /*d500*/  STL.64 [R1+0xd00], R16 ;  /* 0x000d001001007387 */ /* 0x0001e60000100a00 */
[----:B------:R-:W-:Y:S01]  /*d510*/  LEA.HI.X.SX32 R7, R12, R19, 0x1, P6 ;  /* 0x000000130c077211 */ /* 0x000fe200030f0eff */
[----:B------:R-:W-:-:S04]  /*d520*/  IMAD R4, R3, 0x6e, RZ ;  /* 0x0000006e03047824 */ /* 0x000fc800078e02ff */
[----:B------:R1:W-:Y:S01]  /*d530*/  STL.64 [R1+0x13c8], R6 ;  /* 0x0013c80601007387 */ /* 0x0003e20000100a00 */
[----:B------:R-:W-:Y:S01]  /*d540*/  LEA.HI.X.SX32 R25, R5, R19, 0x1, P3 ;  /* 0x0000001305197211 */ /* 0x000fe200018f0eff */
[C---:B------:R-:W-:Y:S01]  /*d550*/  IMAD R13, R3.reuse, 0x1b8, RZ ;  /* 0x000001b8030d7824 */ /* 0x040fe200078e02ff */
[----:B0-----:R-:W-:Y:S01]  /*d560*/  IADD3 R16, P6, R4, R18, RZ ;  /* 0x0000001204107210 */ /* 0x001fe20007fde0ff */
[C---:B------:R-:W-:Y:S02]  /*d570*/  IMAD R5, R3.reuse, 0x37, RZ ;  /* 0x0000003703057824 */ /* 0x040fe400078e02ff */
[C---:B-1----:R-:W-:Y:S02]  /*d580*/  IMAD R6, R3.reuse, 0x1b7, RZ ;  /* 0x000001b703067824 */ /* 0x042fe400078e02ff */
[----:B------:R-:W-:-:S03]  /*d590*/  IMAD R7, R3, 0xdc, RZ ;  /* 0x000000dc03077824 */ /* 0x000fc600078e02ff */
[-C--:B------:R-:W-:Y:S01]  /*d5a0*/  LEA.HI.X.SX32 R21, R6, R19.reuse, 0x1, P1 ;  /* 0x0000001306157211 */ /* 0x080fe200008f0eff */
[----:B------:R-:W-:Y:S01]  /*d5b0*/  IMAD R11, R3, 0x370, RZ ;  /* 0x00000370030b7824 */ /* 0x000fe200078e02ff */
[----:B------:R0:W-:Y:S01]  /*d5c0*/  STL.64 [R1+0xcf8], R24 ;  /* 0x000cf81801007387 */ /* 0x0001e20000100a00 */
[----:B------:R-:W-:Y:S01]  /*d5d0*/  LEA.HI.X.SX32 R17, R5, R19, 0x1, P6 ;  /* 0x0000001305117211 */ /* 0x000fe200030f0eff */
[----:B------:R-:W-:Y:S02]  /*d5e0*/  IMAD R6, R3, 0x376, RZ ;  /* 0x0000037603067824 */ /* 0x000fe400078e02ff */
[----:B------:R1:W-:Y:S01]  /*d5f0*/  STL.64 [R1+0xcf0], R20 ;  /* 0x000cf01401007387 */ /* 0x0003e20000100a00 */
[-C--:B------:R-:W-:Y:S01]  /*d600*/  IADD3 R14, P5, R11, R18.reuse, RZ ;  /* 0x000000120b0e7210 */ /* 0x080fe20007fbe0ff */
[----:B------:R-:W-:Y:S01]  /*d610*/  IMAD R10, R3, 0x372, RZ ;  /* 0x00000372030a7824 */ /* 0x000fe200078e02ff */
[-C--:B0-----:R-:W-:Y:S02]  /*d620*/  IADD3 R24, P3, R7, R18.reuse, RZ ;  /* 0x0000001207187210 */ /* 0x081fe40007f7e0ff */
[----:B-1----:R-:W-:-:S02]  /*d630*/  IADD3 R20, P1, R13, R18, RZ ;  /* 0x000000120d147210 */ /* 0x002fc40007f3e0ff */
[-C--:B------:R-:W-:Y:S01]  /*d640*/  LEA.HI.X.SX32 R25, R4, R19.reuse, 0x1, P3 ;  /* 0x0000001304197211 */ /* 0x080fe200018f0eff */
[----:B------:R0:W-:Y:S01]  /*d650*/  STL.64 [R1+0x18e8], R16 ;  /* 0x0018e81001007387 */ /* 0x0001e20000100a00 */
[-C--:B------:R-:W-:Y:S01]  /*d660*/  LEA.HI.X.SX32 R21, R7, R19.reuse, 0x1, P1 ;  /* 0x0000001307157211 */ /* 0x080fe200008f0eff */
[----:B------:R-:W-:Y:S01]  /*d670*/  IMAD R7, R3, 0x1b9, RZ ;  /* 0x000001b903077824 */ /* 0x000fe200078e02ff */
[----:B------:R-:W-:Y:S01]  /*d680*/  LEA.HI.X.SX32 R15, R13, R19, 0x1, P5 ;  /* 0x000000130d0f7211 */ /* 0x000fe200028f0eff */
[----:B------:R-:W-:Y:S01]  /*d690*/  STL.64 [R1+0x1730], R24 ;  /* 0x0017301801007387 */ /* 0x000fe20000100a00 */
[-C--:B------:R-:W-:Y:S01]  /*d6a0*/  IADD3 R22, P2, R10, R18.reuse, RZ ;  /* 0x000000120a167210 */ /* 0x080fe20007f5e0ff */
[C---:B------:R-:W-:Y:S02]  /*d6b0*/  IMAD R10, R3.reuse, 0x374, RZ ;  /* 0x00000374030a7824 */ /* 0x040fe400078e02ff */
[----:B------:R1:W-:Y:S01]  /*d6c0*/  STL.64 [R1+0x13c0], R20 ;  /* 0x0013c01401007387 */ /* 0x0003e20000100a00 */
[----:B0-----:R-:W-:Y:S01]  /*d6d0*/  IADD3 R16, P6, R6, R18, RZ ;  /* 0x0000001206107210 */ /* 0x001fe20007fde0ff */
[----:B------:R-:W-:-:S02]  /*d6e0*/  IMAD R6, R3, 0x1ba, RZ ;  /* 0x000001ba03067824 */ /* 0x000fc400078e02ff */
[----:B------:R0:W-:Y:S01]  /*d6f0*/  STL.64 [R1+0xce8], R14 ;  /* 0x000ce80e01007387 */ /* 0x0001e20000100a00 */
[-C--:B------:R-:W-:Y:S02]  /*d700*/  LEA.HI.X.SX32 R23, R7, R19.reuse, 0x1, P2 ;  /* 0x0000001307177211 */ /* 0x080fe400010f0eff */
[-C--:B------:R-:W-:Y:S02]  /*d710*/  IADD3 R10, P4, R10, R18.reuse, RZ ;  /* 0x000000120a0a7210 */ /* 0x080fe40007f9e0ff */
[C---:B-1----:R-:W-:Y:S01]  /*d720*/  IADD3 R20, P1, R6.reuse, R18, RZ ;  /* 0x0000001206147210 */ /* 0x042fe20007f3e0ff */
[----:B------:R1:W-:Y:S01]  /*d730*/  STL.64 [R1+0xce0], R22 ;  /* 0x000ce01601007387 */ /* 0x0003e20000100a00 */
[C---:B0-----:R-:W-:Y:S02]  /*d740*/  IMAD R15, R3.reuse, 0xdd, RZ ;  /* 0x000000dd030f7824 */ /* 0x041fe400078e02ff */
[C---:B------:R-:W-:Y:S01]  /*d750*/  IMAD R14, R3.reuse, 0x37c, RZ ;  /* 0x0000037c030e7824 */ /* 0x040fe200078e02ff */
[-C--:B------:R-:W-:Y:S01]  /*d760*/  LEA.HI.X.SX32 R11, R6, R19.reuse, 0x1, P4 ;  /* 0x00000013060b7211 */ /* 0x080fe200020f0eff */
[----:B------:R-:W-:Y:S01]  /*d770*/  IMAD R7, R3, 0xde, RZ ;  /* 0x000000de03077824 */ /* 0x000fe200078e02ff */
[----:B------:R-:W-:-:S02]  /*d780*/  LEA.HI.X.SX32 R21, R15, R19, 0x1, P1 ;  /* 0x000000130f157211 */ /* 0x000fc400008f0eff */
[-C--:B-1----:R-:W-:Y:S01]  /*d790*/  IADD3 R22, P2, R14, R18.reuse, RZ ;  /* 0x000000120e167210 */ /* 0x082fe20007f5e0ff */
[C---:B------:R-:W-:Y:S02]  /*d7a0*/  IMAD R14, R3.reuse, 0x1bc, RZ ;  /* 0x000001bc030e7824 */ /* 0x040fe400078e02ff */
[C---:B------:R-:W-:Y:S01]  /*d7b0*/  IMAD R5, R3.reuse, 0x378, RZ ;  /* 0x0000037803057824 */ /* 0x040fe200078e02ff */
[----:B------:R0:W-:Y:S01]  /*d7c0*/  STL.64 [R1+0x13b8], R20 ;  /* 0x0013b81401007387 */ /* 0x0001e20000100a00 */
[C---:B------:R-:W-:Y:S02]  /*d7d0*/  IMAD R15, R3.reuse, 0x1bb, RZ ;  /* 0x000001bb030f7824 */ /* 0x040fe400078e02ff */
[----:B------:R-:W-:Y:S01]  /*d7e0*/  IMAD R24, R3, 0x6f, RZ ;  /* 0x0000006f03187824 */ /* 0x000fe200078e02ff */
[----:B------:R1:W-:Y:S01]  /*d7f0*/  STL.64 [R1+0xcd8], R10 ;  /* 0x000cd80a01007387 */ /* 0x0003e20000100a00 */
[----:B------:R-:W-:Y:S01]  /*d800*/  IADD3 R4, P3, R5, R18, RZ ;  /* 0x0000001205047210 */ /* 0x000fe20007f7e0ff */
[----:B------:R-:W-:Y:S01]  /*d810*/  IMAD R6, R3, 0x37e, RZ ;  /* 0x0000037e03067824 */ /* 0x000fe200078e02ff */
[----:B------:R-:W-:-:S02]  /*d820*/  LEA.HI.X.SX32 R17, R15, R19, 0x1, P6 ;  /* 0x000000130f117211 */ /* 0x000fc400030f0eff */
[CC--:B0-----:R-:W-:Y:S02]  /*d830*/  IADD3 R20, P1, R7.reuse, R18.reuse, RZ ;  /* 0x0000001207147210 */ /* 0x0c1fe40007f3e0ff */
[----:B-1----:R-:W-:Y:S02]  /*d840*/  IADD3 R10, P4, R14, R18, RZ ;  /* 0x000000120e0a7210 */ /* 0x002fe40007f9e0ff */
[-C--:B------:R-:W-:Y:S02]  /*d850*/  LEA.HI.X.SX32 R21, R24, R19.reuse, 0x1, P1 ;  /* 0x0000001318157211 */ /* 0x080fe400008f0eff */
[-C--:B------:R-:W-:Y:S02]  /*d860*/  LEA.HI.X.SX32 R11, R7, R19.reuse, 0x1, P4 ;  /* 0x00000013070b7211 */ /* 0x080fe400020f0eff */
[----:B------:R-:W-:Y:S01]  /*d870*/  LEA.HI.X.SX32 R5, R14, R19, 0x1, P3 ;  /* 0x000000130e057211 */ /* 0x000fe200018f0eff */
[C---:B------:R-:W-:Y:S01]  /*d880*/  IMAD R12, R3.reuse, 0x37a, RZ ;  /* 0x0000037a030c7824 */ /* 0x040fe200078e02ff */
[----:B------:R0:W-:Y:S01]  /*d890*/  STL.64 [R1+0xcd0], R16 ;  /* 0x000cd01001007387 */ /* 0x0001e20000100a00 */
[----:B------:R-:W-:-:S03]  /*d8a0*/  IMAD R7, R3, 0x382, RZ ;  /* 0x0000038203077824 */ /* 0x000fc600078e02ff */
[----:B------:R-:W-:Y:S01]  /*d8b0*/  STL.64 [R1+0x1728], R20 ;  /* 0x0017281401007387 */ /* 0x000fe20000100a00 */
[----:B------:R-:W-:-:S03]  /*d8c0*/  IADD3 R12, P5, R12, R18, RZ ;  /* 0x000000120c0c7210 */ /* 0x000fc60007fbe0ff */
[----:B------:R1:W-:Y:S01]  /*d8d0*/  STL.64 [R1+0x13b0], R10 ;  /* 0x0013b00a01007387 */ /* 0x0003e20000100a00 */
[-C--:B0-----:R-:W-:Y:S01]  /*d8e0*/  IADD3 R16, P6, R6, R18.reuse, RZ ;  /* 0x0000001206107210 */ /* 0x081fe20007fde0ff */
[----:B------:R-:W-:Y:S02]  /*d8f0*/  IMAD R6, R3, 0x1be, RZ ;  /* 0x000001be03067824 */ /* 0x000fe400078e02ff */
[----:B------:R0:W-:Y:S01]  /*d900*/  STL.64 [R1+0xcc8], R4 ;  /* 0x000cc80401007387 */ /* 0x0001e20000100a00 */
[-C--:B------:R-:W-:Y:S01]  /*d910*/  IADD3 R14, P3, R7, R18.reuse, RZ ;  /* 0x00000012070e7210 */ /* 0x080fe20007f7e0ff */
[C---:B------:R-:W-:Y:S01]  /*d920*/  IMAD R7, R3.reuse, 0xdf, RZ ;  /* 0x000000df03077824 */ /* 0x040fe200078e02ff */
[----:B-1----:R-:W-:Y:S01]  /*d930*/  IADD3 R10, P4, R6, R18, RZ ;  /* 0x00000012060a7210 */ /* 0x002fe20007f9e0ff */
[----:B0-----:R-:W-:-:S03]  /*d940*/  IMAD R5, R3, 0x1bd, RZ ;  /* 0x000001bd03057824 */ /* 0x001fc600078e02ff */
[-C--:B------:R-:W-:Y:S01]  /*d950*/  LEA.HI.X.SX32 R11, R7, R19.reuse, 0x1, P4 ;  /* 0x00000013070b7211 */ /* 0x080fe200020f0eff */
[----:B------:R-:W-:Y:S01]  /*d960*/  IMAD R4, R3, 0x384, RZ ;  /* 0x0000038403047824 */ /* 0x000fe200078e02ff */
[-C--:B------:R-:W-:Y:S01]  /*d970*/  LEA.HI.X.SX32 R13, R5, R19.reuse, 0x1, P5 ;  /* 0x00000013050d7211 */ /* 0x080fe200028f0eff */
[C---:B------:R-:W-:Y:S02]  /*d980*/  IMAD R24, R3.reuse, 0x1bf, RZ ;  /* 0x000001bf03187824 */ /* 0x040fe400078e02ff */
[C---:B------:R-:W-:Y:S01]  /*d990*/  IMAD R5, R3.reuse, 0xe, RZ ;  /* 0x0000000e03057824 */ /* 0x040fe200078e02ff */
[-C--:B------:R-:W-:Y:S01]  /*d9a0*/  LEA.HI.X.SX32 R23, R6, R19.reuse, 0x1, P2 ;  /* 0x0000001306177211 */ /* 0x080fe200010f0eff */
[----:B------:R0:W-:Y:S01]  /*d9b0*/  STL.64 [R1+0xcc0], R12 ;  /* 0x000cc00c01007387 */ /* 0x0001e20000100a00 */
[C---:B------:R-:W-:Y:S01]  /*d9c0*/  IMAD R7, R3.reuse, 0x1c, RZ ;  /* 0x0000001c03077824 */ /* 0x040fe200078e02ff */
[-C--:B------:R-:W-:Y:S01]  /*d9d0*/  LEA.HI.X.SX32 R17, R24, R19.reuse, 0x1, P6 ;  /* 0x0000001318117211 */ /* 0x080fe200030f0eff */
[C---:B------:R-:W-:Y:S01]  /*d9e0*/  IMAD R6, R3.reuse, 0x38, RZ ;  /* 0x0000003803067824 */ /* 0x040fe200078e02ff */
[----:B------:R1:W-:Y:S01]  /*d9f0*/  STL.64 [R1+0x13a8], R10 ;  /* 0x0013a80a01007387 */ /* 0x0003e20000100a00 */
[-C--:B0-----:R-:W-:Y:S01]  /*da00*/  IADD3 R12, P5, R4, R18.reuse, RZ ;  /* 0x00000012040c7210 */ /* 0x081fe20007fbe0ff */
[----:B------:R-:W-:Y:S01]  /*da10*/  IMAD R4, R3, 0x7, RZ ;  /* 0x0000000703047824 */ /* 0x000fe200078e02ff */
[-C--:B-1----:R-:W-:Y:S01]  /*da20*/  IADD3 R10, P4, R5, R18.reuse, RZ ;  /* 0x00000012050a7210 */ /* 0x082fe20007f9e0ff */
[----:B------:R0:W-:Y:S03]  /*da30*/  STL.64 [R1+0xcb8], R22 ;  /* 0x000cb81601007387 */ /* 0x0001e60000100a00 */
[----:B------:R-:W-:Y:S01]  /*da40*/  LEA.HI.X.SX32 R11, R4, R19, 0x1, P4 ;  /* 0x00000013040b7211 */ /* 0x000fe200020f0eff */
[----:B------:R1:W-:Y:S01]  /*da50*/  STL.64 [R1+0xcb0], R16 ;  /* 0x000cb01001007387 */ /* 0x0003e20000100a00 */
[----:B------:R-:W-:Y:S01]  /*da60*/  IMAD R24, R3, 0x70, RZ ;  /* 0x0000007003187824 */ /* 0x000fe200078e02ff */
[----:B0-----:R-:W-:-:S02]  /*da70*/  IADD3 R22, P2, R7, R18, RZ ;  /* 0x0000001207167210 */ /* 0x001fc40007f5e0ff */
[-C--:B-1----:R-:W-:Y:S01]  /*da80*/  IADD3 R16, P6, R6, R18.reuse, RZ ;  /* 0x0000001206107210 */ /* 0x082fe20007fde0ff */
[----:B------:R0:W-:Y:S01]  /*da90*/  STL.64 [R1+0x1a68], R10 ;  /* 0x001a680a01007387 */ /* 0x0001e20000100a00 */
[-C--:B------:R-:W-:Y:S02]  /*daa0*/  LEA.HI.X.SX32 R23, R5, R19.reuse, 0x1, P2 ;  /* 0x0000001305177211 */ /* 0x080fe400010f0eff */
[-C--:B------:R-:W-:Y:S01]  /*dab0*/  LEA.HI.X.SX32 R17, R7, R19.reuse, 0x1, P6 ;  /* 0x0000001307117211 */ /* 0x080fe200030f0eff */
[C---:B------:R-:W-:Y:S02]  /*dac0*/  IMAD R4, R3.reuse, 0xe0, RZ ;  /* 0x000000e003047824 */ /* 0x040fe400078e02ff */
[----:B------:R1:W-:Y:S01]  /*dad0*/  STL.64 [R1+0x1a30], R22 ;  /* 0x001a301601007387 */ /* 0x0003e20000100a00 */
[----:B------:R-:W-:Y:S01]  /*dae0*/  IADD3 R26, P4, R24, R18, RZ ;  /* 0x00000012181a7210 */ /* 0x000fe20007f9e0ff */
[C---:B0-----:R-:W-:Y:S02]  /*daf0*/  IMAD R11, R3.reuse, 0x1c0, RZ ;  /* 0x000001c0030b7824 */ /* 0x041fe400078e02ff */
[----:B------:R0:W-:Y:S01]  /*db00*/  STL.64 [R1+0x19c0], R16 ;  /* 0x0019c01001007387 */ /* 0x0001e20000100a00 */
[----:B------:R-:W-:Y:S01]  /*db10*/  IMAD R15, R3, 0x380, RZ ;  /* 0x00000380030f7824 */ /* 0x000fe200078e02ff */
[----:B------:R-:W-:-:S02]  /*db20*/  LEA.HI.X.SX32 R27, R6, R19, 0x1, P4 ;  /* 0x00000013061b7211 */ /* 0x000fc400020f0eff */
[-C--:B-1----:R-:W-:Y:S02]  /*db30*/  IADD3 R22, P2, R4, R18.reuse, RZ ;  /* 0x0000001204167210 */ /* 0x082fe40007f5e0ff */
[-C--:B0-----:R-:W-:Y:S02]  /*db40*/  IADD3 R16, P6, R11, R18.reuse, RZ ;  /* 0x000000120b107210 */ /* 0x081fe40007fde0ff */
[-C--:B------:R-:W-:Y:S02]  /*db50*/  LEA.HI.X.SX32 R23, R24, R19.reuse, 0x1, P2 ;  /* 0x0000001318177211 */ /* 0x080fe400010f0eff */
[-C--:B------:R-:W-:Y:S01]  /*db60*/  LEA.HI.X.SX32 R17, R4, R19.reuse, 0x1, P6 ;  /* 0x0000001304117211 */ /* 0x080fe200030f0eff */
[C---:B------:R-:W-:Y:S02]  /*db70*/  IMAD R4, R3.reuse, 0x1c1, RZ ;  /* 0x000001c103047824 */ /* 0x040fe400078e02ff */
[----:B------:R-:W-:Y:S01]  /*db80*/  IMAD R5, R3, 0x1c2, RZ ;  /* 0x000001c203057824 */ /* 0x000fe200078e02ff */
[----:B------:R-:W-:Y:S01]  /*db90*/  IADD3 R20, P1, R15, R18, RZ ;  /* 0x000000120f147210 */ /* 0x000fe20007f3e0ff */
[----:B------:R-:W-:Y:S01]  /*dba0*/  STL.64 [R1+0x18e0], R26 ;  /* 0x0018e01a01007387 */ /* 0x000fe20000100a00 */
[----:B------:R-:W-:Y:S01]  /*dbb0*/  LEA.HI.X.SX32 R15, R4, R19, 0x1, P3 ;  /* 0x00000013040f7211 */ /* 0x000fe200018f0eff */
[----:B------:R-:W-:-:S02]  /*dbc0*/  IMAD R4, R3, 0xe1, RZ ;  /* 0x000000e103047824 */ /* 0x000fc400078e02ff */
[----:B------:R-:W-:Y:S01]  /*dbd0*/  STL.64 [R1+0x1720], R22 ;  /* 0x0017201601007387 */ /* 0x000fe20000100a00 */
[----:B------:R-:W-:-:S03]  /*dbe0*/  IMAD R10, R3, 0x388, RZ ;  /* 0x00000388030a7824 */ /* 0x000fc600078e02ff */
[----:B------:R0:W-:Y:S01]  /*dbf0*/  STL.64 [R1+0x13a0], R16 ;  /* 0x0013a01001007387 */ /* 0x0001e20000100a00 */
[----:B------:R-:W-:Y:S01]  /*dc00*/  IMAD R7, R3, 0x386, RZ ;  /* 0x0000038603077824 */ /* 0x000fe200078e02ff */
[----:B------:R-:W-:Y:S01]  /*dc10*/  LEA.HI.X.SX32 R21, R11, R19, 0x1, P1 ;  /* 0x000000130b157211 */ /* 0x000fe200008f0eff */
[----:B------:R-:W-:-:S03]  /*dc20*/  IMAD R11, R3, 0x38c, RZ ;  /* 0x0000038c030b7824 */ /* 0x000fc600078e02ff */
[-C--:B------:R-:W-:Y:S02]  /*dc30*/  IADD3 R6, P4, R7, R18.reuse, RZ ;  /* 0x0000001207067210 */ /* 0x080fe40007f9e0ff */
[-C--:B0-----:R-:W-:Y:S02]  /*dc40*/  IADD3 R16, P6, R5, R18.reuse, RZ ;  /* 0x0000001205107210 */ /* 0x081fe40007fde0ff */
[----:B------:R-:W-:Y:S02]  /*dc50*/  IADD3 R22, P2, R10, R18, RZ ;  /* 0x000000120a167210 */ /* 0x000fe40007f5e0ff */
[-C--:B------:R-:W-:Y:S01]  /*dc60*/  LEA.HI.X.SX32 R17, R4, R19.reuse, 0x1, P6 ;  /* 0x0000001304117211 */ /* 0x080fe200030f0eff */
[C---:B------:R-:W-:Y:S02]  /*dc70*/  IMAD R4, R3.reuse, 0x1c3, RZ ;  /* 0x000001c303047824 */ /* 0x040fe400078e02ff */
[----:B------:R-:W-:Y:S01]  /*dc80*/  IMAD R10, R3, 0x38a, RZ ;  /* 0x0000038a030a7824 */ /* 0x000fe200078e02ff */
[----:B------:R0:W-:Y:S01]  /*dc90*/  STL.64 [R1+0xca8], R20 ;  /* 0x000ca81401007387 */ /* 0x0001e20000100a00 */
[----:B------:R-:W-:-:S02]  /*dca0*/  LEA.HI.X.SX32 R13, R5, R19, 0x1, P5 ;  /* 0x00000013050d7211 */ /* 0x000fc400028f0eff */
[----:B------:R-:W-:Y:S01]  /*dcb0*/  LEA.HI.X.SX32 R7, R4, R19, 0x1, P4 ;  /* 0x0000001304077211 */ /* 0x000fe200020f0eff */
[----:B------:R1:W-:Y:S04]  /*dcc0*/  STL.64 [R1+0xca0], R14 ;  /* 0x000ca00e01007387 */ /* 0x0003e80000100a00 */
[----:B------:R2:W-:Y:S01]  /*dcd0*/  STL.64 [R1+0x1398], R16 ;  /* 0x0013981001007387 */ /* 0x0005e20000100a00 */
[-C--:B0-----:R-:W-:Y:S01]  /*dce0*/  IADD3 R20, P1, R10, R18.reuse, RZ ;  /* 0x000000120a147210 */ /* 0x081fe20007f3e0ff */
[----:B------:R-:W-:Y:S01]  /*dcf0*/  IMAD R10, R3, 0xe2, RZ ;  /* 0x000000e2030a7824 */ /* 0x000fe200078e02ff */
[-C--:B-1----:R-:W-:Y:S01]  /*dd00*/  IADD3 R14, P3, R11, R18.reuse, RZ ;  /* 0x000000120b0e7210 */ /* 0x082fe20007f7e0ff */
[----:B------:R-:W-:Y:S01]  /*dd10*/  IMAD R11, R3, 0x1c4, RZ ;  /* 0x000001c4030b7824 */ /* 0x000fe200078e02ff */
[----:B------:R-:W-:Y:S02]  /*dd20*/  STL.64 [R1+0xc98], R12 ;  /* 0x000c980c01007387 */ /* 0x000fe40000100a00 */
[----:B------:R-:W-:-:S02]  /*dd30*/  IADD3 R24, P6, R10, R18, RZ ;  /* 0x000000120a187210 */ /* 0x000fc40007fde0ff */
[----:B------:R0:W-:Y:S01]  /*dd40*/  STL.64 [R1+0xc90], R6 ;  /* 0x000c900601007387 */ /* 0x0001e20000100a00 */
[C---:B--2---:R-:W-:Y:S02]  /*dd50*/  IADD3 R16, P5, R11.reuse, R18, RZ ;  /* 0x000000120b107210 */ /* 0x044fe40007fbe0ff */
[-C--:B------:R-:W-:Y:S02]  /*dd60*/  LEA.HI.X.SX32 R23, R11, R19.reuse, 0x1, P2 ;  /* 0x000000130b177211 */ /* 0x080fe400010f0eff */
[----:B------:R-:W-:Y:S01]  /*dd70*/  LEA.HI.X.SX32 R17, R10, R19, 0x1, P5 ;  /* 0x000000130a117211 */ /* 0x000fe200028f0eff */
[C---:B------:R-:W-:Y:S02]  /*dd80*/  IMAD R10, R3.reuse, 0x392, RZ ;  /* 0x00000392030a7824 */ /* 0x040fe400078e02ff */
[C---:B0-----:R-:W-:Y:S02]  /*dd90*/  IMAD R6, R3.reuse, 0x71, RZ ;  /* 0x0000007103067824 */ /* 0x041fe400078e02ff */
[----:B------:R-:W-:-:S03]  /*dda0*/  IMAD R11, R3, 0x1c5, RZ ;  /* 0x000001c5030b7824 */ /* 0x000fc600078e02ff */
[-C--:B------:R-:W-:Y:S01]  /*ddb0*/  LEA.HI.X.SX32 R25, R6, R19.reuse, 0x1, P6 ;  /* 0x0000001306197211 */ /* 0x080fe200030f0eff */
[C---:B------:R-:W-:Y:S02]  /*ddc0*/  IMAD R12, R3.reuse, 0x1c6, RZ ;  /* 0x000001c6030c7824 */ /* 0x040fe400078e02ff */
[C---:B------:R-:W-:Y:S02]  /*ddd0*/  IMAD R13, R3.reuse, 0x394, RZ ;  /* 0x00000394030d7824 */ /* 0x040fe400078e02ff */
[----:B------:R-:W-:Y:S01]  /*dde0*/  IMAD R5, R3, 0x38e, RZ ;  /* 0x0000038e03057824 */ /* 0x000fe200078e02ff */
[----:B------:R0:W-:Y:S01]  /*ddf0*/  STL.64 [R1+0x1718], R24 ;  /* 0x0017181801007387 */ /* 0x0001e20000100a00 */
[----:B------:R-:W-:Y:S02]  /*de00*/  LEA.HI.X.SX32 R21, R11, R19, 0x1, P1 ;  /* 0x000000130b157211 */ /* 0x000fe400008f0eff */
[-C--:B------:R-:W-:Y:S01]  /*de10*/  IADD3 R26, P1, R13, R18.reuse, RZ ;  /* 0x000000120d1a7210 */ /* 0x080fe20007f3e0ff */
[----:B------:R1:W-:Y:S01]  /*de20*/  STL.64 [R1+0x1390], R16 ;  /* 0x0013901001007387 */ /* 0x0003e20000100a00 */
[----:B------:R-:W-:Y:S01]  /*de30*/  IMAD R13, R3, 0x1c7, RZ ;  /* 0x000001c7030d7824 */ /* 0x000fe200078e02ff */
[----:B------:R-:W-:-:S02]  /*de40*/  IADD3 R4, P4, R5, R18, RZ ;  /* 0x0000001205047210 */ /* 0x000fc40007f9e0ff */
[-C--:B0-----:R-:W-:Y:S01]  /*de50*/  IADD3 R24, P2, R10, R18.reuse, RZ ;  /* 0x000000120a187210 */ /* 0x081fe20007f5e0ff */
[C---:B------:R-:W-:Y:S01]  /*de60*/  IMAD R10, R3.reuse, 0xe3, RZ ;  /* 0x000000e3030a7824 */ /* 0x040fe200078e02ff */
[C---:B-1----:R-:W-:Y:S01]  /*de70*/  IADD3 R16, P5, R12.reuse, R18, RZ ;  /* 0x000000120c107210 */ /* 0x042fe20007fbe0ff */
[----:B------:R-:W-:Y:S01]  /*de80*/  IMAD R11, R3, 0x72, RZ ;  /* 0x00000072030b7824 */ /* 0x000fe200078e02ff */
[-C--:B------:R-:W-:Y:S02]  /*de90*/  LEA.HI.X.SX32 R15, R12, R19.reuse, 0x1, P3 ;  /* 0x000000130c0f7211 */ /* 0x080fe400018f0eff */
[-C--:B------:R-:W-:Y:S01]  /*dea0*/  LEA.HI.X.SX32 R17, R10, R19.reuse, 0x1, P5 ;  /* 0x000000130a117211 */ /* 0x080fe200028f0eff */
[----:B------:R-:W-:Y:S01]  /*deb0*/  STL.64 [R1+0xc88], R22 ;  /* 0x000c881601007387 */ /* 0x000fe20000100a00 */
[----:B------:R-:W-:Y:S01]  /*dec0*/  LEA.HI.X.SX32 R5, R13, R19, 0x1, P4 ;  /* 0x000000130d057211 */ /* 0x000fe200020f0eff */
[C---:B------:R-:W-:Y:S02]  /*ded0*/  IMAD R12, R3.reuse, 0x1c8, RZ ;  /* 0x000001c8030c7824 */ /* 0x040fe400078e02ff */
[----:B------:R-:W-:Y:S01]  /*dee0*/  STL.64 [R1+0xc80], R20 ;  /* 0x000c801401007387 */ /* 0x000fe20000100a00 */
[----:B------:R-:W-:-:S02]  /*def0*/  IMAD R10, R3, 0xe4, RZ ;  /* 0x000000e4030a7824 */ /* 0x000fc400078e02ff */
[----:B------:R-:W-:Y:S01]  /*df00*/  IMAD R13, R3, 0x39, RZ ;  /* 0x00000039030d7824 */ /* 0x000fe200078e02ff */
[----:B------:R0:W-:Y:S04]  /*df10*/  STL.64 [R1+0x1388], R16 ;  /* 0x0013881001007387 */ /* 0x0001e80000100a00 */
[----:B------:R1:W-:Y:S04]  /*df20*/  STL.64 [R1+0xc78], R14 ;  /* 0x000c780e01007387 */ /* 0x0003e80000100a00 */
[----:B------:R2:W-:Y:S01]  /*df30*/  STL.64 [R1+0xc70], R4 ;  /* 0x000c700401007387 */ /* 0x0005e20000100a00 */
[-C--:B0-----:R-:W-:Y:S01]  /*df40*/  IADD3 R16, P5, R11, R18.reuse, RZ ;  /* 0x000000120b107210 */ /* 0x081fe20007fbe0ff */
[----:B------:R-:W-:Y:S01]  /*df50*/  IMAD R7, R3, 0x390, RZ ;  /* 0x0000039003077824 */ /* 0x000fe200078e02ff */
[----:B-1----:R-:W-:-:S02]  /*df60*/  IADD3 R14, P3, R10, R18, RZ ;  /* 0x000000120a0e7210 */ /* 0x002fc40007f7e0ff */
[-C--:B--2---:R-:W-:Y:S02]  /*df70*/  IADD3 R4, P4, R12, R18.reuse, RZ ;  /* 0x000000120c047210 */ /* 0x084fe40007f9e0ff */
[-C--:B------:R-:W-:Y:S02]  /*df80*/  LEA.HI.X.SX32 R17, R13, R19.reuse, 0x1, P5 ;  /* 0x000000130d117211 */ /* 0x080fe400028f0eff */
[-C--:B------:R-:W-:Y:S02]  /*df90*/  LEA.HI.X.SX32 R5, R10, R19.reuse, 0x1, P4 ;  /* 0x000000130a057211 */ /* 0x080fe400020f0eff */
[----:B------:R-:W-:Y:S01]  /*dfa0*/  LEA.HI.X.SX32 R15, R11, R19, 0x1, P3 ;  /* 0x000000130b0f7211 */ /* 0x000fe200018f0eff */
[----:B------:R-:W-:Y:S01]  /*dfb0*/  STL.64 [R1+0x18d8], R16 ;  /* 0x0018d81001007387 */ /* 0x000fe20000100a00 */
[----:B------:R-:W-:-:S03]  /*dfc0*/  IADD3 R6, P6, R7, R18, RZ ;  /* 0x0000001207067210 */ /* 0x000fc60007fde0ff */
[----:B------:R0:W-:Y:S01]  /*dfd0*/  STL.64 [R1+0x1380], R4 ;  /* 0x0013800401007387 */ /* 0x0001e20000100a00 */
[----:B------:R-:W-:-:S03]  /*dfe0*/  LEA.HI.X.SX32 R7, R12, R19, 0x1, P6 ;  /* 0x000000130c077211 */ /* 0x000fc600030f0eff */
[----:B------:R1:W-:Y:S04]  /*dff0*/  STL.64 [R1+0x1710], R14 ;  /* 0x0017100e01007387 */ /* 0x0003e80000100a00 */
[----:B0-----:R-:W2:Y:S04]  /*e000*/  LDL R4, [R1+0x460] ;  /* 0x0004600001047983 */ /* 0x001ea80000100800 */
[----:B------:R-:W3:Y:S04]  /*e010*/  LDL R5, [R1+0x594] ;  /* 0x0005940001057983 */ /* 0x000ee80000100800 */
[----:B------:R0:W-:Y:S04]  /*e020*/  STL.64 [R1+0xc68], R6 ;  /* 0x000c680601007387 */ /* 0x0001e80000100a00 */
[----:B-1----:R-:W4:Y:S04]  /*e030*/  LDL.64 R14, [R1+0x458] ;  /* 0x00045800010e7983 */ /* 0x002f280000100a00 */
[----:B------:R-:W5:Y:S04]  /*e040*/  LDL.64 R12, [R1+0x450] ;  /* 0x00045000010c7983 */ /* 0x000f680000100a00 */
[----:B0-----:R-:W5:Y:S04]  /*e050*/  LDL R6, [R1+0x324] ;  /* 0x0003240001067983 */ /* 0x001f680000100800 */
[----:B------:R-:W5:Y:S01]  /*e060*/  LDL R7, [R1+0x464] ;  /* 0x0004640001077983 */ /* 0x000f620000100800 */
[C---:B------:R-:W-:Y:S01]  /*e070*/  IMAD R23, R3.reuse, 0x1ca, RZ ;  /* 0x000001ca03177824 */ /* 0x040fe200078e02ff */
[C---:B------:R-:W-:Y:S01]  /*e080*/  SHF.L.U32 R22, R3.reuse, 0x1, RZ ;  /* 0x0000000103167819 */ /* 0x040fe200000006ff */
[----:B------:R-:W-:-:S02]  /*e090*/  IMAD R25, R3, 0x1c9, RZ ;  /* 0x000001c903197824 */ /* 0x000fc400078e02ff */
[----:B------:R-:W-:Y:S01]  /*e0a0*/  IMAD R27, R3, 0xe5, RZ ;  /* 0x000000e5031b7824 */ /* 0x000fe200078e02ff */
[-C--:B------:R-:W-:Y:S02]  /*e0b0*/  IADD3 R28, P5, R23, R18.reuse, RZ ;  /* 0x00000012171c7210 */ /* 0x080fe40007fbe0ff */
[-C--:B------:R-:W-:Y:S02]  /*e0c0*/  IADD3 R16, P3, R22, R18.reuse, RZ ;  /* 0x0000001216107210 */ /* 0x080fe40007f7e0ff */
[----:B------:R-:W-:Y:S02]  /*e0d0*/  LEA R10, P4, R3, R18, 0x2 ;  /* 0x00000012030a7211 */ /* 0x000fe400078810ff */
[-C--:B------:R-:W-:Y:S02]  /*e0e0*/  LEA.HI.X.SX32 R25, R25, R19.reuse, 0x1, P2 ;  /* 0x0000001319197211 */ /* 0x080fe400010f0eff */
[-C--:B------:R-:W-:Y:S02]  /*e0f0*/  LEA.HI.X.SX32 R29, R27, R19.reuse, 0x1, P5 ;  /* 0x000000131b1d7211 */ /* 0x080fe400028f0eff */
[----:B------:R-:W-:-:S02]  /*e100*/  LEA.HI.X.SX32 R27, R23, R19, 0x1, P1 ;  /* 0x00000013171b7211 */ /* 0x000fc400008f0eff */
[-C--:B------:R-:W-:Y:S01]  /*e110*/  LEA.HI.X.SX32 R17, R3, R19.reuse, 0x1, P3 ;  /* 0x0000001303117211 */ /* 0x080fe200018f0eff */
[----:B------:R0:W-:Y:S01]  /*e120*/  STL.64 [R1+0xc60], R24 ;  /* 0x000c601801007387 */ /* 0x0001e20000100a00 */
[----:B------:R-:W-:-:S03]  /*e130*/  LEA.HI.X.SX32 R11, R22, R19, 0x1, P4 ;  /* 0x00000013160b7211 */ /* 0x000fc600020f0eff */
[----:B------:R-:W-:Y:S01]  /*e140*/  STL.64 [R1+0x1378], R28 ;  /* 0x0013781c01007387 */ /* 0x000fe20000100a00 */
[----:B------:R-:W-:-:S03]  /*e150*/  LEA R20, P6, R3, R18, 0x3 ;  /* 0x0000001203147211 */ /* 0x000fc600078c18ff */
[----:B------:R1:W-:Y:S01]  /*e160*/  STL.64 [R1+0xc58], R26 ;  /* 0x000c581a01007387 */ /* 0x0003e20000100a00 */
[----:B------:R-:W-:-:S03]  /*e170*/  SHF.L.U32 R21, R3, 0x2, RZ ;  /* 0x0000000203157819 */ /* 0x000fc600000006ff */
[----:B------:R-:W-:Y:S01]  /*e180*/  STL.64 [R1+0x1a98], R16 ;  /* 0x001a981001007387 */ /* 0x000fe20000100a00 */
[----:B0-----:R-:W-:-:S03]  /*e190*/  LEA R24, P2, R3, R18, 0x4 ;  /* 0x0000001203187211 */ /* 0x001fc600078420ff */
[----:B------:R0:W-:Y:S01]  /*e1a0*/  STL.64 [R1+0x1a90], R10 ;  /* 0x001a900a01007387 */ /* 0x0001e20000100a00 */
[----:B------:R-:W-:-:S03]  /*e1b0*/  LEA.HI.X.SX32 R21, R21, R19, 0x1, P6 ;  /* 0x0000001315157211 */ /* 0x000fc600030f0eff */
[----:B-1----:R-:W1:Y:S01]  /*e1c0*/  S2R R27, SR_TID.X ;  /* 0x00000000001b7919 */ /* 0x002e620000002100 */
[----:B0-----:R-:W-:-:S03]  /*e1d0*/  IMAD.SHL.U32 R11, R3, 0x8, RZ ;  /* 0x00000008030b7824 */ /* 0x001fc600078e00ff */
[----:B------:R-:W-:Y:S02]  /*e1e0*/  STL.64 [R1+0x1a80], R20 ;  /* 0x001a801401007387 */ /* 0x000fe40000100a00 */
[----:B------:R-:W-:-:S05]  /*e1f0*/  LEA.HI.X.SX32 R25, R11, R19, 0x1, P2 ;  /* 0x000000130b197211 */ /* 0x000fca00010f0eff */
[----:B------:R0:W-:Y:S01]  /*e200*/  STL.64 [R1+0x1a60], R24 ;  /* 0x001a601801007387 */ /* 0x0001e20000100a00 */
[----:B------:R-:W-:Y:S02]  /*e210*/  LEA R16, P3, R3, R18, 0x7 ;  /* 0x0000001203107211 */ /* 0x000fe400078638ff */
[----:B------:R-:W-:Y:S02]  /*e220*/  MOV R29, c[0x0][0x1b8] ;  /* 0x00006e00001d7a02 */ /* 0x000fe40000000f00 */
[----:B0-----:R-:W-:-:S04]  /*e230*/  MOV R24, c[0x0][0x1b8] ;  /* 0x00006e0000187a02 */ /* 0x001fc80000000f00 */
[----:B------:R-:W-:-:S04]  /*e240*/  SHF.L.U32 R24, R24, 0x6, RZ ;  /* 0x0000000618187819 */ /* 0x000fc800000006ff */
[----:B------:R-:W-:Y:S02]  /*e250*/  LEA.HI.X.SX32 R17, R24, R19, 0x1, P3 ;  /* 0x0000001318117211 */ /* 0x000fe400018f0eff */
[----:B------:R-:W-:Y:S01]  /*e260*/  MOV R25, c[0x0][0x1b8] ;  /* 0x00006e0000197a02 */ /* 0x000fe20000000f00 */
[----:B------:R-:W-:Y:S01]  /*e270*/  IMAD.SHL.U32 R29, R29, 0x10, RZ ;  /* 0x000000101d1d7824 */ /* 0x000fe200078e00ff */
[----:B------:R-:W-:Y:S01]  /*e280*/  MOV R24, c[0x0][0x1b8] ;  /* 0x00006e0000187a02 */ /* 0x000fe20000000f00 */
[----:B------:R0:W-:Y:S01]  /*e290*/  STL.64 [R1+0x18a0], R16 ;  /* 0x0018a01001007387 */ /* 0x0001e20000100a00 */
[CC--:B------:R-:W-:Y:S01]  /*e2a0*/  LEA R28, P5, R3.reuse, R18.reuse, 0x5 ;  /* 0x00000012031c7211 */ /* 0x0c0fe200078a28ff */
[C---:B------:R-:W-:Y:S01]  /*e2b0*/  IMAD R10, R3.reuse, 0x396, RZ ;  /* 0x00000396030a7824 */ /* 0x040fe200078e02ff */
[----:B------:R-:W-:Y:S02]  /*e2c0*/  LEA R26, P1, R3, R18, 0x6 ;  /* 0x00000012031a7211 */ /* 0x000fe400078230ff */
[----:B------:R-:W-:-:S02]  /*e2d0*/  SHF.L.U32 R25, R25, 0x5, RZ ;  /* 0x0000000519197819 */ /* 0x000fc400000006ff */
[CC--:B------:R-:W-:Y:S02]  /*e2e0*/  LEA R22, P4, R3.reuse, R18.reuse, 0x8 ;  /* 0x0000001203167211 */ /* 0x0c0fe400078840ff */
[----:B0-----:R-:W-:Y:S01]  /*e2f0*/  MOV R16, c[0x0][0x1b8] ;  /* 0x00006e0000107a02 */ /* 0x001fe20000000f00 */
[----:B------:R-:W-:Y:S01]  /*e300*/  IMAD.MOV.U32 R17, RZ, RZ, c[0x0][0x1b8] ;  /* 0x00006e00ff117624 */ /* 0x000fe200078e00ff */
[----:B------:R-:W-:Y:S02]  /*e310*/  LEA R20, P6, R3, R18, 0x9 ;  /* 0x0000001203147211 */ /* 0x000fe400078c48ff */
[----:B------:R-:W-:Y:S01]  /*e320*/  SHF.L.U32 R24, R24, 0x7, RZ ;  /* 0x0000000718187819 */ /* 0x000fe200000006ff */
[----:B------:R-:W-:Y:S01]  /*e330*/  IMAD R16, R16, 0x1cb, RZ ;  /* 0x000001cb10107824 */ /* 0x000fe200078e02ff */
[----:B-1----:R-:W-:Y:S02]  /*e340*/  LOP3.LUT R3, R9, 0x10, R27, 0x78, !PT ;  /* 0x0000001009037812 */ /* 0x002fe400078e781b */
[----:B------:R-:W-:-:S02]  /*e350*/  LEA.HI.X.SX32 R29, R29, R19, 0x1, P5 ;  /* 0x000000131d1d7211 */ /* 0x000fc400028f0eff */
[----:B------:R-:W-:Y:S02]  /*e360*/  SHF.L.U32 R17, R17, 0x8, RZ ;  /* 0x0000000811117819 */ /* 0x000fe400000006ff */
[----:B------:R-:W-:Y:S02]  /*e370*/  IADD3 R10, P2, R10, R18, RZ ;  /* 0x000000120a0a7210 */ /* 0x000fe40007f5e0ff */
[-C--:B------:R-:W-:Y:S02]  /*e380*/  LEA.HI.X.SX32 R27, R25, R19.reuse, 0x1, P1 ;  /* 0x00000013191b7211 */ /* 0x080fe400008f0eff */
[-C--:B------:R-:W-:Y:S01]  /*e390*/  LEA.HI.X.SX32 R23, R24, R19.reuse, 0x1, P4 ;  /* 0x0000001318177211 */ /* 0x080fe200020f0eff */
[----:B------:R-:W-:Y:S01]  /*e3a0*/  STL.64 [R1+0x1a20], R28 ;  /* 0x001a201c01007387 */ /* 0x000fe20000100a00 */
[-C--:B------:R-:W-:Y:S02]  /*e3b0*/  LEA.HI.X.SX32 R21, R17, R19.reuse, 0x1, P6 ;  /* 0x0000001311157211 */ /* 0x080fe400030f0eff */
[----:B------:R-:W-:Y:S01]  /*e3c0*/  LEA.HI.X.SX32 R11, R16, R19, 0x1, P2 ;  /* 0x00000013100b7211 */ /* 0x000fe200010f0eff */
[----:B------:R-:W-:Y:S04]  /*e3d0*/  STL.64 [R1+0x19a0], R26 ;  /* 0x0019a01a01007387 */ /* 0x000fe80000100a00 */
[----:B------:R-:W-:Y:S04]  /*e3e0*/  STL [R1+0x9cc], R3 ;  /* 0x0009cc0301007387 */ /* 0x000fe80000100800 */
[----:B------:R-:W-:Y:S04]  /*e3f0*/  STL.64 [R1+0x16a0], R22 ;  /* 0x0016a01601007387 */ /* 0x000fe80000100a00 */
[----:B------:R-:W-:Y:S04]  /*e400*/  STL.64 [R1+0xab0], R20 ;  /* 0x000ab01401007387 */ /* 0x000fe80000100a00 */
[----:B------:R-:W-:Y:S01]  /*e410*/  STL.64 [R1+0xaa8], R10 ;  /* 0x000aa80a01007387 */ /* 0x000fe20000100a00 */
[----:B--2---:R-:W-:-:S02]  /*e420*/  LOP3.LUT R9, R4, 0x40, RZ, 0x3c, !PT ;  /* 0x0000004004097812 */ /* 0x004fc400078e3cff */
[----:B------:R-:W-:Y:S02]  /*e430*/  LOP3.LUT R4, R3, 0x20, RZ, 0x3c, !PT ;  /* 0x0000002003047812 */ /* 0x000fe400078e3cff */
[----:B---3--:R-:W-:Y:S01]  /*e440*/  LOP3.LUT R5, R5, 0x40, RZ, 0x3c, !PT ;  /* 0x0000004005057812 */ /* 0x008fe200078e3cff */
[----:B------:R0:W-:Y:S04]  /*e450*/  STL [R1+0x1aa4], R9 ;  /* 0x001aa40901007387 */ /* 0x0001e80000100800 */
[----:B------:R1:W-:Y:S04]  /*e460*/  STL [R1+0x1ab0], R5 ;  /* 0x001ab00501007387 */ /* 0x0003e80000100800 */
[----:B------:R5:W-:Y:S01]  /*e470*/  STL [R1+0x2aa4], R4 ;  /* 0x002aa40401007387 */ /* 0x000be20000100800 */
[C---:B0-----:R-:W-:Y:S01]  /*e480*/  LOP3.LUT R9, R3.reuse, 0x40, RZ, 0x3c, !PT ;  /* 0x0000004003097812 */ /* 0x041fe200078e3cff */
[----:B----4-:R-:W-:Y:S01]  /*e490*/  IMAD.WIDE R10, R8, 0x2, R14 ;  /* 0x00000002080a7825 */ /* 0x010fe200078e020e */
[----:B-1----:R-:W-:-:S03]  /*e4a0*/  LOP3.LUT R5, R3, 0x60, RZ, 0x3c, !PT ;  /* 0x0000006003057812 */ /* 0x002fc600078e3cff */
[----:B------:R-:W-:Y:S01]  /*e4b0*/  STL [R1+0x2aa0], R9 ;  /* 0x002aa00901007387 */ /* 0x000fe20000100800 */
[----:B-----5:R-:W-:Y:S02]  /*e4c0*/  LOP3.LUT R4, R6, 0x40, RZ, 0x3c, !PT ;  /* 0x0000004006047812 */ /* 0x020fe400078e3cff */
[----:B------:R-:W-:Y:S01]  /*e4d0*/  LOP3.LUT R3, R7, 0x20, RZ, 0x3c, !PT ;  /* 0x0000002007037812 */ /* 0x000fe200078e3cff */
[----:B------:R-:W-:Y:S01]  /*e4e0*/  STL [R1+0x2a9c], R5 ;  /* 0x002a9c0501007387 */ /* 0x000fe20000100800 */
[----:B------:R-:W-:-:S03]  /*e4f0*/  IMAD.SHL.U32 R7, R8, 0x2, RZ ;  /* 0x0000000208077824 */ /* 0x000fc600078e00ff */
[----:B------:R0:W-:Y:S04]  /*e500*/  STL [R1+0x1aa0], R4 ;  /* 0x001aa00401007387 */ /* 0x0001e80000100800 */
[----:B------:R-:W-:Y:S01]  /*e510*/  STL [R1+0x1aa8], R3 ;  /* 0x001aa80301007387 */ /* 0x000fe20000100800 */
[----:B------:R-:W-:-:S03]  /*e520*/  IMAD R6, R8, 0x3, RZ ;  /* 0x0000000308067824 */ /* 0x000fc600078e02ff */
[----:B------:R1:W-:Y:S01]  /*e530*/  STL.64 [R1+0x2a90], R10 ;  /* 0x002a900a01007387 */ /* 0x0003e20000100a00 */
[----:B0-----:R-:W-:-:S05]  /*e540*/  IMAD.WIDE R4, R8, 0x2, R12 ;  /* 0x0000000208047825 */ /* 0x001fca00078e020c */
[----:B------:R0:W-:Y:S01]  /*e550*/  STL.64 [R1+0x2a88], R4 ;  /* 0x002a880401007387 */ /* 0x0001e20000100a00 */
[----:B-1----:R-:W-:-:S05]  /*e560*/  IMAD.WIDE R10, R7, 0x2, R14 ;  /* 0x00000002070a7825 */ /* 0x002fca00078e020e */
[----:B------:R1:W-:Y:S01]  /*e570*/  STL.64 [R1+0x2a70], R10 ;  /* 0x002a700a01007387 */ /* 0x0003e20000100a00 */
[----:B0-----:R-:W-:Y:S01]  /*e580*/  IMAD.WIDE R4, R7, 0x2, R12 ;  /* 0x0000000207047825 */ /* 0x001fe200078e020c */
[----:B------:R-:W-:-:S04]  /*e590*/  SHF.L.U32 R7, R8, 0x2, RZ ;  /* 0x0000000208077819 */ /* 0x000fc800000006ff */
[----:B------:R0:W-:Y:S01]  /*e5a0*/  STL.64 [R1+0x2a68], R4 ;  /* 0x002a680401007387 */ /* 0x0001e20000100a00 */
[----:B-1----:R-:W-:-:S05]  /*e5b0*/  IMAD.WIDE R10, R6, 0x2, R14 ;  /* 0x00000002060a7825 */ /* 0x002fca00078e020e */
[----:B------:R1:W-:Y:S01]  /*e5c0*/  STL.64 [R1+0x2a58], R10 ;  /* 0x002a580a01007387 */ /* 0x0003e20000100a00 */
[----:B0-----:R-:W-:-:S04]  /*e5d0*/  IMAD.WIDE R4, R6, 0x2, R12 ;  /* 0x0000000206047825 */ /* 0x001fc800078e020c */
[----:B------:R-:W-:Y:S01]  /*e5e0*/  IMAD R6, R8, 0x5, RZ ;  /* 0x0000000508067824 */ /* 0x000fe200078e02ff */
        /* <DEDUP_REMOVED lines=134> */
[----:B------:R-:W-:Y:S01]  /*ee50*/  IMAD.SHL.U32 R7, R8, 0x20, RZ ;  /* 0x0000002008077824 */ /* 0x000fe200078e00ff */
        /* <DEDUP_REMOVED lines=221> */
[----:B-1----:R-:W-:-:S04]  /*fc30*/  IMAD.WIDE R10, R6, 0x2, R14 ;  /* 0x00000002060a7825 */ /* 0x002fc800078e020e */
[----:B------:R-:W-:Y:S01]  /*fc40*/  IMAD.WIDE R16, R6, 0x2, R12 ;  /* 0x0000000206107825 */ /* 0x000fe200078e020c */
[----:B------:R1:W-:Y:S03]  /*fc50*/  STL.64 [R1+0x2398], R10 ;  /* 0x0023980a01007387 */ /* 0x0003e60000100a00 */
[C---:B0-----:R-:W-:Y:S01]  /*fc60*/  IMAD R4, R8.reuse, 0x4d, RZ ;  /* 0x0000004d08047824 */ /* 0x041fe200078e02ff */
[----:B------:R0:W-:Y:S01]  /*fc70*/  STL.64 [R1+0x2390], R16 ;  /* 0x0023901001007387 */ /* 0x0001e20000100a00 */
[----:B------:R-:W-:Y:S02]  /*fc80*/  IMAD R5, R8, 0x4e, RZ ;  /* 0x0000004e08057824 */ /* 0x000fe400078e02ff */
[----:B-1----:R-:W-:-:S04]  /*fc90*/  IMAD.WIDE R10, R7, 0x2, R14 ;  /* 0x00000002070a7825 */ /* 0x002fc800078e020e */
[----:B------:R-:W-:Y:S01]  /*fca0*/  IMAD.WIDE R6, R7, 0x2, R12 ;  /* 0x0000000207067825 */ /* 0x000fe200078e020c */
[----:B------:R1:W-:Y:S03]  /*fcb0*/  STL.64 [R1+0x2380], R10 ;  /* 0x0023800a01007387 */ /* 0x0003e60000100a00 */
[C---:B0-----:R-:W-:Y:S01]  /*fcc0*/  IMAD.WIDE R16, R4.reuse, 0x2, R14 ;  /* 0x0000000204107825 */ /* 0x041fe200078e020e */
[----:B------:R0:W-:Y:S04]  /*fcd0*/  STL.64 [R1+0x2378], R6 ;  /* 0x0023780601007387 */ /* 0x0001e80000100a00 */
[----:B------:R2:W-:Y:S01]  /*fce0*/  STL.64 [R1+0x2368], R16 ;  /* 0x0023681001007387 */ /* 0x0005e20000100a00 */
[----:B-1----:R-:W-:-:S05]  /*fcf0*/  IMAD.WIDE R10, R4, 0x2, R12 ;  /* 0x00000002040a7825 */ /* 0x002fca00078e020c */
[----:B------:R1:W-:Y:S01]  /*fd00*/  STL.64 [R1+0x2360], R10 ;  /* 0x0023600a01007387 */ /* 0x0003e20000100a00 */
[----:B0-----:R-:W-:Y:S02]  /*fd10*/  IMAD R6, R8, 0x4f, RZ ;  /* 0x0000004f08067824 */ /* 0x001fe400078e02ff */
[----:B--2---:R-:W-:-:S05]  /*fd20*/  IMAD.WIDE R16, R5, 0x2, R14 ;  /* 0x0000000205107825 */ /* 0x004fca00078e020e */
[----:B------:R0:W-:Y:S01]  /*fd30*/  STL.64 [R1+0x2350], R16 ;  /* 0x0023501001007387 */ /* 0x0001e20000100a00 */
[----:B-1----:R-:W-:-:S05]  /*fd40*/  IMAD.WIDE R10, R5, 0x2, R12 ;  /* 0x00000002050a7825 */ /* 0x002fca00078e020c */
[----:B------:R1:W-:Y:S01]  /*fd50*/  STL.64 [R1+0x2348], R10 ;  /* 0x0023480a01007387 */ /* 0x0003e20000100a00 */
[----:B------:R-:W-:Y:S02]  /*fd60*/  IMAD R7, R8, 0x50, RZ ;  /* 0x0000005008077824 */ /* 0x000fe400078e02ff */
[----:B0-----:R-:W-:-:S05]  /*fd70*/  IMAD.WIDE R16, R6, 0x2, R14 ;  /* 0x0000000206107825 */ /* 0x001fca00078e020e */
        /* <DEDUP_REMOVED lines=58> */
[C---:B------:R-:W-:Y:S01]  /*10120*/  IMAD.WIDE R6, R9.reuse, 0x2, R14 ;  /* 0x0000000209067825 */ /* 0x040fe200078e020e */
[----:B------:R-:W-:Y:S03]  /*10130*/  STL.64 [R1+0x2228], R10 ;  /* 0x0022280a01007387 */ /* 0x000fe60000100a00 */
[----:B0-----:R-:W-:Y:S01]  /*10140*/  IMAD.WIDE R16, R9, 0x2, R12 ;  /* 0x0000000209107825 */ /* 0x001fe200078e020c */
[----:B------:R0:W-:Y:S03]  /*10150*/  STL.64 [R1+0x2218], R6 ;  /* 0x0022180601007387 */ /* 0x0001e60000100a00 */
[----:B------:R-:W-:Y:S01]  /*10160*/  IMAD R29, R8, 0x5d, RZ ;  /* 0x0000005d081d7824 */ /* 0x000fe200078e02ff */
[----:B------:R-:W-:Y:S04]  /*10170*/  STL.64 [R1+0x2210], R16 ;  /* 0x0022101001007387 */ /* 0x000fe80000100a00 */
[----:B------:R-:W-:Y:S01]  /*10180*/  STL.64 [R1+0x2ad0], R2 ;  /* 0x002ad00201007387 */ /* 0x000fe20000100a00 */
[----:B0-----:R-:W-:-:S04]  /*10190*/  IMAD.WIDE R6, R3, 0x2, R14 ;  /* 0x0000000203067825 */ /* 0x001fc800078e020e */
[----:B------:R-:W-:Y:S01]  /*101a0*/  IMAD.WIDE R10, R3, 0x2, R12 ;  /* 0x00000002030a7825 */ /* 0x000fe200078e020c */
[----:B------:R0:W-:Y:S04]  /*101b0*/  STL.64 [R1+0x2200], R6 ;  /* 0x0022000601007387 */ /* 0x0001e80000100a00 */
[----:B------:R1:W-:Y:S01]  /*101c0*/  STL.64 [R1+0x21f8], R10 ;  /* 0x0021f80a01007387 */ /* 0x0003e20000100a00 */
[----:B0-----:R-:W-:-:S05]  /*101d0*/  IMAD.WIDE R6, R29, 0x2, R14 ;  /* 0x000000021d067825 */ /* 0x001fca00078e020e */
[----:B------:R0:W-:Y:S04]  /*101e0*/  STL.64 [R1+0x21e8], R6 ;  /* 0x0021e80601007387 */ /* 0x0001e80000100a00 */
[----:B-1----:R-:W2:Y:S01]  /*101f0*/  LDL.64 R10, [R1+0x448] ;  /* 0x00044800010a7983 */ /* 0x002ea20000100a00 */
[----:B------:R-:W-:-:S04]  /*10200*/  IMAD.WIDE R2, R29, 0x2, R12 ;  /* 0x000000021d027825 */ /* 0x000fc800078e020c */
[C---:B------:R-:W-:Y:S01]  /*10210*/  IMAD R28, R8.reuse, 0x5e, RZ ;  /* 0x0000005e081c7824 */ /* 0x040fe200078e02ff */
        /* <DEDUP_REMOVED lines=43> */
[----:B------:R-:W-:Y:S01]  /*104d0*/  IMAD.WIDE R16, R19, 0x2, R14 ;  /* 0x0000000213107825 */ /* 0x000fe200078e020e */
[----:B------:R-:W-:Y:S03]  /*104e0*/  STL.64 [R1+0x2110], R6 ;  /* 0x0021100601007387 */ /* 0x000fe60000100a00 */
[----:B-1----:R-:W-:-:S05]  /*104f0*/  IMAD.WIDE R2, R20, 0x2, R12 ;  /* 0x0000000214027825 */ /* 0x002fca00078e020c */
[----:B------:R0:W-:Y:S01]  /*10500*/  STL.64 [R1+0x2108], R2 ;  /* 0x0021080201007387 */ /* 0x0001e20000100a00 */
[----:B------:R-:W-:-:S03]  /*10510*/  IMAD R18, R8, 0x68, RZ ;  /* 0x0000006808127824 */ /* 0x000fc600078e02ff */
[----:B------:R1:W-:Y:S01]  /*10520*/  STL.64 [R1+0x20f8], R16 ;  /* 0x0020f81001007387 */ /* 0x0003e20000100a00 */
[----:B0-----:R-:W-:-:S04]  /*10530*/  IMAD.WIDE R2, R19, 0x2, R12 ;  /* 0x0000000213027825 */ /* 0x001fc800078e020c */
[----:B-1----:R-:W-:Y:S01]  /*10540*/  IMAD.WIDE R16, R18, 0x2, R14 ;  /* 0x0000000212107825 */ /* 0x002fe200078e020e */
[----:B------:R0:W-:Y:S03]  /*10550*/  STL.64 [R1+0x20f0], R2 ;  /* 0x0020f00201007387 */ /* 0x0001e60000100a00 */
[----:B------:R-:W-:Y:S01]  /*10560*/  IMAD R7, R8, 0x69, RZ ;  /* 0x0000006908077824 */ /* 0x000fe200078e02ff */
[----:B------:R1:W-:Y:S01]  /*10570*/  STL.64 [R1+0x20e0], R16 ;  /* 0x0020e01001007387 */ /* 0x0003e20000100a00 */
[----:B0-----:R-:W-:-:S05]  /*10580*/  IMAD.WIDE R2, R18, 0x2, R12 ;  /* 0x0000000212027825 */ /* 0x001fca00078e020c */
[----:B------:R0:W-:Y:S01]  /*10590*/  STL.64 [R1+0x20d8], R2 ;  /* 0x0020d80201007387 */ /* 0x0001e20000100a00 */
[----:B-1----:R-:W-:Y:S02]  /*105a0*/  IMAD R17, R8, 0x6a, RZ ;  /* 0x0000006a08117824 */ /* 0x002fe400078e02ff */
[----:B0-----:R-:W-:-:S05]  /*105b0*/  IMAD.WIDE R2, R7, 0x2, R14 ;  /* 0x0000000207027825 */ /* 0x001fca00078e020e */
[----:B------:R0:W-:Y:S02]  /*105c0*/  STL.64 [R1+0x20c8], R2 ;  /* 0x0020c80201007387 */ /* 0x0001e40000100a00 */
[----:B0-----:R-:W-:-:S05]  /*105d0*/  IMAD.WIDE R2, R7, 0x2, R12 ;  /* 0x0000000207027825 */ /* 0x001fca00078e020c */
[----:B------:R0:W-:Y:S01]  /*105e0*/  STL.64 [R1+0x20c0], R2 ;  /* 0x0020c00201007387 */ /* 0x0001e20000100a00 */
[----:B------:R-:W-:Y:S02]  /*105f0*/  IMAD R16, R8, 0x6b, RZ ;  /* 0x0000006b08107824 */ /* 0x000fe400078e02ff */
        /* <DEDUP_REMOVED lines=8> */
[----:B------:R0:W-:Y:S04]  /*10680*/  STL.64 [R1+0x2090], R2 ;  /* 0x0020900201007387 */ /* 0x0001e80000100a00 */
[----:B------:R1:W-:Y:S01]  /*10690*/  STL.64 [R1+0x2aa8], R14 ;  /* 0x002aa80e01007387 */ /* 0x0003e20000100a00 */
[----:B0-----:R-:W-:-:S05]  /*106a0*/  IMAD.WIDE R2, R6, 0x2, R14 ;  /* 0x0000000206027825 */ /* 0x001fca00078e020e */
[----:B------:R0:W-:Y:S01]  /*106b0*/  STL.64 [R1+0x2080], R2 ;  /* 0x0020800201007387 */ /* 0x0001e20000100a00 */
[----:B-1----:R-:W-:-:S03]  /*106c0*/  SHF.L.U32 R15, R8, 0x1, RZ ;  /* 0x00000001080f7819 */ /* 0x002fc600000006ff */
[----:B------:R1:W-:Y:S02]  /*106d0*/  STL.64 [R1+0x2ab0], R12 ;  /* 0x002ab00c01007387 */ /* 0x0003e40000100a00 */
[----:B--2---:R-:W-:-:S04]  /*106e0*/  IMAD.WIDE R14, R15, 0x2, R10 ;  /* 0x000000020f0e7825 */ /* 0x004fc800078e020a */
[----:B0-----:R-:W-:-:S04]  /*106f0*/  IMAD.WIDE R2, R6, 0x2, R12 ;  /* 0x0000000206027825 */ /* 0x001fc800078e020c */
[C-C-:B-1----:R-:W-:Y:S01]  /*10700*/  IMAD.WIDE R12, R8.reuse, 0x2, R10.reuse ;  /* 0x00000002080c7825 */ /* 0x142fe200078e020a */
[----:B------:R0:W-:Y:S04]  /*10710*/  STL.64 [R1+0x2078], R2 ;  /* 0x0020780201007387 */ /* 0x0001e80000100a00 */
[----:B------:R1:W-:Y:S01]  /*10720*/  STL.64 [R1+0x2a80], R12 ;  /* 0x002a800c01007387 */ /* 0x0003e20000100a00 */
[C---:B0-----:R-:W-:Y:S01]  /*10730*/  IMAD R2, R8.reuse, 0x3, RZ ;  /* 0x0000000308027824 */ /* 0x041fe200078e02ff */
[----:B------:R-:W-:Y:S02]  /*10740*/  SHF.L.U32 R3, R8, 0x2, RZ ;  /* 0x0000000208037819 */ /* 0x000fe400000006ff */
[----:B------:R0:W-:Y:S01]  /*10750*/  STL.64 [R1+0x2a60], R14 ;  /* 0x002a600e01007387 */ /* 0x0001e20000100a00 */
[----:B-1----:R-:W-:-:S04]  /*10760*/  IMAD.WIDE R12, R2, 0x2, R10 ;  /* 0x00000002020c7825 */ /* 0x002fc800078e020a */
[--C-:B------:R-:W-:Y:S01]  /*10770*/  IMAD.WIDE R2, R3, 0x2, R10.reuse ;  /* 0x0000000203027825 */ /* 0x100fe200078e020a */
[----:B------:R1:W-:Y:S03]  /*10780*/  STL.64 [R1+0x2a48], R12 ;  /* 0x002a480c01007387 */ /* 0x0003e60000100a00 */
[C---:B0-----:R-:W-:Y:S02]  /*10790*/  IMAD R14, R8.reuse, 0x5, RZ ;  /* 0x00000005080e7824 */ /* 0x041fe400078e02ff */
[----:B------:R-:W-:Y:S01]  /*107a0*/  IMAD R15, R8, 0x6, RZ ;  /* 0x00000006080f7824 */ /* 0x000fe200078e02ff */
[----:B------:R0:W-:Y:S01]  /*107b0*/  STL.64 [R1+0x2a30], R2 ;  /* 0x002a300201007387 */ /* 0x0001e20000100a00 */
[----:B-1----:R-:W-:-:S04]  /*107c0*/  IMAD.WIDE R12, R14, 0x2, R10 ;  /* 0x000000020e0c7825 */ /* 0x002fc800078e020a */
[--C-:B------:R-:W-:Y:S01]  /*107d0*/  IMAD.WIDE R14, R15, 0x2, R10.reuse ;  /* 0x000000020f0e7825 */ /* 0x100fe200078e020a */
[----:B------:R1:W-:Y:S03]  /*107e0*/  STL.64 [R1+0x2a18], R12 ;  /* 0x002a180c01007387 */ /* 0x0003e60000100a00 */
[C---:B0-----:R-:W-:Y:S02]  /*107f0*/  IMAD R2, R8.reuse, 0x7, RZ ;  /* 0x0000000708027824 */ /* 0x041fe400078e02ff */
[----:B------:R-:W-:Y:S01]  /*10800*/  IMAD.SHL.U32 R3, R8, 0x8, RZ ;  /* 0x0000000808037824 */ /* 0x000fe200078e00ff */
        /* <DEDUP_REMOVED lines=20> */
[----:B------:R-:W-:Y:S01]  /*10950*/  IMAD.WIDE R14, R15, 0x2, R10 ;  /* 0x000000020f0e7825 */ /* 0x000fe200078e020a */
[----:B0-----:R-:W-:-:S03]  /*10960*/  SHF.L.U32 R3, R8, 0x4, RZ ;  /* 0x0000000408037819 */ /* 0x001fc600000006ff */
[----:B------:R-:W-:Y:S01]  /*10970*/  IMAD R2, R8, 0xf, RZ ;  /* 0x0000000f08027824 */ /* 0x000fe200078e02ff */
[----:B------:R0:W-:Y:S04]  /*10980*/  STL.64 [R1+0x2958], R12 ;  /* 0x0029580c01007387 */ /* 0x0001e80000100a00 */
[----:B------:R1:W-:Y:S01]  /*10990*/  STL.64 [R1+0x2940], R14 ;  /* 0x0029400e01007387 */ /* 0x0003e20000100a00 */
[----:B0-----:R-:W-:-:S04]  /*109a0*/  IMAD.WIDE R12, R2, 0x2, R10 ;  /* 0x00000002020c7825 */ /* 0x001fc800078e020a */
[--C-:B------:R-:W-:Y:S01]  /*109b0*/  IMAD.WIDE R2, R3, 0x2, R10.reuse ;  /* 0x0000000203027825 */ /* 0x100fe200078e020a */
[----:B------:R0:W-:Y:S03]  /*109c0*/  STL.64 [R1+0x2928], R12 ;  /* 0x0029280c01007387 */ /* 0x0001e60000100a00 */
[C---:B-1----:R-:W-:Y:S02]  /*109d0*/  IMAD R14, R8.reuse, 0x11, RZ ;  /* 0x00000011080e7824 */ /* 0x042fe400078e02ff */
[----:B------:R-:W-:Y:S01]  /*109e0*/  IMAD R15, R8, 0x12, RZ ;  /* 0x00000012080f7824 */ /* 0x000fe200078e02ff */
        /* <DEDUP_REMOVED lines=38> */
[----:B------:R-:W-:Y:S01]  /*10c50*/  IMAD.WIDE R14, R15, 0x2, R10 ;  /* 0x000000020f0e7825 */ /* 0x000fe200078e020a */
[----:B-1----:R-:W-:-:S03]  /*10c60*/  SHF.L.U32 R3, R8, 0x5, RZ ;  /* 0x0000000508037819 */ /* 0x002fc600000006ff */
        /* <DEDUP_REMOVED lines=136> */
[--C-:B-1----:R-:W-:Y:S01]  /*114f0*/  IMAD.WIDE R14, R3, 0x2, R10.reuse ;  /* 0x00000002030e7825 */ /* 0x102fe200078e020a */
[----:B------:R0:W-:Y:S03]  /*11500*/  STL.64 [R1+0x2388], R12 ;  /* 0x0023880c01007387 */ /* 0x0001e60000100a00 */
[--C-:B------:R-:W-:Y:S01]  /*11510*/  IMAD.WIDE R2, R5, 0x2, R10.reuse ;  /* 0x0000000205027825 */ /* 0x100fe200078e020a */
[----:B------:R1:W-:Y:S03]  /*11520*/  STL.64 [R1+0x2370], R14 ;  /* 0x0023700e01007387 */ /* 0x0003e60000100a00 */
[----:B0-----:R-:W-:Y:S02]  /*11530*/  IMAD.WIDE R12, R4, 0x2, R10 ;  /* 0x00000002040c7825 */ /* 0x001fe400078e020a */
[----:B------:R-:W2:Y:S02]  /*11540*/  LDL.64 R4, [R1+0x440] ;  /* 0x0004400001047983 */ /* 0x000ea40000100a00 */
[----:B-1----:R-:W-:-:S02]  /*11550*/  IMAD R14, R8, 0x4f, RZ ;  /* 0x0000004f080e7824 */ /* 0x002fc400078e02ff */
[----:B------:R-:W-:Y:S01]  /*11560*/  IMAD R15, R8, 0x50, RZ ;  /* 0x00000050080f7824 */ /* 0x000fe200078e02ff */
[----:B------:R0:W-:Y:S04]  /*11570*/  STL.64 [R1+0x2358], R12 ;  /* 0x0023580c01007387 */ /* 0x0001e80000100a00 */
[----:B------:R1:W-:Y:S01]  /*11580*/  STL.64 [R1+0x2340], R2 ;  /* 0x0023400201007387 */ /* 0x0003e20000100a00 */
[----:B0-----:R-:W-:-:S04]  /*11590*/  IMAD.WIDE R12, R14, 0x2, R10 ;  /* 0x000000020e0c7825 */ /* 0x001fc800078e020a */
[C---:B-1----:R-:W-:Y:S02]  /*115a0*/  IMAD R2, R8.reuse, 0x51, RZ ;  /* 0x0000005108027824 */ /* 0x042fe400078e02ff */
[--C-:B------:R-:W-:Y:S01]  /*115b0*/  IMAD.WIDE R14, R15, 0x2, R10.reuse ;  /* 0x000000020f0e7825 */ /* 0x100fe200078e020a */
[----:B------:R0:W-:Y:S03]  /*115c0*/  STL.64 [R1+0x2328], R12 ;  /* 0x0023280c01007387 */ /* 0x0001e60000100a00 */
[----:B------:R-:W-:Y:S01]  /*115d0*/  IMAD R3, R8, 0x52, RZ ;  /* 0x0000005208037824 */ /* 0x000fe200078e02ff */
[----:B------:R1:W-:Y:S01]  /*115e0*/  STL.64 [R1+0x2310], R14 ;  /* 0x0023100e01007387 */ /* 0x0003e20000100a00 */
[----:B0-----:R-:W-:-:S04]  /*115f0*/  IMAD.WIDE R12, R2, 0x2, R10 ;  /* 0x00000002020c7825 */ /* 0x001fc800078e020a */
[----:B-1----:R-:W-:Y:S01]  /*11600*/  IMAD R14, R8, 0x53, RZ ;  /* 0x00000053080e7824 */ /* 0x002fe200078e02ff */
[----:B------:R0:W-:Y:S01]  /*11610*/  STL.64 [R1+0x22f8], R12 ;  /* 0x0022f80c01007387 */ /* 0x0001e20000100a00 */
[----:B------:R-:W-:-:S04]  /*11620*/  IMAD.WIDE R2, R3, 0x2, R10 ;  /* 0x0000000203027825 */ /* 0x000fc800078e020a */
[----:B------:R-:W-:Y:S01]  /*11630*/  IMAD R15, R8, 0x54, RZ ;  /* 0x00000054080f7824 */ /* 0x000fe200078e02ff */
[----:B------:R1:W-:Y:S01]  /*11640*/  STL.64 [R1+0x22e0], R2 ;  /* 0x0022e00201007387 */ /* 0x0003e20000100a00 */
[----:B0-----:R-:W-:-:S05]  /*11650*/  IMAD.WIDE R12, R14, 0x2, R10 ;  /* 0x000000020e0c7825 */ /* 0x001fca00078e020a */
[----:B------:R0:W-:Y:S01]  /*11660*/  STL.64 [R1+0x22c8], R12 ;  /* 0x0022c80c01007387 */ /* 0x0001e20000100a00 */
[C---:B-1----:R-:W-:Y:S02]  /*11670*/  IMAD R2, R8.reuse, 0x55, RZ ;  /* 0x0000005508027824 */ /* 0x042fe400078e02ff */
[----:B------:R-:W-:Y:S02]  /*11680*/  IMAD R3, R8, 0x56, RZ ;  /* 0x0000005608037824 */ /* 0x000fe400078e02ff */
[----:B0-----:R-:W-:-:S04]  /*11690*/  IMAD.WIDE R12, R15, 0x2, R10 ;  /* 0x000000020f0c7825 */ /* 0x001fc800078e020a */
[--C-:B------:R-:W-:Y:S01]  /*116a0*/  IMAD.WIDE R14, R2, 0x2, R10.reuse ;  /* 0x00000002020e7825 */ /* 0x100fe200078e020a */
[----:B------:R0:W-:Y:S03]  /*116b0*/  STL.64 [R1+0x22b0], R12 ;  /* 0x0022b00c01007387 */ /* 0x0001e60000100a00 */
[----:B------:R-:W-:Y:S01]  /*116c0*/  IMAD.WIDE R2, R3, 0x2, R10 ;  /* 0x0000000203027825 */ /* 0x000fe200078e020a */
[----:B------:R-:W-:Y:S04]  /*116d0*/  STL.64 [R1+0x2298], R14 ;  /* 0x0022980e01007387 */ /* 0x000fe80000100a00 */
[----:B------:R1:W-:Y:S01]  /*116e0*/  STL.64 [R1+0x2280], R2 ;  /* 0x0022800201007387 */ /* 0x0003e20000100a00 */
[----:B0-----:R-:W-:-:S02]  /*116f0*/  IMAD R12, R8, 0x57, RZ ;  /* 0x00000057080c7824 */ /* 0x001fc400078e02ff */
[----:B------:R-:W-:Y:S02]  /*11700*/  IMAD R13, R8, 0x58, RZ ;  /* 0x00000058080d7824 */ /* 0x000fe400078e02ff */
[----:B-1----:R-:W-:-:S05]  /*11710*/  IMAD.WIDE R2, R12, 0x2, R10 ;  /* 0x000000020c027825 */ /* 0x002fca00078e020a */
[----:B------:R0:W-:Y:S02]  /*11720*/  STL.64 [R1+0x2268], R2 ;  /* 0x0022680201007387 */ /* 0x0001e40000100a00 */
[----:B0-----:R-:W-:-:S05]  /*11730*/  IMAD.WIDE R2, R13, 0x2, R10 ;  /* 0x000000020d027825 */ /* 0x001fca00078e020a */
[----:B------:R0:W-:Y:S04]  /*11740*/  STL.64 [R1+0x2250], R2 ;  /* 0x0022500201007387 */ /* 0x0001e80000100a00 */
[----:B0-----:R-:W3:Y:S01]  /*11750*/  LDL.LU.64 R2, [R1+0x2ad0] ;  /* 0x002ad00001027983 */ /* 0x001ee20000300a00 */
[----:B------:R-:W-:-:S03]  /*11760*/  IMAD R14, R8, 0x59, RZ ;  /* 0x00000059080e7824 */ /* 0x000fc600078e02ff */
[----:B------:R-:W-:Y:S01]  /*11770*/  STL [R1+0x2ab8], R13 ;  /* 0x002ab80d01007387 */ /* 0x000fe20000100800 */
[----:B------:R-:W-:-:S03]  /*11780*/  IMAD R15, R8, 0x5a, RZ ;  /* 0x0000005a080f7824 */ /* 0x000fc600078e02ff */
[----:B------:R0:W-:Y:S02]  /*11790*/  STL [R1+0x2abc], R12 ;  /* 0x002abc0c01007387 */ /* 0x0001e40000100800 */
[----:B0-----:R-:W-:-:S05]  /*117a0*/  IMAD.WIDE R12, R14, 0x2, R10 ;  /* 0x000000020e0c7825 */ /* 0x001fca00078e020a */
[----:B------:R0:W-:Y:S04]  /*117b0*/  STL.64 [R1+0x2238], R12 ;  /* 0x0022380c01007387 */ /* 0x0001e80000100a00 */
[----:B------:R1:W-:Y:S01]  /*117c0*/  STL.64 [R1+0x2ac0], R14 ;  /* 0x002ac00e01007387 */ /* 0x0003e20000100a00 */
[----:B0-----:R-:W-:-:S04]  /*117d0*/  IMAD.WIDE R12, R15, 0x2, R10 ;  /* 0x000000020f0c7825 */ /* 0x001fc800078e020a */
[--C-:B-1----:R-:W-:Y:S01]  /*117e0*/  IMAD.WIDE R14, R9, 0x2, R10.reuse ;  /* 0x00000002090e7825 */ /* 0x102fe200078e020a */
[----:B------:R0:W-:Y:S04]  /*117f0*/  STL.64 [R1+0x2220], R12 ;  /* 0x0022200c01007387 */ /* 0x0001e80000100a00 */
[----:B---3--:R1:W-:Y:S01]  /*11800*/  STL.64 [R1+0x2ac8], R2 ;  /* 0x002ac80201007387 */ /* 0x0083e20000100a00 */
[----:B0-----:R-:W-:-:S03]  /*11810*/  IMAD.WIDE R12, R3, 0x2, R10 ;  /* 0x00000002030c7825 */ /* 0x001fc600078e020a */
[----:B------:R0:W-:Y:S04]  /*11820*/  STL.64 [R1+0x2208], R14 ;  /* 0x0022080e01007387 */ /* 0x0001e80000100a00 */
[----:B------:R3:W-:Y:S01]  /*11830*/  STL.64 [R1+0x21f0], R12 ;  /* 0x0021f00c01007387 */ /* 0x0007e20000100a00 */
[----:B-1----:R-:W-:-:S04]  /*11840*/  IMAD.WIDE R2, R28, 0x2, R10 ;  /* 0x000000021c027825 */ /* 0x002fc800078e020a */
[----:B0-----:R-:W-:-:S04]  /*11850*/  IMAD.WIDE R14, R29, 0x2, R10 ;  /* 0x000000021d0e7825 */ /* 0x001fc800078e020a */
[--C-:B---3--:R-:W-:Y:S01]  /*11860*/  IMAD.WIDE R12, R27, 0x2, R10.reuse ;  /* 0x000000021b0c7825 */ /* 0x108fe200078e020a */
[----:B------:R0:W-:Y:S04]  /*11870*/  STL.64 [R1+0x21d8], R14 ;  /* 0x0021d80e01007387 */ /* 0x0001e80000100a00 */
[----:B------:R1:W-:Y:S04]  /*11880*/  STL.64 [R1+0x21c0], R2 ;  /* 0x0021c00201007387 */ /* 0x0003e80000100a00 */
[----:B------:R3:W-:Y:S01]  /*11890*/  STL.64 [R1+0x21a8], R12 ;  /* 0x0021a80c01007387 */ /* 0x0007e20000100a00 */
[----:B0-----:R-:W-:-:S04]  /*118a0*/  IMAD.WIDE R14, R26, 0x2, R10 ;  /* 0x000000021a0e7825 */ /* 0x001fc800078e020a */
[--C-:B-1----:R-:W-:Y:S01]  /*118b0*/  IMAD.WIDE R2, R25, 0x2, R10.reuse ;  /* 0x0000000219027825 */ /* 0x102fe200078e020a */
[----:B------:R0:W-:Y:S03]  /*118c0*/  STL.64 [R1+0x2190], R14 ;  /* 0x0021900e01007387 */ /* 0x0001e60000100a00 */
[--C-:B---3--:R-:W-:Y:S01]  /*118d0*/  IMAD.WIDE R12, R24, 0x2, R10.reuse ;  /* 0x00000002180c7825 */ /* 0x108fe200078e020a */
        /* <DEDUP_REMOVED lines=13> */
[----:B------:R-:W-:Y:S01]  /*119b0*/  STL.64 [R1+0x20d0], R12 ;  /* 0x0020d00c01007387 */ /* 0x000fe20000100a00 */
[----:B0-----:R-:W-:-:S04]  /*119c0*/  IMAD.WIDE R14, R7, 0x2, R10 ;  /* 0x00000002070e7825 */ /* 0x001fc800078e020a */
[--C-:B-1----:R-:W-:Y:S01]  /*119d0*/  IMAD.WIDE R2, R17, 0x2, R10.reuse ;  /* 0x0000000211027825 */ /* 0x102fe200078e020a */
[----:B------:R0:W-:Y:S04]  /*119e0*/  STL.64 [R1+0x20b8], R14 ;  /* 0x0020b80e01007387 */ /* 0x0001e80000100a00 */
[----:B------:R1:W-:Y:S01]  /*119f0*/  STL.64 [R1+0x20a0], R2 ;  /* 0x0020a00201007387 */ /* 0x0003e20000100a00 */
[----:B0-----:R-:W-:-:S04]  /*11a00*/  IMAD.WIDE R14, R16, 0x2, R10 ;  /* 0x00000002100e7825 */ /* 0x001fc800078e020a */
[----:B-1----:R-:W-:Y:S01]  /*11a10*/  IMAD.WIDE R2, R6, 0x2, R10 ;  /* 0x0000000206027825 */ /* 0x002fe200078e020a */
[----:B------:R2:W-:Y:S03]  /*11a20*/  STL.64 [R1+0x2088], R14 ;  /* 0x0020880e01007387 */ /* 0x0005e60000100a00 */
[C---:B------:R-:W-:Y:S01]  /*11a30*/  IMAD.SHL.U32 R13, R8.reuse, 0x2, RZ ;  /* 0x00000002080d7824 */ /* 0x040fe200078e00ff */
[----:B------:R0:W-:Y:S01]  /*11a40*/  STL.64 [R1+0x2070], R2 ;  /* 0x0020700201007387 */ /* 0x0001e20000100a00 */
[----:B--2---:R-:W-:-:S05]  /*11a50*/  IMAD.WIDE R14, R8, 0x2, R4 ;  /* 0x00000002080e7825 */ /* 0x004fca00078e0204 */
[----:B------:R1:W-:Y:S01]  /*11a60*/  STL.64 [R1+0x2a78], R14 ;  /* 0x002a780e01007387 */ /* 0x0003e20000100a00 */
[----:B0-----:R-:W-:Y:S01]  /*11a70*/  IMAD.WIDE R2, R13, 0x2, R4 ;  /* 0x000000020d027825 */ /* 0x001fe200078e0204 */
[----:B------:R-:W-:-:S03]  /*11a80*/  MOV R12, c[0x0][0x1a4] ;  /* 0x00006900000c7a02 */ /* 0x000fc60000000f00 */
[----:B-1----:R-:W-:Y:S01]  /*11a90*/  IMAD.MOV.U32 R14, RZ, RZ, c[0x0][0x1a4] ;  /* 0x00006900ff0e7624 */ /* 0x002fe200078e00ff */
[----:B------:R-:W-:-:S03]  /*11aa0*/  MOV R15, c[0x0][0x1a4] ;  /* 0x00006900000f7a02 */ /* 0x000fc60000000f00 */
[----:B------:R-:W-:Y:S01]  /*11ab0*/  IMAD R14, R14, 0x3, RZ ;  /* 0x000000030e0e7824 */ /* 0x000fe200078e02ff */
[----:B------:R0:W-:Y:S01]  /*11ac0*/  STL.64 [R1+0x2068], R2 ;  /* 0x0020680201007387 */ /* 0x0001e20000100a00 */
[----:B------:R-:W-:Y:S01]  /*11ad0*/  SHF.L.U32 R15, R15, 0x2, RZ ;  /* 0x000000020f0f7819 */ /* 0x000fe200000006ff */
[----:B------:R-:W-:Y:S01]  /*11ae0*/  IMAD R12, R12, 0x5, RZ ;  /* 0x000000050c0c7824 */ /* 0x000fe200078e02ff */
[----:B------:R-:W-:Y:S01]  /*11af0*/  MOV R13, c[0x0][0x1a4] ;  /* 0x00006900000d7a02 */ /* 0x000fe20000000f00 */
[----:B0-----:R-:W-:-:S05]  /*11b00*/  IMAD.WIDE R2, R14, 0x2, R4 ;  /* 0x000000020e027825 */ /* 0x001fca00078e0204 */
[----:B------:R0:W-:Y:S01]  /*11b10*/  STL.64 [R1+0x2060], R2 ;  /* 0x0020600201007387 */ /* 0x0001e20000100a00 */
[----:B------:R-:W-:Y:S02]  /*11b20*/  IMAD R13, R13, 0x6, RZ ;  /* 0x000000060d0d7824 */ /* 0x000fe400078e02ff */
[----:B0-----:R-:W-:-:S04]  /*11b30*/  IMAD.WIDE R2, R15, 0x2, R4 ;  /* 0x000000020f027825 */ /* 0x001fc800078e0204 */
[--C-:B------:R-:W-:Y:S01]  /*11b40*/  IMAD.WIDE R14, R12, 0x2, R4.reuse ;  /* 0x000000020c0e7825 */ /* 0x100fe200078e0204 */
[----:B------:R0:W-:Y:S04]  /*11b50*/  STL.64 [R1+0x2058], R2 ;  /* 0x0020580201007387 */ /* 0x0001e80000100a00 */
[----:B------:R1:W-:Y:S01]  /*11b60*/  STL.64 [R1+0x2050], R14 ;  /* 0x0020500e01007387 */ /* 0x0003e20000100a00 */
[----:B------:R-:W-:Y:S01]  /*11b70*/  MOV R12, c[0x0][0x1a4] ;  /* 0x00006900000c7a02 */ /* 0x000fe20000000f00 */
[----:B0-----:R-:W-:Y:S01]  /*11b80*/  IMAD.WIDE R2, R13, 0x2, R4 ;  /* 0x000000020d027825 */ /* 0x001fe200078e0204 */
[----:B-1----:R-:W-:-:S03]  /*11b90*/  MOV R14, c[0x0][0x1a4] ;  /* 0x00006900000e7a02 */ /* 0x002fc60000000f00 */
[----:B------:R-:W-:Y:S01]  /*11ba0*/  IMAD.MOV.U32 R15, RZ, RZ, c[0x0][0x1a4] ;  /* 0x00006900ff0f7624 */ /* 0x000fe200078e00ff */
[----:B------:R0:W-:Y:S01]  /*11bb0*/  STL.64 [R1+0x2048], R2 ;  /* 0x0020480201007387 */ /* 0x0001e20000100a00 */
[----:B------:R-:W-:-:S03]  /*11bc0*/  IMAD R14, R14, 0x7, RZ ;  /* 0x000000070e0e7824 */ /* 0x000fc600078e02ff */
[----:B------:R-:W-:Y:S01]  /*11bd0*/  SHF.L.U32 R15, R15, 0x3, RZ ;  /* 0x000000030f0f7819 */ /* 0x000fe200000006ff */
[----:B------:R-:W-:Y:S02]  /*11be0*/  IMAD R12, R12, 0x9, RZ ;  /* 0x000000090c0c7824 */ /* 0x000fe400078e02ff */
[----:B0-----:R-:W-:Y:S01]  /*11bf0*/  IMAD.WIDE R2, R14, 0x2, R4 ;  /* 0x000000020e027825 */ /* 0x001fe200078e0204 */
[----:B------:R-:W-:-:S04]  /*11c00*/  MOV R13, c[0x0][0x1a4] ;  /* 0x00006900000d7a02 */ /* 0x000fc80000000f00 */
[----:B------:R0:W-:Y:S01]  /*11c10*/  STL.64 [R1+0x2040], R2 ;  /* 0x0020400201007387 */ /* 0x0001e20000100a00 */
[----:B------:R-:W-:Y:S02]  /*11c20*/  IMAD R13, R13, 0xa, RZ ;  /* 0x0000000a0d0d7824 */ /* 0x000fe400078e02ff */
[----:B0-----:R-:W-:-:S04]  /*11c30*/  IMAD.WIDE R2, R15, 0x2, R4 ;  /* 0x000000020f027825 */ /* 0x001fc800078e0204 */
[--C-:B------:R-:W-:Y:S01]  /*11c40*/  IMAD.WIDE R14, R12, 0x2, R4.reuse ;  /* 0x000000020c0e7825 */ /* 0x100fe200078e0204 */
[----:B------:R0:W-:Y:S04]  /*11c50*/  STL.64 [R1+0x2038], R2 ;  /* 0x0020380201007387 */ /* 0x0001e80000100a00 */
[----:B------:R1:W-:Y:S01]  /*11c60*/  STL.64 [R1+0x2030], R14 ;  /* 0x0020300e01007387 */ /* 0x0003e20000100a00 */
[----:B------:R-:W-:Y:S02]  /*11c70*/  IMAD.MOV.U32 R12, RZ, RZ, c[0x0][0x1a4] ;  /* 0x00006900ff0c7624 */ /* 0x000fe400078e00ff */
[----:B0-----:R-:W-:Y:S01]  /*11c80*/  IMAD.WIDE R2, R13, 0x2, R4 ;  /* 0x000000020d027825 */ /* 0x001fe200078e0204 */
[----:B-1----:R-:W-:Y:S02]  /*11c90*/  MOV R14, c[0x0][0x1a4] ;  /* 0x00006900000e7a02 */ /* 0x002fe40000000f00 */
[----:B------:R-:W-:-:S03]  /*11ca0*/  MOV R15, c[0x0][0x1a4] ;  /* 0x00006900000f7a02 */ /* 0x000fc60000000f00 */
[----:B------:R-:W-:Y:S01]  /*11cb0*/  IMAD R14, R14, 0xb, RZ ;  /* 0x0000000b0e0e7824 */ /* 0x000fe200078e02ff */
[----:B------:R0:W-:Y:S01]  /*11cc0*/  STL.64 [R1+0x2028], R2 ;  /* 0x0020280201007387 */ /* 0x0001e20000100a00 */
[----:B------:R-:W-:Y:S02]  /*11cd0*/  IMAD R15, R15, 0xc, RZ ;  /* 0x0000000c0f0f7824 */ /* 0x000fe400078e02ff */
        /* <DEDUP_REMOVED lines=27> */
[----:B-1----:R-:W-:Y:S02]  /*11e90*/  MOV R14, c[0x0][0x1a4] ;  /* 0x00006900000e7a02 */ /* 0x002fe40000000f00 */
[----:B------:R-:W-:-:S03]  /*11ea0*/  MOV R15, c[0x0][0x1a4] ;  /* 0x00006900000f7a02 */ /* 0x000fc60000000f00 */
[----:B------:R-:W-:Y:S01]  /*11eb0*/  IMAD R14, R14, 0x13, RZ ;  /* 0x000000130e0e7824 */ /* 0x000fe200078e02ff */
[----:B------:R0:W-:Y:S01]  /*11ec0*/  STL.64 [R1+0x1fe8], R2 ;  /* 0x001fe80201007387 */ /* 0x0001e20000100a00 */
[----:B------:R-:W-:Y:S02]  /*11ed0*/  IMAD R15, R15, 0x14, RZ ;  /* 0x000000140f0f7824 */ /* 0x000fe400078e02ff */
[----:B------:R-:W-:Y:S02]  /*11ee0*/  IMAD R12, R12, 0x15, RZ ;  /* 0x000000150c0c7824 */ /* 0x000fe400078e02ff */
[----:B0-----:R-:W-:-:S05]  /*11ef0*/  IMAD.WIDE R2, R14, 0x2, R4 ;  /* 0x000000020e027825 */ /* 0x001fca00078e0204 */
[----:B------:R0:W-:Y:S01]  /*11f00*/  STL.64 [R1+0x1fe0], R2 ;  /* 0x001fe00201007387 */ /* 0x0001e20000100a00 */
[----:B------:R-:W-:-:S04]  /*11f10*/  IMAD.MOV.U32 R13, RZ, RZ, c[0x0][0x1a4] ;  /* 0x00006900ff0d7624 */ /* 0x000fc800078e00ff */
        /* <DEDUP_REMOVED lines=43> */
[----:B------:R-:W-:Y:S02]  /*121d0*/  IMAD.SHL.U32 R15, R15, 0x20, RZ ;  /* 0x000000200f0f7824 */ /* 0x000fe400078e00ff */
[----:B------:R-:W-:Y:S02]  /*121e0*/  IMAD R12, R12, 0x21, RZ ;  /* 0x000000210c0c7824 */ /* 0x000fe400078e02ff */
[----:B------:R-:W-:Y:S02]  /*121f0*/  IMAD.MOV.U32 R13, RZ, RZ, c[0x0][0x1a4] ;  /* 0x00006900ff0d7624 */ /* 0x000fe400078e00ff */
        /* <DEDUP_REMOVED lines=8> */
[----:B0-----:R-:W-:-:S04]  /*12280*/  IMAD.WIDE R2, R13, 0x2, R4 ;  /* 0x000000020d027825 */ /* 0x001fc800078e0204 */
[----:B-1----:R-:W-:Y:S01]  /*12290*/  IMAD.MOV.U32 R14, RZ, RZ, c[0x0][0x1a4] ;  /* 0x00006900ff0e7624 */ /* 0x002fe200078e00ff */
        /* <DEDUP_REMOVED lines=130> */
[----:B------:R-:W-:Y:S02]  /*12ac0*/  IMAD R14, R14, 0x43, RZ ;  /* 0x000000430e0e7824 */ /* 0x000fe400078e02ff */
[----:B------:R-:W-:Y:S02]  /*12ad0*/  IMAD R15, R15, 0x44, RZ ;  /* 0x000000440f0f7824 */ /* 0x000fe400078e02ff */
        /* <DEDUP_REMOVED lines=63> */
[----:B------:R-:W-:Y:S01]  /*12ed0*/  IMAD R15, R15, 0x54, RZ ;  /* 0x000000540f0f7824 */ /* 0x000fe200078e02ff */
[----:B------:R-:W-:Y:S01]  /*12ee0*/  MOV R13, c[0x0][0x1a4] ;  /* 0x00006900000d7a02 */ /* 0x000fe20000000f00 */
[----:B------:R-:W-:Y:S02]  /*12ef0*/  IMAD R12, R12, 0x55, RZ ;  /* 0x000000550c0c7824 */ /* 0x000fe400078e02ff */
[----:B0-----:R-:W-:-:S04]  /*12f00*/  IMAD.WIDE R2, R14, 0x2, R4 ;  /* 0x000000020e027825 */ /* 0x001fc800078e0204 */
[--C-:B------:R-:W-:Y:S01]  /*12f10*/  IMAD.WIDE R14, R15, 0x2, R4.reuse ;  /* 0x000000020f0e7825 */ /* 0x100fe200078e0204 */
[----:B------:R0:W-:Y:S03]  /*12f20*/  STL.64 [R1+0x1de0], R2 ;  /* 0x001de00201007387 */ /* 0x0001e60000100a00 */
[----:B------:R-:W-:Y:S01]  /*12f30*/  IMAD R13, R13, 0x56, RZ ;  /* 0x000000560d0d7824 */ /* 0x000fe200078e02ff */
[----:B0-----:R-:W2:Y:S04]  /*12f40*/  LDL.LU.64 R2, [R1+0x2ac8] ;  /* 0x002ac80001027983 */ /* 0x001ea80000300a00 */
[----:B------:R0:W-:Y:S02]  /*12f50*/  STL.64 [R1+0x1dd8], R14 ;  /* 0x001dd80e01007387 */ /* 0x0001e40000100a00 */
[----:B0-----:R-:W-:-:S04]  /*12f60*/  IMAD.WIDE R14, R12, 0x2, R4 ;  /* 0x000000020c0e7825 */ /* 0x001fc800078e0204 */
[--C-:B------:R-:W-:Y:S01]  /*12f70*/  IMAD.WIDE R12, R13, 0x2, R4.reuse ;  /* 0x000000020d0c7825 */ /* 0x100fe200078e0204 */
[----:B------:R0:W-:Y:S04]  /*12f80*/  STL.64 [R1+0x1dd0], R14 ;  /* 0x001dd00e01007387 */ /* 0x0001e80000100a00 */
[----:B0-----:R-:W3:Y:S04]  /*12f90*/  LDL.LU.64 R14, [R1+0x2ac0] ;  /* 0x002ac000010e7983 */ /* 0x001ee80000300a00 */
[----:B------:R0:W-:Y:S04]  /*12fa0*/  STL.64 [R1+0x1dc8], R12 ;  /* 0x001dc80c01007387 */ /* 0x0001e80000100a00 */
[----:B0-----:R-:W4:Y:S02]  /*12fb0*/  LDL.LU R12, [R1+0x2abc] ;  /* 0x002abc00010c7983 */ /* 0x001f240000300800 */
[----:B----4-:R-:W-:-:S05]  /*12fc0*/  IMAD.WIDE R12, R12, 0x2, R4 ;  /* 0x000000020c0c7825 */ /* 0x010fca00078e0204 */
[----:B------:R0:W-:Y:S04]  /*12fd0*/  STL.64 [R1+0x1dc0], R12 ;  /* 0x001dc00c01007387 */ /* 0x0001e80000100a00 */
[----:B0-----:R-:W4:Y:S01]  /*12fe0*/  LDL.LU R13, [R1+0x2ab8] ;  /* 0x002ab800010d7983 */ /* 0x001f220000300800 */
[----:B------:R-:W-:-:S04]  /*12ff0*/  IMAD.WIDE R8, R9, 0x2, R4 ;  /* 0x0000000209087825 */ /* 0x000fc800078e0204 */
[----:B----4-:R-:W-:-:S05]  /*13000*/  IMAD.WIDE R12, R13, 0x2, R4 ;  /* 0x000000020d0c7825 */ /* 0x010fca00078e0204 */
[----:B------:R3:W-:Y:S02]  /*13010*/  STL.64 [R1+0x1db8], R12 ;  /* 0x001db80c01007387 */ /* 0x0007e40000100a00 */
[----:B---3--:R-:W-:-:S04]  /*13020*/  IMAD.WIDE R12, R14, 0x2, R4 ;  /* 0x000000020e0c7825 */ /* 0x008fc800078e0204 */
[--C-:B------:R-:W-:Y:S01]  /*13030*/  IMAD.WIDE R14, R15, 0x2, R4.reuse ;  /* 0x000000020f0e7825 */ /* 0x100fe200078e0204 */
[----:B------:R0:W-:Y:S04]  /*13040*/  STL.64 [R1+0x1db0], R12 ;  /* 0x001db00c01007387 */ /* 0x0001e80000100a00 */
[----:B0-----:R-:W3:Y:S04]  /*13050*/  LDL.LU.64 R12, [R1+0x2ab0] ;  /* 0x002ab000010c7983 */ /* 0x001ee80000300a00 */
[----:B------:R0:W-:Y:S04]  /*13060*/  STL.64 [R1+0x1da8], R14 ;  /* 0x001da80e01007387 */ /* 0x0001e80000100a00 */
[----:B0-----:R-:W4:Y:S04]  /*13070*/  LDL.LU.64 R14, [R1+0x2aa8] ;  /* 0x002aa800010e7983 */ /* 0x001f280000300a00 */
[----:B------:R2:W-:Y:S02]  /*13080*/  STL.64 [R1+0x1da0], R8 ;  /* 0x001da00801007387 */ /* 0x0005e40000100a00 */
[----:B--2---:R-:W-:-:S05]  /*13090*/  IMAD.WIDE R8, R3, 0x2, R4 ;  /* 0x0000000203087825 */ /* 0x004fca00078e0204 */
[----:B------:R0:W-:Y:S02]  /*130a0*/  STL.64 [R1+0x1d98], R8 ;  /* 0x001d980801007387 */ /* 0x0001e40000100a00 */
[----:B0-----:R-:W-:-:S05]  /*130b0*/  IMAD.WIDE R8, R29, 0x2, R4 ;  /* 0x000000021d087825 */ /* 0x001fca00078e0204 */
[----:B------:R0:W-:Y:S02]  /*130c0*/  STL.64 [R1+0x1d90], R8 ;  /* 0x001d900801007387 */ /* 0x0001e40000100a00 */
[----:B0-----:R-:W-:-:S04]  /*130d0*/  IMAD.WIDE R8, R28, 0x2, R4 ;  /* 0x000000021c087825 */ /* 0x001fc800078e0204 */
[--C-:B------:R-:W-:Y:S01]  /*130e0*/  IMAD.WIDE R28, R27, 0x2, R4.reuse ;  /* 0x000000021b1c7825 */ /* 0x100fe200078e0204 */
[----:B------:R0:W-:Y:S04]  /*130f0*/  STL.64 [R1+0x1d88], R8 ;  /* 0x001d880801007387 */ /* 0x0001e80000100a00 */
[----:B------:R1:W-:Y:S01]  /*13100*/  STL.64 [R1+0x1d80], R28 ;  /* 0x001d801c01007387 */ /* 0x0003e20000100a00 */
[----:B0-----:R-:W-:-:S04]  /*13110*/  IMAD.WIDE R8, R26, 0x2, R4 ;  /* 0x000000021a087825 */ /* 0x001fc800078e0204 */
[--C-:B-1----:R-:W-:Y:S01]  /*13120*/  IMAD.WIDE R28, R25, 0x2, R4.reuse ;  /* 0x00000002191c7825 */ /* 0x102fe200078e0204 */
[----:B------:R0:W-:Y:S03]  /*13130*/  STL.64 [R1+0x1d78], R8 ;  /* 0x001d780801007387 */ /* 0x0001e60000100a00 */
[--C-:B------:R-:W-:Y:S01]  /*13140*/  IMAD.WIDE R26, R24, 0x2, R4.reuse ;  /* 0x00000002181a7825 */ /* 0x100fe200078e0204 */
[----:B------:R-:W-:Y:S03]  /*13150*/  STL.64 [R1+0x1d70], R28 ;  /* 0x001d701c01007387 */ /* 0x000fe60000100a00 */
[--C-:B------:R-:W-:Y:S01]  /*13160*/  IMAD.WIDE R24, R22, 0x2, R4.reuse ;  /* 0x0000000216187825 */ /* 0x100fe200078e0204 */
[----:B------:R-:W-:Y:S03]  /*13170*/  STL.64 [R1+0x1d68], R26 ;  /* 0x001d681a01007387 */ /* 0x000fe60000100a00 */
[----:B0-----:R-:W-:-:S04]  /*13180*/  IMAD.WIDE R8, R23, 0x2, R4 ;  /* 0x0000000217087825 */ /* 0x001fc800078e0204 */
[--C-:B------:R-:W-:Y:S01]  /*13190*/  IMAD.WIDE R22, R21, 0x2, R4.reuse ;  /* 0x0000000215167825 */ /* 0x100fe200078e0204 */
[----:B------:R0:W-:Y:S04]  /*131a0*/  STL.64 [R1+0x1d60], R8 ;  /* 0x001d600801007387 */ /* 0x0001e80000100a00 */
[----:B------:R-:W-:Y:S04]  /*131b0*/  STL.64 [R1+0x1d58], R24 ;  /* 0x001d581801007387 */ /* 0x000fe80000100a00 */
[----:B------:R-:W-:Y:S01]  /*131c0*/  STL.64 [R1+0x1d50], R22 ;  /* 0x001d501601007387 */ /* 0x000fe20000100a00 */
[----:B0-----:R-:W-:-:S04]  /*131d0*/  IMAD.WIDE R8, R20, 0x2, R4 ;  /* 0x0000000214087825 */ /* 0x001fc800078e0204 */
[--C-:B------:R-:W-:Y:S01]  /*131e0*/  IMAD.WIDE R20, R19, 0x2, R4.reuse ;  /* 0x0000000213147825 */ /* 0x100fe200078e0204 */
[----:B------:R0:W-:Y:S03]  /*131f0*/  STL.64 [R1+0x1d48], R8 ;  /* 0x001d480801007387 */ /* 0x0001e60000100a00 */
[--C-:B------:R-:W-:Y:S01]  /*13200*/  IMAD.WIDE R18, R18, 0x2, R4.reuse ;  /* 0x0000000212127825 */ /* 0x100fe200078e0204 */
[----:B------:R-:W-:Y:S04]  /*13210*/  STL.64 [R1+0x1d40], R20 ;  /* 0x001d401401007387 */ /* 0x000fe80000100a00 */
[----:B------:R1:W-:Y:S01]  /*13220*/  STL.64 [R1+0x1d38], R18 ;  /* 0x001d381201007387 */ /* 0x0003e20000100a00 */
[----:B0-----:R-:W-:Y:S01]  /*13230*/  IMAD.WIDE R8, R7, 0x2, R4 ;  /* 0x0000000207087825 */ /* 0x001fe200078e0204 */
[----:B------:R-:W-:-:S04]  /*13240*/  MOV R7, c[0x0][0x1a4] ;  /* 0x0000690000077a02 */ /* 0x000fc80000000f00 */
[----:B------:R0:W-:Y:S01]  /*13250*/  STL.64 [R1+0x1d30], R8 ;  /* 0x001d300801007387 */ /* 0x0001e20000100a00 */
[----:B------:R-:W-:Y:S02]  /*13260*/  IMAD R7, R7, 0x6d, RZ ;  /* 0x0000006d07077824 */ /* 0x000fe400078e02ff */
[----:B-1----:R-:W-:-:S04]  /*13270*/  IMAD.WIDE R18, R16, 0x2, R4 ;  /* 0x0000000210127825 */ /* 0x002fc800078e0204 */
[----:B0-----:R-:W-:-:S04]  /*13280*/  IMAD.WIDE R8, R17, 0x2, R4 ;  /* 0x0000000211087825 */ /* 0x001fc800078e0204 */
[----:B------:R-:W-:Y:S01]  /*13290*/  IMAD.WIDE R16, R6, 0x2, R4 ;  /* 0x0000000206107825 */ /* 0x000fe200078e0204 */
[----:B------:R-:W-:Y:S01]  /*132a0*/  STL.64 [R1+0x1d28], R8 ;  /* 0x001d280801007387 */ /* 0x000fe20000100a00 */
[----:B------:R-:W-:-:S03]  /*132b0*/  MOV R6, c[0x0][0x1a4] ;  /* 0x0000690000067a02 */ /* 0x000fc60000000f00 */
[----:B------:R0:W-:Y:S04]  /*132c0*/  STL.64 [R1+0x1d20], R18 ;  /* 0x001d201201007387 */ /* 0x0001e80000100a00 */
[----:B------:R1:W-:Y:S01]  /*132d0*/  STL.64 [R1+0x1d18], R16 ;  /* 0x001d181001007387 */ /* 0x0003e20000100a00 */
[----:B------:R-:W-:Y:S02]  /*132e0*/  IMAD R6, R6, 0x6e, RZ ;  /* 0x0000006e06067824 */ /* 0x000fe400078e02ff */
[----:B0-----:R-:W-:-:S04]  /*132f0*/  IMAD.WIDE R18, R7, 0x2, R10 ;  /* 0x0000000207127825 */ /* 0x001fc800078e020a */
[----:B-1----:R-:W-:-:S04]  /*13300*/  IMAD.WIDE R16, R7, 0x2, R4 ;  /* 0x0000000207107825 */ /* 0x002fc800078e0204 */
[----:B----4-:R-:W-:-:S05]  /*13310*/  IMAD.WIDE R8, R7, 0x2, R14 ;  /* 0x0000000207087825 */ /* 0x010fca00078e020e */
[----:B------:R3:W-:Y:S02]  /*13320*/  STL.64 [R1+0x1d10], R8 ;  /* 0x001d100801007387 */ /* 0x0007e40000100a00 */
[----:B---3--:R-:W-:-:S05]  /*13330*/  IMAD.WIDE R8, R7, 0x2, R12 ;  /* 0x0000000207087825 */ /* 0x008fca00078e020c */
[----:B------:R0:W-:Y:S01]  /*13340*/  STL.64 [R1+0x1d08], R8 ;  /* 0x001d080801007387 */ /* 0x0001e20000100a00 */
[----:B------:R-:W-:-:S03]  /*13350*/  IMAD.MOV.U32 R7, RZ, RZ, c[0x0][0x1a4] ;  /* 0x00006900ff077624 */ /* 0x000fc600078e00ff */
[----:B------:R1:W-:Y:S04]  /*13360*/  STL.64 [R1+0x1d00], R18 ;  /* 0x001d001201007387 */ /* 0x0003e80000100a00 */
[----:B------:R2:W-:Y:S01]  /*13370*/  STL.64 [R1+0x1cf8], R16 ;  /* 0x001cf81001007387 */ /* 0x0005e20000100a00 */
[----:B0-----:R-:W-:-:S05]  /*13380*/  IMAD.WIDE R8, R6, 0x2, R14 ;  /* 0x0000000206087825 */ /* 0x001fca00078e020e */
[----:B------:R0:W-:Y:S01]  /*13390*/  STL.64 [R1+0x1cf0], R8 ;  /* 0x001cf00801007387 */ /* 0x0001e20000100a00 */
[----:B------:R-:W-:Y:S02]  /*133a0*/  IMAD R7, R7, 0x6f, RZ ;  /* 0x0000006f07077824 */ /* 0x000fe400078e02ff */
[----:B-1----:R-:W-:-:S04]  /*133b0*/  IMAD.WIDE R18, R6, 0x2, R10 ;  /* 0x0000000206127825 */ /* 0x002fc800078e020a */
[----:B--2---:R-:W-:-:S04]  /*133c0*/  IMAD.WIDE R16, R6, 0x2, R4 ;  /* 0x0000000206107825 */ /* 0x004fc800078e0204 */
[----:B0-----:R-:W-:Y:S01]  /*133d0*/  IMAD.WIDE R8, R6, 0x2, R12 ;  /* 0x0000000206087825 */ /* 0x001fe200078e020c */
[----:B------:R-:W-:-:S04]  /*133e0*/  MOV R6, c[0x0][0x1a4] ;  /* 0x0000690000067a02 */ /* 0x000fc80000000f00 */
[----:B------:R0:W-:Y:S04]  /*133f0*/  STL.64 [R1+0x1ce8], R8 ;  /* 0x001ce80801007387 */ /* 0x0001e80000100a00 */
        /* <DEDUP_REMOVED lines=27> */
[----:B0-----:R-:W-:-:S05]  /*135b0*/  IMAD.WIDE R8, R7, 0x2, R12 ;  /* 0x0000000207087825 */ /* 0x001fca00078e020c */
        /* <DEDUP_REMOVED lines=122> */
[----:B------:R1:W-:Y:S01]  /*13d60*/  STL.64 [R1+0x1b00], R18 ;  /* 0x001b001201007387 */ /* 0x0003e20000100a00 */
[----:B------:R-:W-:-:S03]  /*13d70*/  IMAD R7, R7, 0x7f, RZ ;  /* 0x0000007f07077824 */ /* 0x000fc600078e02ff */
[----:B------:R2:W-:Y:S01]  /*13d80*/  STL.64 [R1+0x1af8], R16 ;  /* 0x001af81001007387 */ /* 0x0005e20000100a00 */
[----:B0-----:R-:W-:-:S04]  /*13d90*/  IMAD.WIDE R8, R6, 0x2, R14 ;  /* 0x0000000206087825 */ /* 0x001fc800078e020e */
[C---:B-1----:R-:W-:Y:S01]  /*13da0*/  IMAD.WIDE R18, R6.reuse, 0x2, R12 ;  /* 0x0000000206127825 */ /* 0x042fe200078e020c */
[----:B------:R0:W-:Y:S03]  /*13db0*/  STL.64 [R1+0x1af0], R8 ;  /* 0x001af00801007387 */ /* 0x0001e60000100a00 */
[C---:B--2---:R-:W-:Y:S01]  /*13dc0*/  IMAD.WIDE R16, R6.reuse, 0x2, R10 ;  /* 0x0000000206107825 */ /* 0x044fe200078e020a */
[----:B------:R-:W-:Y:S03]  /*13dd0*/  STL.64 [R1+0x1ae8], R18 ;  /* 0x001ae81201007387 */ /* 0x000fe60000100a00 */
[----:B------:R-:W-:Y:S01]  /*13de0*/  IMAD.WIDE R14, R7, 0x2, R14 ;  /* 0x00000002070e7825 */ /* 0x000fe200078e020e */
[----:B------:R-:W-:Y:S03]  /*13df0*/  STL.64 [R1+0x1ae0], R16 ;  /* 0x001ae01001007387 */ /* 0x000fe60000100a00 */
[----:B0-----:R-:W-:-:S04]  /*13e00*/  IMAD.WIDE R8, R6, 0x2, R4 ;  /* 0x0000000206087825 */ /* 0x001fc800078e0204 */
[C---:B------:R-:W-:Y:S01]  /*13e10*/  IMAD.WIDE R12, R7.reuse, 0x2, R12 ;  /* 0x00000002070c7825 */ /* 0x040fe200078e020c */
[----:B------:R0:W-:Y:S03]  /*13e20*/  STL.64 [R1+0x1ad8], R8 ;  /* 0x001ad80801007387 */ /* 0x0001e60000100a00 */
[C---:B------:R-:W-:Y:S01]  /*13e30*/  IMAD.WIDE R4, R7.reuse, 0x2, R4 ;  /* 0x0000000207047825 */ /* 0x040fe200078e0204 */
[----:B------:R1:W-:Y:S04]  /*13e40*/  STL.64 [R1+0x1ad0], R14 ;  /* 0x001ad00e01007387 */ /* 0x0003e80000100a00 */
[----:B------:R1:W-:Y:S01]  /*13e50*/  STL.64 [R1+0x1ac8], R12 ;  /* 0x001ac80c01007387 */ /* 0x0003e20000100a00 */
[----:B0-----:R-:W-:-:S05]  /*13e60*/  IMAD.WIDE R8, R7, 0x2, R10 ;  /* 0x0000000207087825 */ /* 0x001fca00078e020a */
[----:B------:R1:W-:Y:S04]  /*13e70*/  STL.64 [R1+0x1ac0], R8 ;  /* 0x001ac00801007387 */ /* 0x0003e80000100a00 */
[----:B------:R1:W-:Y:S01]  /*13e80*/  STL.64 [R1+0x1ab8], R4 ;  /* 0x001ab80401007387 */ /* 0x0003e20000100a00 */
[----:B------:R-:W-:-:S03]  /*13e90*/  UMOV UR4, URZ ;  /* 0x0000003f00047c82 */ /* 0x000fc60008000000 */
.L_x_1:
[----:B01----:R-:W2:Y:S04]  /*13ea0*/  LDL.64 R4, [R1+0x458] ;  /* 0x0004580001047983 */ /* 0x003ea80000100a00 */
[----:B------:R-:W3:Y:S04]  /*13eb0*/  LDL.64 R6, [R1+0x450] ;  /* 0x0004500001067983 */ /* 0x000ee80000100a00 */
[----:B------:R-:W4:Y:S04]  /*13ec0*/  LDL.64 R8, [R1+0x448] ;  /* 0x0004480001087983 */ /* 0x000f280000100a00 */
[----:B------:R-:W4:Y:S04]  /*13ed0*/  LDL.64 R14, [R1+0x440] ;  /* 0x00044000010e7983 */ /* 0x000f280000100a00 */
[----:B------:R-:W4:Y:S04]  /*13ee0*/  LDL.64 R20, [R1+0x2a90] ;  /* 0x002a900001147983 */ /* 0x000f280000100a00 */
[----:B------:R-:W4:Y:S04]  /*13ef0*/  LDL.64 R18, [R1+0x2a88] ;  /* 0x002a880001127983 */ /* 0x000f280000100a00 */
[----:B------:R-:W4:Y:S04]  /*13f00*/  LDL.64 R10, [R1+0x2a80] ;  /* 0x002a8000010a7983 */ /* 0x000f280000100a00 */
[----:B------:R-:W4:Y:S04]  /*13f10*/  LDL.64 R12, [R1+0x2a78] ;  /* 0x002a7800010c7983 */ /* 0x000f280000100a00 */
[----:B------:R0:W-:Y:S04]  /*13f20*/  STL [R1+0x2b50], R2 ;  /* 0x002b500201007387 */ /* 0x0001e80000100800 */
[----:B------:R-:W4:Y:S04]  /*13f30*/  LDL.64 R16, [R1+0x2a70] ;  /* 0x002a700001107983 */ /* 0x000f280000100a00 */
[----:B------:R-:W4:Y:S04]  /*13f40*/  LDL.64 R24, [R1+0x2a68] ;  /* 0x002a680001187983 */ /* 0x000f280000100a00 */
[----:B------:R-:W4:Y:S04]  /*13f50*/  LDL.64 R22, [R1+0x2068] ;  /* 0x0020680001167983 */ /* 0x000f280000100a00 */
[----:B0-----:R-:W4:Y:S01]  /*13f60*/  LDL.64 R2, [R1+0x2a58] ;  /* 0x002a580001027983 */ /* 0x001f220000100a00 */
[----:B--2---:R-:W-:-:S04]  /*13f70*/  IMAD.WIDE R4, R0, 0x2, R4 ;  /* 0x0000000200047825 */ /* 0x004fc800078e0204 */
[C---:B---3--:R-:W-:Y:S01]  /*13f80*/  IMAD.WIDE R6, R0.reuse, 0x2, R6 ;  /* 0x0000000200067825 */ /* 0x048fe200078e0206 */
[----:B------:R0:W2:Y:S03]  /*13f90*/  LDG.E.U16 R28, [R4.64] ;  /* 0x00000006041c7981 */ /* 0x0000a6000c1e1500 */
[C---:B----4-:R-:W-:Y:S01]  /*13fa0*/  IMAD.WIDE R8, R0.reuse, 0x2, R8 ;  /* 0x0000000200087825 */ /* 0x050fe200078e0208 */
[----:B------:R1:W3:Y:S04]  /*13fb0*/  LDG.E.U16 R26, [R6.64] ;  /* 0x00000006061a7981 */ /* 0x0002e8000c1e1500 */
[----:B------:R4:W3:Y:S01]  /*13fc0*/  LDG.E.U16 R27, [R8.64] ;  /* 0x00000006081b7981 */ /* 0x0008e2000c1e1500 */
[----:B0-----:R-:W-:-:S03]  /*13fd0*/  IMAD.WIDE R4, R0, 0x2, R14 ;  /* 0x0000000200047825 */ /* 0x001fc600078e020e */
[----:B------:R-:W3:Y:S01]  /*13fe0*/  LDL.64 R14, [R1+0x2a60] ;  /* 0x002a6000010e7983 */ /* 0x000ee20000100a00 */
[----:B-1----:R-:W-:-:S03]  /*13ff0*/  IMAD.WIDE R6, R0, 0x2, R20 ;  /* 0x0000000200067825 */ /* 0x002fc600078e0214 */
[----:B------:R0:W3:Y:S04]  /*14000*/  LDG.E.U16 R21, [R4.64] ;  /* 0x0000000604157981 */ /* 0x0000e8000c1e1500 */
[----:B------:R1:W3:Y:S01]  /*14010*/  LDG.E.U16 R29, [R6.64] ;  /* 0x00000006061d7981 */ /* 0x0002e2000c1e1500 */
[----:B----4-:R-:W-:-:S04]  /*14020*/  IMAD.WIDE R8, R0, 0x2, R18 ;  /* 0x0000000200087825 */ /* 0x010fc800078e0212 */
[----:B------:R-:W-:-:S04]  /*14030*/  IMAD.WIDE R10, R0, 0x2, R10 ;  /* 0x00000002000a7825 */ /* 0x000fc800078e020a */
[----:B------:R-:W-:-:S04]  /*14040*/  IMAD.WIDE R12, R0, 0x2, R12 ;  /* 0x00000002000c7825 */ /* 0x000fc800078e020c */
[----:B0-----:R-:W-:-:S04]  /*14050*/  IMAD.WIDE R4, R0, 0x2, R16 ;  /* 0x0000000200047825 */ /* 0x001fc800078e0210 */
[C---:B-1----:R-:W-:Y:S01]  /*14060*/  IMAD.WIDE R6, R0.reuse, 0x2, R24 ;  /* 0x0000000200067825 */ /* 0x042fe200078e0218 */
[----:B--2---:R0:W-:Y:S04]  /*14070*/  STL [R1+0x9e4], R28 ;  /* 0x0009e41c01007387 */ /* 0x0041e80000100800 */
[----:B---3--:R1:W-:Y:S04]  /*14080*/  STL [R1+0x9e0], R26 ;  /* 0x0009e01a01007387 */ /* 0x0083e80000100800 */
[----:B------:R-:W2:Y:S04]  /*14090*/  LDL.64 R18, [R1+0x2a50] ;  /* 0x002a500001127983 */ /* 0x000ea80000100a00 */
[----:B0-----:R0:W3:Y:S04]  /*140a0*/  LDG.E.U16 R28, [R8.64] ;  /* 0x00000006081c7981 */ /* 0x0010e8000c1e1500 */
[----:B-1----:R1:W4:Y:S04]  /*140b0*/  LDG.E.U16 R26, [R10.64] ;  /* 0x000000060a1a7981 */ /* 0x002328000c1e1500 */
[----:B------:R0:W-:Y:S04]  /*140c0*/  STL [R1+0x9dc], R27 ;  /* 0x0009dc1b01007387 */ /* 0x0001e80000100800 */
[----:B------:R0:W-:Y:S01]  /*140d0*/  STL [R1+0x9d8], R21 ;  /* 0x0009d81501007387 */ /* 0x0001e20000100800 */
[----:B-1----:R-:W-:-:S03]  /*140e0*/  IMAD.WIDE R10, R0, 0x2, R22 ;  /* 0x00000002000a7825 */ /* 0x002fc600078e0216 */
[----:B------:R-:W4:Y:S04]  /*140f0*/  LDL.64 R24, [R1+0x2a40] ;  /* 0x002a400001187983 */ /* 0x000f280000100a00 */
[----:B0-----:R0:W4:Y:S04]  /*14100*/  LDG.E.U16 R27, [R12.64] ;  /* 0x000000060c1b7981 */ /* 0x001128000c1e1500 */
[----:B------:R-:W4:Y:S04]  /*14110*/  LDL.64 R20, [R1+0x2a48] ;  /* 0x002a480001147983 */ /* 0x000f280000100a00 */
[----:B------:R2:W4:Y:S01]  /*14120*/  LDG.E.U16 R23, [R4.64] ;  /* 0x0000000604177981 */ /* 0x000522000c1e1500 */
[----:B------:R-:W-:-:S03]  /*14130*/  IMAD.WIDE R8, R0, 0x2, R14 ;  /* 0x0000000200087825 */ /* 0x000fc600078e020e */
[----:B------:R-:W4:Y:S04]  /*14140*/  LDL.64 R16, [R1+0x2060] ;  /* 0x0020600001107983 */ /* 0x000f280000100a00 */
[----:B------:R-:W4:Y:S04]  /*14150*/  LDL.64 R14, [R1+0x2a38] ;  /* 0x002a3800010e7983 */ /* 0x000f280000100a00 */
[----:B------:R1:W-:Y:S04]  /*14160*/  STL [R1+0x9d4], R29 ;  /* 0x0009d41d01007387 */ /* 0x0003e80000100800 */
[----:B-1----:R1:W4:Y:S01]  /*14170*/  LDG.E.U16 R29, [R6.64] ;  /* 0x00000006061d7981 */ /* 0x002322000c1e1500 */
[----:B0-----:R-:W-:-:S04]  /*14180*/  IMAD.WIDE R12, R0, 0x2, R2 ;  /* 0x00000002000c7825 */ /* 0x001fc800078e0202 */
[C---:B--2---:R-:W-:Y:S01]  /*14190*/  IMAD.WIDE R4, R0.reuse, 0x2, R18 ;  /* 0x0000000200047825 */ /* 0x044fe200078e0212 */
[----:B---3--:R0:W-:Y:S04]  /*141a0*/  STL [R1+0x9d0], R28 ;  /* 0x0009d01c01007387 */ /* 0x0081e80000100800 */
[----:B----4-:R2:W-:Y:S04]  /*141b0*/  STL [R1+0x9c8], R26 ;  /* 0x0009c81a01007387 */ /* 0x0105e80000100800 */
[----:B------:R-:W3:Y:S04]  /*141c0*/  LDL.64 R2, [R1+0x2a30] ;  /* 0x002a300001027983 */ /* 0x000ee80000100a00 */
[----:B0-----:R0:W4:Y:S04]  /*141d0*/  LDG.E.U16 R28, [R8.64] ;  /* 0x00000006081c7981 */ /* 0x001128000c1e1500 */
[----:B--2---:R2:W4:Y:S04]  /*141e0*/  LDG.E.U16 R26, [R10.64] ;  /* 0x000000060a1a7981 */ /* 0x004528000c1e1500 */
[----:B------:R0:W-:Y:S01]  /*141f0*/  STL [R1+0x9c4], R27 ;  /* 0x0009c41b01007387 */ /* 0x0001e20000100800 */
[----:B-1----:R-:W-:-:S03]  /*14200*/  IMAD.WIDE R6, R0, 0x2, R20 ;  /* 0x0000000200067825 */ /* 0x002fc600078e0214 */
[----:B------:R1:W-:Y:S01]  /*14210*/  STL [R1+0x9c0], R23 ;  /* 0x0009c01701007387 */ /* 0x0003e20000100800 */
[----:B--2---:R-:W-:-:S03]  /*14220*/  IMAD.WIDE R10, R0, 0x2, R24 ;  /* 0x00000002000a7825 */ /* 0x004fc600078e0218 */
[----:B0-----:R0:W2:Y:S04]  /*14230*/  LDG.E.U16 R27, [R12.64] ;  /* 0x000000060c1b7981 */ /* 0x0010a8000c1e1500 */
[----:B------:R-:W2:Y:S04]  /*14240*/  LDL.64 R20, [R1+0x2a20] ;  /* 0x002a200001147983 */ /* 0x000ea80000100a00 */
[----:B-1----:R-:W2:Y:S04]  /*14250*/  LDL.64 R22, [R1+0x2058] ;  /* 0x0020580001167983 */ /* 0x002ea80000100a00 */
[----:B------:R3:W2:Y:S01]  /*14260*/  LDG.E.U16 R25, [R4.64] ;  /* 0x0000000604197981 */ /* 0x0006a2000c1e1500 */
[----:B------:R-:W-:-:S03]  /*14270*/  IMAD.WIDE R8, R0, 0x2, R16 ;  /* 0x0000000200087825 */ /* 0x000fc600078e0210 */
[----:B------:R-:W2:Y:S04]  /*14280*/  LDL.64 R18, [R1+0x2a28] ;  /* 0x002a280001127983 */ /* 0x000ea80000100a00 */
[----:B------:R-:W2:Y:S04]  /*14290*/  LDL.64 R16, [R1+0x2a18] ;  /* 0x002a180001107983 */ /* 0x000ea80000100a00 */
[----:B------:R1:W-:Y:S04]  /*142a0*/  STL [R1+0x9bc], R29 ;  /* 0x0009bc1d01007387 */ /* 0x0003e80000100800 */
[----:B-1----:R1:W2:Y:S01]  /*142b0*/  LDG.E.U16 R29, [R6.64] ;  /* 0x00000006061d7981 */ /* 0x0022a2000c1e1500 */
[----:B0-----:R-:W-:-:S04]  /*142c0*/  IMAD.WIDE R12, R0, 0x2, R14 ;  /* 0x00000002000c7825 */ /* 0x001fc800078e020e */
[C---:B---3--:R-:W-:Y:S01]  /*142d0*/  IMAD.WIDE R4, R0.reuse, 0x2, R2 ;  /* 0x0000000200047825 */ /* 0x048fe200078e0202 */
[----:B----4-:R0:W-:Y:S04]  /*142e0*/  STL [R1+0x9b8], R28 ;  /* 0x0009b81c01007387 */ /* 0x0101e80000100800 */
[----:B------:R3:W-:Y:S04]  /*142f0*/  STL [R1+0x9b4], R26 ;  /* 0x0009b41a01007387 */ /* 0x0007e80000100800 */
[----:B------:R-:W4:Y:S04]  /*14300*/  LDL.64 R14, [R1+0x2050] ;  /* 0x00205000010e7983 */ /* 0x000f280000100a00 */
[----:B0-----:R0:W4:Y:S04]  /*14310*/  LDG.E.U16 R28, [R8.64] ;  /* 0x00000006081c7981 */ /* 0x001128000c1e1500 */
[----:B---3--:R3:W4:Y:S04]  /*14320*/  LDG.E.U16 R26, [R10.64] ;  /* 0x000000060a1a7981 */ /* 0x008728000c1e1500 */
[----:B--2---:R2:W-:Y:S01]  /*14330*/  STL [R1+0x9b0], R27 ;  /* 0x0009b01b01007387 */ /* 0x0045e20000100800 */
[----:B---3--:R-:W-:-:S03]  /*14340*/  IMAD.WIDE R10, R0, 0x2, R20 ;  /* 0x00000002000a7825 */ /* 0x008fc600078e0214 */
[----:B------:R4:W2:Y:S01]  /*14350*/  LDG.E.U16 R21, [R4.64] ;  /* 0x0000000604157981 */ /* 0x0008a2000c1e1500 */
[----:B-1----:R-:W-:-:S03]  /*14360*/  IMAD.WIDE R6, R0, 0x2, R22 ;  /* 0x0000000200067825 */ /* 0x002fc600078e0216 */
[----:B--2---:R1:W2:Y:S04]  /*14370*/  LDG.E.U16 R27, [R12.64] ;  /* 0x000000060c1b7981 */ /* 0x0042a8000c1e1500 */
[----:B------:R1:W-:Y:S04]  /*14380*/  STL [R1+0x9ac], R25 ;  /* 0x0009ac1901007387 */ /* 0x0003e80000100800 */
[----:B------:R-:W2:Y:S01]  /*14390*/  LDL.64 R22, [R1+0x2a00] ;  /* 0x002a000001167983 */ /* 0x000ea20000100a00 */
[----:B0-----:R-:W-:-:S03]  /*143a0*/  IMAD.WIDE R8, R0, 0x2, R18 ;  /* 0x0000000200087825 */ /* 0x001fc600078e0212 */
[----:B------:R-:W2:Y:S04]  /*143b0*/  LDL.64 R2, [R1+0x2a08] ;  /* 0x002a080001027983 */ /* 0x000ea80000100a00 */
[----:B-1----:R-:W2:Y:S04]  /*143c0*/  LDL.64 R24, [R1+0x2a10] ;  /* 0x002a100001187983 */ /* 0x002ea80000100a00 */
[----:B------:R-:W2:Y:S04]  /*143d0*/  LDL.64 R18, [R1+0x2048] ;  /* 0x0020480001127983 */ /* 0x000ea80000100a00 */
[----:B------:R0:W-:Y:S04]  /*143e0*/  STL [R1+0x9a8], R29 ;  /* 0x0009a81d01007387 */ /* 0x0001e80000100800 */
[----:B0-----:R0:W2:Y:S01]  /*143f0*/  LDG.E.U16 R29, [R6.64] ;  /* 0x00000006061d7981 */ /* 0x0010a2000c1e1500 */
[----:B------:R-:W-:-:S04]  /*14400*/  IMAD.WIDE R12, R0, 0x2, R16 ;  /* 0x00000002000c7825 */ /* 0x000fc800078e0210 */
[C---:B----4-:R-:W-:Y:S01]  /*14410*/  IMAD.WIDE R4, R0.reuse, 0x2, R14 ;  /* 0x0000000200047825 */ /* 0x050fe200078e020e */
[----:B------:R1:W-:Y:S04]  /*14420*/  STL [R1+0x9a4], R28 ;  /* 0x0009a41c01007387 */ /* 0x0003e80000100800 */
[----:B------:R4:W-:Y:S04]  /*14430*/  STL [R1+0x9a0], R26 ;  /* 0x0009a01a01007387 */ /* 0x0009e80000100800 */
[----:B------:R-:W3:Y:S04]  /*14440*/  LDL.64 R16, [R1+0x29f8] ;  /* 0x0029f80001107983 */ /* 0x000ee80000100a00 */
[----:B-1----:R1:W3:Y:S04]  /*14450*/  LDG.E.U16 R28, [R8.64] ;  /* 0x00000006081c7981 */ /* 0x0022e8000c1e1500 */
[----:B----4-:R4:W3:Y:S04]  /*14460*/  LDG.E.U16 R26, [R10.64] ;  /* 0x000000060a1a7981 */ /* 0x0108e8000c1e1500 */
[----:B--2---:R2:W-:Y:S04]  /*14470*/  STL [R1+0x99c], R27 ;  /* 0x00099c1b01007387 */ /* 0x0045e80000100800 */
[----:B------:R0:W-:Y:S01]  /*14480*/  STL [R1+0x998], R21 ;  /* 0x0009981501007387 */ /* 0x0001e20000100800 */
[----:B----4-:R-:W-:-:S03]  /*14490*/  IMAD.WIDE R10, R0, 0x2, R22 ;  /* 0x00000002000a7825 */ /* 0x010fc600078e0216 */
[----:B------:R-:W4:Y:S04]  /*144a0*/  LDL.64 R14, [R1+0x29e8] ;  /* 0x0029e800010e7983 */ /* 0x000f280000100a00 */
[----:B--2---:R2:W4:Y:S01]  /*144b0*/  LDG.E.U16 R27, [R12.64] ;  /* 0x000000060c1b7981 */ /* 0x004522000c1e1500 */
[----:B0-----:R-:W-:-:S03]  /*144c0*/  IMAD.WIDE R6, R0, 0x2, R24 ;  /* 0x0000000200067825 */ /* 0x001fc600078e0218 */
[----:B------:R-:W4:Y:S04]  /*144d0*/  LDL.64 R20, [R1+0x29f0] ;  /* 0x0029f00001147983 */ /* 0x000f280000100a00 */
[----:B------:R-:W4:Y:S04]  /*144e0*/  LDL.64 R24, [R1+0x2040] ;  /* 0x0020400001187983 */ /* 0x000f280000100a00 */
[----:B------:R3:W4:Y:S01]  /*144f0*/  LDG.E.U16 R23, [R4.64] ;  /* 0x0000000604177981 */ /* 0x000722000c1e1500 */
[----:B-1----:R-:W-:-:S03]  /*14500*/  IMAD.WIDE R8, R0, 0x2, R2 ;  /* 0x0000000200087825 */ /* 0x002fc600078e0202 */
[----:B------:R-:W4:Y:S04]  /*14510*/  LDL.64 R2, [R1+0x29e0] ;  /* 0x0029e00001027983 */ /* 0x000f280000100a00 */
[----:B------:R0:W-:Y:S04]  /*14520*/  STL [R1+0x994], R29 ;  /* 0x0009941d01007387 */ /* 0x0001e80000100800 */
[----:B0-----:R0:W4:Y:S01]  /*14530*/  LDG.E.U16 R29, [R6.64] ;  /* 0x00000006061d7981 */ /* 0x001122000c1e1500 */
[----:B--2---:R-:W-:-:S04]  /*14540*/  IMAD.WIDE R12, R0, 0x2, R18 ;  /* 0x00000002000c7825 */ /* 0x004fc800078e0212 */
[C---:B---3--:R-:W-:Y:S01]  /*14550*/  IMAD.WIDE R4, R0.reuse, 0x2, R16 ;  /* 0x0000000200047825 */ /* 0x048fe200078e0210 */
[----:B------:R1:W-:Y:S04]  /*14560*/  STL [R1+0x990], R28 ;  /* 0x0009901c01007387 */ /* 0x0003e80000100800 */
[----:B------:R2:W-:Y:S04]  /*14570*/  STL [R1+0x98c], R26 ;  /* 0x00098c1a01007387 */ /* 0x0005e80000100800 */
[----:B------:R-:W3:Y:S04]  /*14580*/  LDL.64 R18, [R1+0x29d8] ;  /* 0x0029d80001127983 */ /* 0x000ee80000100a00 */
[----:B-1----:R1:W3:Y:S04]  /*14590*/  LDG.E.U16 R28, [R8.64] ;  /* 0x00000006081c7981 */ /* 0x0022e8000c1e1500 */
[----:B--2---:R2:W3:Y:S04]  /*145a0*/  LDG.E.U16 R26, [R10.64] ;  /* 0x000000060a1a7981 */ /* 0x0044e8000c1e1500 */
[----:B----4-:R4:W-:Y:S01]  /*145b0*/  STL [R1+0x988], R27 ;  /* 0x0009881b01007387 */ /* 0x0109e20000100800 */
[----:B0-----:R-:W-:-:S04]  /*145c0*/  IMAD.WIDE R6, R0, 0x2, R20 ;  /* 0x0000000200067825 */ /* 0x001fc800078e0214 */
[C---:B--2---:R-:W-:Y:S01]  /*145d0*/  IMAD.WIDE R10, R0.reuse, 0x2, R24 ;  /* 0x00000002000a7825 */ /* 0x044fe200078e0218 */
[----:B----4-:R0:W2:Y:S04]  /*145e0*/  LDG.E.U16 R27, [R12.64] ;  /* 0x000000060c1b7981 */ /* 0x0100a8000c1e1500 */
[----:B------:R4:W-:Y:S04]  /*145f0*/  STL [R1+0x974], R23 ;  /* 0x0009741701007387 */ /* 0x0009e80000100800 */
[----:B------:R-:W2:Y:S04]  /*14600*/  LDL.64 R20, [R1+0x29c8] ;  /* 0x0029c80001147983 */ /* 0x000ea80000100a00 */
[----:B------:R3:W2:Y:S04]  /*14610*/  LDG.E.U16 R25, [R4.64] ;  /* 0x0000000604197981 */ /* 0x0006a8000c1e1500 */
[----:B----4-:R-:W4:Y:S01]  /*14620*/  LDL.64 R22, [R1+0x29d0] ;  /* 0x0029d00001167983 */ /* 0x010f220000100a00 */
[----:B-1----:R-:W-:-:S03]  /*14630*/  IMAD.WIDE R8, R0, 0x2, R14 ;  /* 0x0000000200087825 */ /* 0x002fc600078e020e */
[----:B------:R-:W4:Y:S04]  /*14640*/  LDL.64 R16, [R1+0x2038] ;  /* 0x0020380001107983 */ /* 0x000f280000100a00 */
[----:B------:R-:W4:Y:S04]  /*14650*/  LDL.64 R14, [R1+0x29c0] ;  /* 0x0029c000010e7983 */ /* 0x000f280000100a00 */
[----:B------:R1:W-:Y:S04]  /*14660*/  STL [R1+0x970], R29 ;  /* 0x0009701d01007387 */ /* 0x0003e80000100800 */
[----:B-1----:R4:W4:Y:S01]  /*14670*/  LDG.E.U16 R29, [R6.64] ;  /* 0x00000006061d7981 */ /* 0x002922000c1e1500 */
[----:B0-----:R-:W-:-:S04]  /*14680*/  IMAD.WIDE R12, R0, 0x2, R2 ;  /* 0x00000002000c7825 */ /* 0x001fc800078e0202 */
[C---:B---3--:R-:W-:Y:S01]  /*14690*/  IMAD.WIDE R4, R0.reuse, 0x2, R18 ;  /* 0x0000000200047825 */ /* 0x048fe200078e0212 */
[----:B------:R0:W-:Y:S04]  /*146a0*/  STL [R1+0x96c], R28 ;  /* 0x00096c1c01007387 */ /* 0x0001e80000100800 */
[----:B------:R1:W-:Y:S04]  /*146b0*/  STL [R1+0x968], R26 ;  /* 0x0009681a01007387 */ /* 0x0003e80000100800 */
[----:B------:R-:W3:Y:S04]  /*146c0*/  LDL.64 R2, [R1+0x29b8] ;  /* 0x0029b80001027983 */ /* 0x000ee80000100a00 */
[----:B0-----:R0:W3:Y:S04]  /*146d0*/  LDG.E.U16 R28, [R8.64] ;  /* 0x00000006081c7981 */ /* 0x0010e8000c1e1500 */
[----:B-1----:R1:W3:Y:S04]  /*146e0*/  LDG.E.U16 R26, [R10.64] ;  /* 0x000000060a1a7981 */ /* 0x0022e8000c1e1500 */
[----:B--2---:R2:W-:Y:S01]  /*146f0*/  STL [R1+0x964], R27 ;  /* 0x0009641b01007387 */ /* 0x0045e20000100800 */
[----:B-1----:R-:W-:-:S03]  /*14700*/  IMAD.WIDE R10, R0, 0x2, R20 ;  /* 0x00000002000a7825 */ /* 0x002fc600078e0214 */
[----:B------:R3:W3:Y:S04]  /*14710*/  LDG.E.U16 R21, [R4.64] ;  /* 0x0000000604157981 */ /* 0x0006e8000c1e1500 */
[----:B--2---:R1:W2:Y:S01]  /*14720*/  LDG.E.U16 R27, [R12.64] ;  /* 0x000000060c1b7981 */ /* 0x0042a2000c1e1500 */
[----:B----4-:R-:W-:-:S03]  /*14730*/  IMAD.WIDE R6, R0, 0x2, R22 ;  /* 0x0000000200067825 */ /* 0x010fc600078e0216 */
[----:B------:R4:W-:Y:S04]  /*14740*/  STL [R1+0x960], R25 ;  /* 0x0009601901007387 */ /* 0x0009e80000100800 */
[----:B------:R-:W2:Y:S01]  /*14750*/  LDL.64 R22, [R1+0x29a8] ;  /* 0x0029a80001167983 */ /* 0x000ea20000100a00 */
[----:B0-----:R-:W-:-:S03]  /*14760*/  IMAD.WIDE R8, R0, 0x2, R16 ;  /* 0x0000000200087825 */ /* 0x001fc600078e0210 */
[----:B------:R-:W2:Y:S04]  /*14770*/  LDL.64 R18, [R1+0x29b0] ;  /* 0x0029b00001127983 */ /* 0x000ea80000100a00 */
[----:B----4-:R-:W4:Y:S04]  /*14780*/  LDL.64 R24, [R1+0x2030] ;  /* 0x0020300001187983 */ /* 0x010f280000100a00 */
[----:B------:R-:W4:Y:S04]  /*14790*/  LDL.64 R16, [R1+0x29a0] ;  /* 0x0029a00001107983 */ /* 0x000f280000100a00 */
[----:B------:R0:W-:Y:S04]  /*147a0*/  STL [R1+0x95c], R29 ;  /* 0x00095c1d01007387 */ /* 0x0001e80000100800 */
[----:B0-----:R4:W4:Y:S01]  /*147b0*/  LDG.E.U16 R29, [R6.64] ;  /* 0x00000006061d7981 */ /* 0x001922000c1e1500 */
[----:B-1----:R-:W-:-:S04]  /*147c0*/  IMAD.WIDE R12, R0, 0x2, R14 ;  /* 0x00000002000c7825 */ /* 0x002fc800078e020e */
[C---:B---3--:R-:W-:Y:S01]  /*147d0*/  IMAD.WIDE R4, R0.reuse, 0x2, R2 ;  /* 0x0000000200047825 */ /* 0x048fe200078e0202 */
[----:B------:R0:W-:Y:S04]  /*147e0*/  STL [R1+0x958], R28 ;  /* 0x0009581c01007387 */ /* 0x0001e80000100800 */
[----:B------:R1:W-:Y:S04]  /*147f0*/  STL [R1+0x954], R26 ;  /* 0x0009541a01007387 */ /* 0x0003e80000100800 */
[----:B------:R-:W3:Y:S04]  /*14800*/  LDL.64 R14, [R1+0x2028] ;  /* 0x00202800010e7983 */ /* 0x000ee80000100a00 */
[----:B0-----:R0:W3:Y:S04]  /*14810*/  LDG.E.U16 R28, [R8.64] ;  /* 0x00000006081c7981 */ /* 0x0010e8000c1e1500 */
[----:B-1----:R1:W3:Y:S04]  /*14820*/  LDG.E.U16 R26, [R10.64] ;  /* 0x000000060a1a7981 */ /* 0x0022e8000c1e1500 */
[----:B--2---:R2:W-:Y:S04]  /*14830*/  STL [R1+0x950], R27 ;  /* 0x0009501b01007387 */ /* 0x0045e80000100800 */
[----:B------:R0:W-:Y:S01]  /*14840*/  STL [R1+0x94c], R21 ;  /* 0x00094c1501007387 */ /* 0x0001e20000100800 */
[----:B-1----:R-:W-:-:S03]  /*14850*/  IMAD.WIDE R10, R0, 0x2, R22 ;  /* 0x00000002000a7825 */ /* 0x002fc600078e0216 */
[----:B------:R-:W3:Y:S04]  /*14860*/  LDL.64 R2, [R1+0x2990] ;  /* 0x0029900001027983 */ /* 0x000ee80000100a00 */
[----:B--2---:R1:W2:Y:S01]  /*14870*/  LDG.E.U16 R27, [R12.64] ;  /* 0x000000060c1b7981 */ /* 0x0042a2000c1e1500 */
[----:B----4-:R-:W-:-:S03]  /*14880*/  IMAD.WIDE R6, R0, 0x2, R24 ;  /* 0x0000000200067825 */ /* 0x010fc600078e0218 */
[----:B0-----:R-:W4:Y:S04]  /*14890*/  LDL.64 R20, [R1+0x2998] ;  /* 0x0029980001147983 */ /* 0x001f280000100a00 */
[----:B------:R-:W4:Y:S04]  /*148a0*/  LDL.64 R24, [R1+0x2988] ;  /* 0x0029880001187983 */ /* 0x000f280000100a00 */
[----:B------:R3:W4:Y:S01]  /*148b0*/  LDG.E.U16 R23, [R4.64] ;  /* 0x0000000604177981 */ /* 0x000722000c1e1500 */
[----:B------:R-:W-:-:S03]  /*148c0*/  IMAD.WIDE R8, R0, 0x2, R18 ;  /* 0x0000000200087825 */ /* 0x000fc600078e0212 */
        /* <DEDUP_REMOVED lines=10> */
[----:B--2---:R2:W-:Y:S01]  /*14970*/  STL [R1+0x93c], R27 ;  /* 0x00093c1b01007387 */ /* 0x0045e20000100800 */
[----:B----4-:R-:W-:-:S04]  /*14980*/  IMAD.WIDE R6, R0, 0x2, R20 ;  /* 0x0000000200067825 */ /* 0x010fc800078e0214 */
[C---:B-1----:R-:W-:Y:S01]  /*14990*/  IMAD.WIDE R10, R0.reuse, 0x2, R24 ;  /* 0x00000002000a7825 */ /* 0x042fe200078e0218 */
[----:B--2---:R1:W2:Y:S04]  /*149a0*/  LDG.E.U16 R27, [R12.64] ;  /* 0x000000060c1b7981 */ /* 0x0042a8000c1e1500 */
[----:B------:R4:W-:Y:S04]  /*149b0*/  STL [R1+0x938], R23 ;  /* 0x0009381701007387 */ /* 0x0009e80000100800 */
[----:B------:R-:W2:Y:S04]  /*149c0*/  LDL.64 R20, [R1+0x2018] ;  /* 0x0020180001147983 */ /* 0x000ea80000100a00 */
[----:B------:R3:W2:Y:S04]  /*149d0*/  LDG.E.U16 R25, [R4.64] ;  /* 0x0000000604197981 */ /* 0x0006a8000c1e1500 */
[----:B----4-:R-:W4:Y:S01]  /*149e0*/  LDL.64 R22, [R1+0x2978] ;  /* 0x0029780001167983 */ /* 0x010f220000100a00 */
[----:B0-----:R-:W-:-:S03]  /*149f0*/  IMAD.WIDE R8, R0, 0x2, R2 ;  /* 0x0000000200087825 */ /* 0x001fc600078e0202 */
[----:B------:R-:W4:Y:S04]  /*14a00*/  LDL.64 R14, [R1+0x2970] ;  /* 0x00297000010e7983 */ /* 0x000f280000100a00 */
        /* <DEDUP_REMOVED lines=12> */
[----:B--2---:R1:W2:Y:S04]  /*14ad0*/  LDG.E.U16 R27, [R12.64] ;  /* 0x000000060c1b7981 */ /* 0x0042a8000c1e1500 */
[----:B------:R0:W-:Y:S01]  /*14ae0*/  STL [R1+0x924], R25 ;  /* 0x0009241901007387 */ /* 0x0001e20000100800 */
[----:B----4-:R-:W-:-:S03]  /*14af0*/  IMAD.WIDE R6, R0, 0x2, R22 ;  /* 0x0000000200067825 */ /* 0x010fc600078e0216 */
[----:B------:R-:W2:Y:S04]  /*14b00*/  LDL.64 R22, [R1+0x2950] ;  /* 0x0029500001167983 */ /* 0x000ea80000100a00 */
[----:B------:R3:W2:Y:S04]  /*14b10*/  LDG.E.U16 R21, [R4.64] ;  /* 0x0000000604157981 */ /* 0x0006a8000c1e1500 */
[----:B0-----:R-:W2:Y:S01]  /*14b20*/  LDL.64 R24, [R1+0x2958] ;  /* 0x0029580001187983 */ /* 0x001ea20000100a00 */
[----:B------:R-:W-:-:S03]  /*14b30*/  IMAD.WIDE R8, R0, 0x2, R14 ;  /* 0x0000000200087825 */ /* 0x000fc600078e020e */
[----:B------:R-:W2:Y:S04]  /*14b40*/  LDL.64 R16, [R1+0x2010] ;  /* 0x0020100001107983 */ /* 0x000ea80000100a00 */
[----:B------:R-:W2:Y:S04]  /*14b50*/  LDL.64 R14, [R1+0x2948] ;  /* 0x00294800010e7983 */ /* 0x000ea80000100a00 */
[----:B------:R0:W-:Y:S04]  /*14b60*/  STL [R1+0x920], R29 ;  /* 0x0009201d01007387 */ /* 0x0001e80000100800 */
[----:B0-----:R0:W2:Y:S01]  /*14b70*/  LDG.E.U16 R29, [R6.64] ;  /* 0x00000006061d7981 */ /* 0x0010a2000c1e1500 */
[----:B-1----:R-:W-:-:S04]  /*14b80*/  IMAD.WIDE R12, R0, 0x2, R2 ;  /* 0x00000002000c7825 */ /* 0x002fc800078e0202 */
[C---:B---3--:R-:W-:Y:S01]  /*14b90*/  IMAD.WIDE R4, R0.reuse, 0x2, R18 ;  /* 0x0000000200047825 */ /* 0x048fe200078e0212 */
[----:B------:R1:W-:Y:S04]  /*14ba0*/  STL [R1+0x91c], R28 ;  /* 0x00091c1c01007387 */ /* 0x0003e80000100800 */
[----:B------:R3:W-:Y:S04]  /*14bb0*/  STL [R1+0x918], R26 ;  /* 0x0009181a01007387 */ /* 0x0007e80000100800 */
[----:B------:R-:W4:Y:S04]  /*14bc0*/  LDL.64 R2, [R1+0x2940] ;  /* 0x0029400001027983 */ /* 0x000f280000100a00 */
[----:B-1----:R1:W4:Y:S04]  /*14bd0*/  LDG.E.U16 R28, [R8.64] ;  /* 0x00000006081c7981 */ /* 0x002328000c1e1500 */
[----:B---3--:R3:W4:Y:S04]  /*14be0*/  LDG.E.U16 R26, [R10.64] ;  /* 0x000000060a1a7981 */ /* 0x008728000c1e1500 */
[----:B--2---:R2:W-:Y:S01]  /*14bf0*/  STL [R1+0x914], R27 ;  /* 0x0009141b01007387 */ /* 0x0045e20000100800 */
[----:B---3--:R-:W-:-:S03]  /*14c00*/  IMAD.WIDE R10, R0, 0x2, R22 ;  /* 0x00000002000a7825 */ /* 0x008fc600078e0216 */
[----:B------:R4:W3:Y:S04]  /*14c10*/  LDG.E.U16 R23, [R4.64] ;  /* 0x0000000604177981 */ /* 0x0008e8000c1e1500 */
[----:B--2---:R2:W3:Y:S01]  /*14c20*/  LDG.E.U16 R27, [R12.64] ;  /* 0x000000060c1b7981 */ /* 0x0044e2000c1e1500 */
[----:B0-----:R-:W-:-:S03]  /*14c30*/  IMAD.WIDE R6, R0, 0x2, R24 ;  /* 0x0000000200067825 */ /* 0x001fc600078e0218 */
[----:B------:R0:W-:Y:S04]  /*14c40*/  STL [R1+0x910], R21 ;  /* 0x0009101501007387 */ /* 0x0001e80000100800 */
[----:B------:R-:W3:Y:S01]  /*14c50*/  LDL.64 R24, [R1+0x2930] ;  /* 0x0029300001187983 */ /* 0x000ee20000100a00 */
[----:B-1----:R-:W-:-:S03]  /*14c60*/  IMAD.WIDE R8, R0, 0x2, R16 ;  /* 0x0000000200087825 */ /* 0x002fc600078e0210 */
[----:B------:R-:W3:Y:S04]  /*14c70*/  LDL.64 R18, [R1+0x2938] ;  /* 0x0029380001127983 */ /* 0x000ee80000100a00 */
[----:B0-----:R-:W3:Y:S04]  /*14c80*/  LDL.64 R20, [R1+0x2008] ;  /* 0x0020080001147983 */ /* 0x001ee80000100a00 */
[----:B------:R-:W3:Y:S04]  /*14c90*/  LDL.64 R16, [R1+0x2928] ;  /* 0x0029280001107983 */ /* 0x000ee80000100a00 */
[----:B------:R0:W-:Y:S04]  /*14ca0*/  STL [R1+0x90c], R29 ;  /* 0x00090c1d01007387 */ /* 0x0001e80000100800 */
[----:B0-----:R0:W3:Y:S01]  /*14cb0*/  LDG.E.U16 R29, [R6.64] ;  /* 0x00000006061d7981 */ /* 0x0010e2000c1e1500 */
[----:B--2---:R-:W-:-:S04]  /*14cc0*/  IMAD.WIDE R12, R0, 0x2, R14 ;  /* 0x00000002000c7825 */ /* 0x004fc800078e020e */
[C---:B----4-:R-:W-:Y:S01]  /*14cd0*/  IMAD.WIDE R4, R0.reuse, 0x2, R2 ;  /* 0x0000000200047825 */ /* 0x050fe200078e0202 */
[----:B------:R1:W-:Y:S04]  /*14ce0*/  STL [R1+0x908], R28 ;  /* 0x0009081c01007387 */ /* 0x0003e80000100800 */
[----:B------:R2:W-:Y:S04]  /*14cf0*/  STL [R1+0x904], R26 ;  /* 0x0009041a01007387 */ /* 0x0005e80000100800 */
[----:B------:R-:W4:Y:S04]  /*14d00*/  LDL.64 R14, [R1+0x2000] ;  /* 0x00200000010e7983 */ /* 0x000f280000100a00 */
[----:B-1----:R1:W4:Y:S04]  /*14d10*/  LDG.E.U16 R28, [R8.64] ;  /* 0x00000006081c7981 */ /* 0x002328000c1e1500 */
[----:B--2---:R2:W4:Y:S04]  /*14d20*/  LDG.E.U16 R26, [R10.64] ;  /* 0x000000060a1a7981 */ /* 0x004528000c1e1500 */
[----:B---3--:R3:W-:Y:S04]  /*14d30*/  STL [R1+0x900], R27 ;  /* 0x0009001b01007387 */ /* 0x0087e80000100800 */
[----:B------:R0:W-:Y:S01]  /*14d40*/  STL [R1+0x8fc], R23 ;  /* 0x0008fc1701007387 */ /* 0x0001e20000100800 */
[----:B--2---:R-:W-:-:S03]  /*14d50*/  IMAD.WIDE R10, R0, 0x2, R24 ;  /* 0x00000002000a7825 */ /* 0x004fc600078e0218 */
[----:B------:R-:W2:Y:S04]  /*14d60*/  LDL.64 R2, [R1+0x2918] ;  /* 0x0029180001027983 */ /* 0x000ea80000100a00 */
[----:B---3--:R3:W2:Y:S01]  /*14d70*/  LDG.E.U16 R27, [R12.64] ;  /* 0x000000060c1b7981 */ /* 0x0086a2000c1e1500 */
[----:B0-----:R-:W-:-:S03]  /*14d80*/  IMAD.WIDE R6, R0, 0x2, R20 ;  /* 0x0000000200067825 */ /* 0x001fc600078e0214 */
[----:B------:R-:W2:Y:S04]  /*14d90*/  LDL.64 R22, [R1+0x2920] ;  /* 0x0029200001167983 */ /* 0x000ea80000100a00 */
[----:B------:R-:W2:Y:S04]  /*14da0*/  LDL.64 R20, [R1+0x2910] ;  /* 0x0029100001147983 */ /* 0x000ea80000100a00 */
[----:B------:R4:W2:Y:S01]  /*14db0*/  LDG.E.U16 R25, [R4.64] ;  /* 0x0000000604197981 */ /* 0x0008a2000c1e1500 */
[----:B-1----:R-:W-:-:S03]  /*14dc0*/  IMAD.WIDE R8, R0, 0x2, R18 ;  /* 0x0000000200087825 */ /* 0x002fc600078e0212 */
[----:B------:R-:W2:Y:S04]  /*14dd0*/  LDL.64 R18, [R1+0x1ff8] ;  /* 0x001ff80001127983 */ /* 0x000ea80000100a00 */
[----:B------:R0:W-:Y:S04]  /*14de0*/  STL [R1+0x8f8], R29 ;  /* 0x0008f81d01007387 */ /* 0x0001e80000100800 */
[----:B0-----:R0:W2:Y:S01]  /*14df0*/  LDG.E.U16 R29, [R6.64] ;  /* 0x00000006061d7981 */ /* 0x0010a2000c1e1500 */
[----:B---3--:R-:W-:-:S04]  /*14e00*/  IMAD.WIDE R12, R0, 0x2, R16 ;  /* 0x00000002000c7825 */ /* 0x008fc800078e0210 */
[C---:B----4-:R-:W-:Y:S01]  /*14e10*/  IMAD.WIDE R4, R0.reuse, 0x2, R14 ;  /* 0x0000000200047825 */ /* 0x050fe200078e020e */
[----:B------:R1:W-:Y:S04]  /*14e20*/  STL [R1+0x8f4], R28 ;  /* 0x0008f41c01007387 */ /* 0x0003e80000100800 */
[----:B------:R3:W-:Y:S04]  /*14e30*/  STL [R1+0x8f0], R26 ;  /* 0x0008f01a01007387 */ /* 0x0007e80000100800 */
[----:B------:R-:W4:Y:S04]  /*14e40*/  LDL.64 R16, [R1+0x2908] ;  /* 0x0029080001107983 */ /* 0x000f280000100a00 */
[----:B-1----:R1:W4:Y:S04]  /*14e50*/  LDG.E.U16 R28, [R8.64] ;  /* 0x00000006081c7981 */ /* 0x002328000c1e1500 */
[----:B---3--:R3:W4:Y:S04]  /*14e60*/  LDG.E.U16 R26, [R10.64] ;  /* 0x000000060a1a7981 */ /* 0x008728000c1e1500 */
[----:B--2---:R2:W-:Y:S01]  /*14e70*/  STL [R1+0x8ec], R27 ;  /* 0x0008ec1b01007387 */ /* 0x0045e20000100800 */
[----:B0-----:R-:W-:-:S04]  /*14e80*/  IMAD.WIDE R6, R0, 0x2, R22 ;  /* 0x0000000200067825 */ /* 0x001fc800078e0216 */
[C---:B---3--:R-:W-:Y:S01]  /*14e90*/  IMAD.WIDE R10, R0.reuse, 0x2, R20 ;  /* 0x00000002000a7825 */ /* 0x048fe200078e0214 */
[----:B--2---:R0:W2:Y:S04]  /*14ea0*/  LDG.E.U16 R27, [R12.64] ;  /* 0x000000060c1b7981 */ /* 0x0040a8000c1e1500 */
[----:B------:R3:W-:Y:S04]  /*14eb0*/  STL [R1+0x8e8], R25 ;  /* 0x0008e81901007387 */ /* 0x0007e80000100800 */
[----:B------:R-:W2:Y:S04]  /*14ec0*/  LDL.64 R22, [R1+0x1ff0] ;  /* 0x001ff00001167983 */ /* 0x000ea80000100a00 */
[----:B------:R4:W2:Y:S04]  /*14ed0*/  LDG.E.U16 R21, [R4.64] ;  /* 0x0000000604157981 */ /* 0x0008a8000c1e1500 */
[----:B---3--:R-:W3:Y:S01]  /*14ee0*/  LDL.64 R24, [R1+0x2900] ;  /* 0x0029000001187983 */ /* 0x008ee20000100a00 */
[----:B-1----:R-:W-:-:S03]  /*14ef0*/  IMAD.WIDE R8, R0, 0x2, R2 ;  /* 0x0000000200087825 */ /* 0x002fc600078e0202 */
[----:B------:R-:W3:Y:S04]  /*14f00*/  LDL.64 R14, [R1+0x28f8] ;  /* 0x0028f800010e7983 */ /* 0x000ee80000100a00 */
[----:B------:R-:W3:Y:S04]  /*14f10*/  LDL.64 R2, [R1+0x28f0] ;  /* 0x0028f00001027983 */ /* 0x000ee80000100a00 */
[----:B------:R1:W-:Y:S04]  /*14f20*/  STL [R1+0x8e4], R29 ;  /* 0x0008e41d01007387 */ /* 0x0003e80000100800 */
[----:B-1----:R3:W3:Y:S01]  /*14f30*/  LDG.E.U16 R29, [R6.64] ;  /* 0x00000006061d7981 */ /* 0x0026e2000c1e1500 */
[----:B0-----:R-:W-:-:S04]  /*14f40*/  IMAD.WIDE R12, R0, 0x2, R18 ;  /* 0x00000002000c7825 */ /* 0x001fc800078e0212 */
[C---:B----4-:R-:W-:Y:S01]  /*14f50*/  IMAD.WIDE R4, R0.reuse, 0x2, R16 ;  /* 0x0000000200047825 */ /* 0x050fe200078e0210 */
[----:B------:R0:W-:Y:S04]  /*14f60*/  STL [R1+0x8e0], R28 ;  /* 0x0008e01c01007387 */ /* 0x0001e80000100800 */
[----:B------:R1:W-:Y:S04]  /*14f70*/  STL [R1+0x8dc], R26 ;  /* 0x0008dc1a01007387 */ /* 0x0003e80000100800 */
[----:B------:R-:W4:Y:S04]  /*14f80*/  LDL.64 R18, [R1+0x28e8] ;  /* 0x0028e80001127983 */ /* 0x000f280000100a00 */
[----:B0-----:R0:W4:Y:S04]  /*14f90*/  LDG.E.U16 R28, [R8.64] ;  /* 0x00000006081c7981 */ /* 0x001128000c1e1500 */
[----:B-1----:R1:W4:Y:S04]  /*14fa0*/  LDG.E.U16 R26, [R10.64] ;  /* 0x000000060a1a7981 */ /* 0x002328000c1e1500 */
[----:B--2---:R2:W-:Y:S01]  /*14fb0*/  STL [R1+0x8d8], R27 ;  /* 0x0008d81b01007387 */ /* 0x0045e20000100800 */
[----:B-1----:R-:W-:-:S03]  /*14fc0*/  IMAD.WIDE R10, R0, 0x2, R22 ;  /* 0x00000002000a7825 */ /* 0x002fc600078e0216 */
[----:B------:R4:W4:Y:S04]  /*14fd0*/  LDG.E.U16 R23, [R4.64] ;  /* 0x0000000604177981 */ /* 0x000928000c1e1500 */
[----:B--2---:R1:W2:Y:S01]  /*14fe0*/  LDG.E.U16 R27, [R12.64] ;  /* 0x000000060c1b7981 */ /* 0x0042a2000c1e1500 */
[----:B---3--:R-:W-:-:S03]  /*14ff0*/  IMAD.WIDE R6, R0, 0x2, R24 ;  /* 0x0000000200067825 */ /* 0x008fc600078e0218 */
[----:B------:R3:W-:Y:S04]  /*15000*/  STL [R1+0x8d4], R21 ;  /* 0x0008d41501007387 */ /* 0x0007e80000100800 */
[----:B------:R-:W2:Y:S01]  /*15010*/  LDL.64 R24, [R1+0x28d8] ;  /* 0x0028d80001187983 */ /* 0x000ea20000100a00 */
[----:B0-----:R-:W-:-:S03]  /*15020*/  IMAD.WIDE R8, R0, 0x2, R14 ;  /* 0x0000000200087825 */ /* 0x001fc600078e020e */
[----:B------:R-:W2:Y:S04]  /*15030*/  LDL.64 R16, [R1+0x1fe8] ;  /* 0x001fe80001107983 */ /* 0x000ea80000100a00 */
[----:B---3--:R-:W3:Y:S04]  /*15040*/  LDL.64 R20, [R1+0x28e0] ;  /* 0x0028e00001147983 */ /* 0x008ee80000100a00 */
[----:B------:R-:W3:Y:S04]  /*15050*/  LDL.64 R14, [R1+0x28d0] ;  /* 0x0028d000010e7983 */ /* 0x000ee80000100a00 */
[----:B------:R0:W-:Y:S04]  /*15060*/  STL [R1+0x8d0], R29 ;  /* 0x0008d01d01007387 */ /* 0x0001e80000100800 */
[----:B0-----:R3:W3:Y:S01]  /*15070*/  LDG.E.U16 R29, [R6.64] ;  /* 0x00000006061d7981 */ /* 0x0016e2000c1e1500 */
[----:B-1----:R-:W-:-:S04]  /*15080*/  IMAD.WIDE R12, R0, 0x2, R2 ;  /* 0x00000002000c7825 */ /* 0x002fc800078e0202 */
[C---:B----4-:R-:W-:Y:S01]  /*15090*/  IMAD.WIDE R4, R0.reuse, 0x2, R18 ;  /* 0x0000000200047825 */ /* 0x050fe200078e0212 */
[----:B------:R0:W-:Y:S04]  /*150a0*/  STL [R1+0x8cc], R28 ;  /* 0x0008cc1c01007387 */ /* 0x0001e80000100800 */
[----:B------:R1:W-:Y:S04]  /*150b0*/  STL [R1+0x8c8], R26 ;  /* 0x0008c81a01007387 */ /* 0x0003e80000100800 */
[----:B------:R-:W4:Y:S04]  /*150c0*/  LDL.64 R2, [R1+0x28c8] ;  /* 0x0028c80001027983 */ /* 0x000f280000100a00 */
[----:B0-----:R0:W4:Y:S04]  /*150d0*/  LDG.E.U16 R28, [R8.64] ;  /* 0x00000006081c7981 */ /* 0x001128000c1e1500 */
[----:B-1----:R1:W4:Y:S04]  /*150e0*/  LDG.E.U16 R26, [R10.64] ;  /* 0x000000060a1a7981 */ /* 0x002328000c1e1500 */
[----:B--2---:R2:W-:Y:S04]  /*150f0*/  STL [R1+0x8c4], R27 ;  /* 0x0008c41b01007387 */ /* 0x0045e80000100800 */
[----:B------:R0:W-:Y:S01]  /*15100*/  STL [R1+0x8c0], R23 ;  /* 0x0008c01701007387 */ /* 0x0001e20000100800 */
[----:B-1----:R-:W-:-:S03]  /*15110*/  IMAD.WIDE R10, R0, 0x2, R24 ;  /* 0x00000002000a7825 */ /* 0x002fc600078e0218 */
[----:B------:R-:W4:Y:S04]  /*15120*/  LDL.64 R18, [R1+0x28c0] ;  /* 0x0028c00001127983 */ /* 0x000f280000100a00 */
[----:B--2---:R1:W2:Y:S01]  /*15130*/  LDG.E.U16 R27, [R12.64] ;  /* 0x000000060c1b7981 */ /* 0x0042a2000c1e1500 */
[----:B---3--:R-:W-:-:S03]  /*15140*/  IMAD.WIDE R6, R0, 0x2, R20 ;  /* 0x0000000200067825 */ /* 0x008fc600078e0214 */
[----:B0-----:R-:W3:Y:S04]  /*15150*/  LDL.64 R22, [R1+0x1fe0] ;  /* 0x001fe00001167983 */ /* 0x001ee80000100a00 */
[----:B------:R-:W3:Y:S04]  /*15160*/  LDL.64 R20, [R1+0x28b8] ;  /* 0x0028b80001147983 */ /* 0x000ee80000100a00 */
[----:B------:R4:W3:Y:S01]  /*15170*/  LDG.E.U16 R25, [R4.64] ;  /* 0x0000000604197981 */ /* 0x0008e2000c1e1500 */
[----:B------:R-:W-:-:S03]  /*15180*/  IMAD.WIDE R8, R0, 0x2, R16 ;  /* 0x0000000200087825 */ /* 0x000fc600078e0210 */
        /* <DEDUP_REMOVED lines=10> */
[----:B--2---:R2:W-:Y:S01]  /*15230*/  STL [R1+0x8b0], R27 ;  /* 0x0008b01b01007387 */ /* 0x0045e20000100800 */
[----:B---3--:R-:W-:-:S04]  /*15240*/  IMAD.WIDE R6, R0, 0x2, R22 ;  /* 0x0000000200067825 */ /* 0x008fc800078e0216 */
[C---:B-1----:R-:W-:Y:S01]  /*15250*/  IMAD.WIDE R10, R0.reuse, 0x2, R20 ;  /* 0x00000002000a7825 */ /* 0x042fe200078e0214 */
[----:B--2---:R1:W2:Y:S04]  /*15260*/  LDG.E.U16 R27, [R12.64] ;  /* 0x000000060c1b7981 */ /* 0x0042a8000c1e1500 */
[----:B------:R3:W-:Y:S04]  /*15270*/  STL [R1+0x8ac], R25 ;  /* 0x0008ac1901007387 */ /* 0x0007e80000100800 */
[----:B------:R-:W2:Y:S04]  /*15280*/  LDL.64 R22, [R1+0x2898] ;  /* 0x0028980001167983 */ /* 0x000ea80000100a00 */
[----:B------:R4:W2:Y:S04]  /*15290*/  LDG.E.U16 R21, [R4.64] ;  /* 0x0000000604157981 */ /* 0x0008a8000c1e1500 */
[----:B---3--:R-:W3:Y:S01]  /*152a0*/  LDL.64 R24, [R1+0x28a8] ;  /* 0x0028a80001187983 */ /* 0x008ee20000100a00 */
[----:B0-----:R-:W-:-:S03]  /*152b0*/  IMAD.WIDE R8, R0, 0x2, R18 ;  /* 0x0000000200087825 */ /* 0x001fc600078e0212 */
[----:B------:R-:W3:Y:S04]  /*152c0*/  LDL.64 R2, [R1+0x28a0] ;  /* 0x0028a00001027983 */ /* 0x000ee80000100a00 */
        /* <DEDUP_REMOVED lines=12> */
[----:B--2---:R1:W2:Y:S04]  /*15390*/  LDG.E.U16 R27, [R12.64] ;  /* 0x000000060c1b7981 */ /* 0x0042a8000c1e1500 */
[----:B------:R0:W-:Y:S01]  /*153a0*/  STL [R1+0x898], R21 ;  /* 0x0008981501007387 */ /* 0x0001e20000100800 */
[----:B---3--:R-:W-:-:S03]  /*153b0*/  IMAD.WIDE R6, R0, 0x2, R24 ;  /* 0x0000000200067825 */ /* 0x008fc600078e0218 */
        /* <DEDUP_REMOVED lines=9> */
[C---:B----4-:R-:W-:Y:S01]  /*15450*/  IMAD.WIDE R4, R0.reuse, 0x2, R16 ;  /* 0x0000000200047825 */ /* 0x050fe200078e0210 */
[----:B------:R1:W-:Y:S04]  /*15460*/  STL [R1+0x890], R28 ;  /* 0x0008901c01007387 */ /* 0x0003e80000100800 */
[----:B------:R4:W-:Y:S04]  /*15470*/  STL [R1+0x88c], R26 ;  /* 0x00088c1a01007387 */ /* 0x0009e80000100800 */
[----:B------:R-:W3:Y:S04]  /*15480*/  LDL.64 R18, [R1+0x2870] ;  /* 0x0028700001127983 */ /* 0x000ee80000100a00 */
[----:B-1----:R1:W3:Y:S04]  /*15490*/  LDG.E.U16 R28, [R8.64] ;  /* 0x00000006081c7981 */ /* 0x0022e8000c1e1500 */
[----:B----4-:R4:W3:Y:S04]  /*154a0*/  LDG.E.U16 R26, [R10.64] ;  /* 0x000000060a1a7981 */ /* 0x0108e8000c1e1500 */
[----:B--2---:R2:W-:Y:S01]  /*154b0*/  STL [R1+0x888], R27 ;  /* 0x0008881b01007387 */ /* 0x0045e20000100800 */
[----:B----4-:R-:W-:-:S03]  /*154c0*/  IMAD.WIDE R10, R0, 0x2, R24 ;  /* 0x00000002000a7825 */ /* 0x010fc600078e0218 */
[----:B------:R3:W4:Y:S04]  /*154d0*/  LDG.E.U16 R25, [R4.64] ;  /* 0x0000000604197981 */ /* 0x000728000c1e1500 */
[----:B--2---:R2:W4:Y:S01]  /*154e0*/  LDG.E.U16 R27, [R12.64] ;  /* 0x000000060c1b7981 */ /* 0x004522000c1e1500 */
[----:B0-----:R-:W-:-:S03]  /*154f0*/  IMAD.WIDE R6, R0, 0x2, R20 ;  /* 0x0000000200067825 */ /* 0x001fc600078e0214 */
[----:B------:R0:W-:Y:S04]  /*15500*/  STL [R1+0x884], R23 ;  /* 0x0008841701007387 */ /* 0x0001e80000100800 */
[----:B------:R-:W4:Y:S01]  /*15510*/  LDL.64 R20, [R1+0x2860] ;  /* 0x0028600001147983 */ /* 0x000f220000100a00 */
[----:B-1----:R-:W-:-:S03]  /*15520*/  IMAD.WIDE R8, R0, 0x2, R14 ;  /* 0x0000000200087825 */ /* 0x002fc600078e020e */
[----:B------:R-:W4:Y:S04]  /*15530*/  LDL.64 R16, [R1+0x1fc0] ;  /* 0x001fc00001107983 */ /* 0x000f280000100a00 */
[----:B0-----:R-:W4:Y:S04]  /*15540*/  LDL.64 R22, [R1+0x2868] ;  /* 0x0028680001167983 */ /* 0x001f280000100a00 */
        /* <DEDUP_REMOVED lines=10> */
[----:B----4-:R4:W-:Y:S04]  /*155f0*/  STL [R1+0x874], R27 ;  /* 0x0008741b01007387 */ /* 0x0109e80000100800 */
[----:B------:R0:W-:Y:S01]  /*15600*/  STL [R1+0x870], R25 ;  /* 0x0008701901007387 */ /* 0x0001e20000100800 */
[----:B--2---:R-:W-:-:S03]  /*15610*/  IMAD.WIDE R10, R0, 0x2, R20 ;  /* 0x00000002000a7825 */ /* 0x004fc600078e0214 */
[----:B------:R-:W2:Y:S04]  /*15620*/  LDL.64 R18, [R1+0x2848] ;  /* 0x0028480001127983 */ /* 0x000ea80000100a00 */
[----:B----4-:R4:W2:Y:S01]  /*15630*/  LDG.E.U16 R27, [R12.64] ;  /* 0x000000060c1b7981 */ /* 0x0108a2000c1e1500 */
        /* <DEDUP_REMOVED lines=8> */
[----:B----4-:R-:W-:-:S04]  /*156c0*/  IMAD.WIDE R12, R0, 0x2, R14 ;  /* 0x00000002000c7825 */ /* 0x010fc800078e020e */
[C---:B---3--:R-:W-:Y:S01]  /*156d0*/  IMAD.WIDE R4, R0.reuse, 0x2, R2 ;  /* 0x0000000200047825 */ /* 0x048fe200078e0202 */
        /* <DEDUP_REMOVED lines=791> */
[----:B------:R-:W2:Y:S04]  /*18850*/  LDL.64 R24, [R1+0x2390] ;  /* 0x0023900001187983 */ /* 0x000ea80000100a00 */
[----:B------:R4:W2:Y:S01]  /*18860*/  LDG.E.U16 R23, [R4.64] ;  /* 0x0000000604177981 */ /* 0x0008a2000c1e1500 */
[----:B0-----:R-:W-:-:S03]  /*18870*/  IMAD.WIDE R8, R0, 0x2, R16 ;  /* 0x0000000200087825 */ /* 0x001fc600078e0210 */
        /* <DEDUP_REMOVED lines=12> */
[----:B-1----:R-:W-:-:S03]  /*18940*/  IMAD.WIDE R8, R0, 0x2, R18 ;  /* 0x0000000200087825 */ /* 0x002fc600078e0212 */
[----:B--2---:R1:W2:Y:S01]  /*18950*/  LDG.E.U16 R27, [R12.64] ;  /* 0x000000060c1b7981 */ /* 0x0042a2000c1e1500 */
[----:B----4-:R-:W-:-:S03]  /*18960*/  IMAD.WIDE R10, R0, 0x2, R24 ;  /* 0x00000002000a7825 */ /* 0x010fc600078e0218 */
        /* <DEDUP_REMOVED lines=17> */
[----:B--2---:R2:W3:Y:S04]  /*18a80*/  LDG.E.U16 R27, [R12.64] ;  /* 0x000000060c1b7981 */ /* 0x0044e8000c1e1500 */
[----:B------:R0:W-:Y:S01]  /*18a90*/  STL [R1+0x2ec], R25 ;  /* 0x0002ec1901007387 */ /* 0x0001e20000100800 */
[----:B----4-:R-:W-:-:S03]  /*18aa0*/  IMAD.WIDE R6, R0, 0x2, R22 ;  /* 0x0000000200067825 */ /* 0x010fc600078e0216 */
[----:B------:R-:W4:Y:S01]  /*18ab0*/  LDL.64 R22, [R1+0x1e10] ;  /* 0x001e100001167983 */ /* 0x000f220000100a00 */
[----:B--2---:R-:W-:-:S03]  /*18ac0*/  IMAD.WIDE R12, R0, 0x2, R18 ;  /* 0x00000002000c7825 */ /* 0x004fc600078e0212 */
        /* <DEDUP_REMOVED lines=11> */
[----:B------:R-:W3:Y:S04]  /*18b80*/  LDL.64 R20, [R1+0x2348] ;  /* 0x0023480001147983 */ /* 0x000ee80000100a00 */
[----:B0-----:R0:W3:Y:S04]  /*18b90*/  LDG.E.U16 R28, [R8.64] ;  /* 0x00000006081c7981 */ /* 0x0010e8000c1e1500 */
[----:B-1----:R4:W3:Y:S04]  /*18ba0*/  LDG.E.U16 R26, [R10.64] ;  /* 0x000000060a1a7981 */ /* 0x0028e8000c1e1500 */
[----:B------:R1:W-:Y:S01]  /*18bb0*/  STL [R1+0x2dc], R27 ;  /* 0x0002dc1b01007387 */ /* 0x0003e20000100800 */
[----:B----4-:R-:W-:-:S03]  /*18bc0*/  IMAD.WIDE R10, R0, 0x2, R22 ;  /* 0x00000002000a7825 */ /* 0x010fc600078e0216 */
[----:B------:R3:W4:Y:S04]  /*18bd0*/  LDG.E.U16 R23, [R4.64] ;  /* 0x0000000604177981 */ /* 0x000728000c1e1500 */
[----:B-1----:R1:W4:Y:S01]  /*18be0*/  LDG.E.U16 R27, [R12.64] ;  /* 0x000000060c1b7981 */ /* 0x002322000c1e1500 */
[----:B--2---:R-:W-:-:S03]  /*18bf0*/  IMAD.WIDE R6, R0, 0x2, R24 ;  /* 0x0000000200067825 */ /* 0x004fc600078e0218 */
[----:B------:R2:W-:Y:S04]  /*18c00*/  STL [R1+0x2d8], R19 ;  /* 0x0002d81301007387 */ /* 0x0005e80000100800 */
[----:B------:R-:W4:Y:S04]  /*18c10*/  LDL.64 R16, [R1+0x1e08] ;  /* 0x001e080001107983 */ /* 0x000f280000100a00 */
[----:B------:R-:W4:Y:S01]  /*18c20*/  LDL.64 R24, [R1+0x2338] ;  /* 0x0023380001187983 */ /* 0x000f220000100a00 */
[----:B0-----:R-:W-:-:S03]  /*18c30*/  IMAD.WIDE R8, R0, 0x2, R14 ;  /* 0x0000000200087825 */ /* 0x001fc600078e020e */
[----:B--2---:R-:W2:Y:S04]  /*18c40*/  LDL.64 R18, [R1+0x2340] ;  /* 0x0023400001127983 */ /* 0x004ea80000100a00 */
        /* <DEDUP_REMOVED lines=10> */
[----:B----4-:R4:W-:Y:S04]  /*18cf0*/  STL [R1+0x2c8], R27 ;  /* 0x0002c81b01007387 */ /* 0x0109e80000100800 */
[----:B------:R2:W-:Y:S01]  /*18d00*/  STL [R1+0x2c4], R23 ;  /* 0x0002c41701007387 */ /* 0x0005e20000100800 */
[----:B0-----:R-:W-:-:S03]  /*18d10*/  IMAD.WIDE R8, R0, 0x2, R16 ;  /* 0x0000000200087825 */ /* 0x001fc600078e0210 */
[----:B------:R-:W3:Y:S01]  /*18d20*/  LDL.64 R20, [R1+0x2320] ;  /* 0x0023200001147983 */ /* 0x000ee20000100a00 */
[----:B-1----:R-:W-:-:S03]  /*18d30*/  IMAD.WIDE R10, R0, 0x2, R24 ;  /* 0x00000002000a7825 */ /* 0x002fc600078e0218 */
[----:B----4-:R0:W4:Y:S04]  /*18d40*/  LDG.E.U16 R27, [R12.64] ;  /* 0x000000060c1b7981 */ /* 0x010128000c1e1500 */
[----:B------:R-:W4:Y:S04]  /*18d50*/  LDL.64 R16, [R1+0x2310] ;  /* 0x0023100001107983 */ /* 0x000f280000100a00 */
[----:B------:R3:W4:Y:S01]  /*18d60*/  LDG.E.U16 R25, [R4.64] ;  /* 0x0000000604197981 */ /* 0x000722000c1e1500 */
[----:B--2---:R-:W-:-:S03]  /*18d70*/  IMAD.WIDE R6, R0, 0x2, R18 ;  /* 0x0000000200067825 */ /* 0x004fc600078e0212 */
[----:B------:R-:W2:Y:S04]  /*18d80*/  LDL.64 R22, [R1+0x1e00] ;  /* 0x001e000001167983 */ /* 0x000ea80000100a00 */
[----:B------:R-:W2:Y:S04]  /*18d90*/  LDL.64 R18, [R1+0x2318] ;  /* 0x0023180001127983 */ /* 0x000ea80000100a00 */
[----:B------:R1:W-:Y:S04]  /*18da0*/  STL [R1+0x2c0], R29 ;  /* 0x0002c01d01007387 */ /* 0x0003e80000100800 */
[----:B-1----:R2:W2:Y:S01]  /*18db0*/  LDG.E.U16 R29, [R6.64] ;  /* 0x00000006061d7981 */ /* 0x0024a2000c1e1500 */
[----:B0-----:R-:W-:-:S04]  /*18dc0*/  IMAD.WIDE R12, R0, 0x2, R14 ;  /* 0x00000002000c7825 */ /* 0x001fc800078e020e */
[C---:B---3--:R-:W-:Y:S01]  /*18dd0*/  IMAD.WIDE R4, R0.reuse, 0x2, R2 ;  /* 0x0000000200047825 */ /* 0x048fe200078e0202 */
[----:B------:R0:W-:Y:S04]  /*18de0*/  STL [R1+0x2bc], R28 ;  /* 0x0002bc1c01007387 */ /* 0x0001e80000100800 */
[----:B------:R1:W-:Y:S04]  /*18df0*/  STL [R1+0x2b8], R26 ;  /* 0x0002b81a01007387 */ /* 0x0003e80000100800 */
[----:B------:R-:W3:Y:S04]  /*18e00*/  LDL.64 R14, [R1+0x1df8] ;  /* 0x001df800010e7983 */ /* 0x000ee80000100a00 */
[----:B0-----:R0:W3:Y:S04]  /*18e10*/  LDG.E.U16 R28, [R8.64] ;  /* 0x00000006081c7981 */ /* 0x0010e8000c1e1500 */
[----:B-1----:R1:W3:Y:S04]  /*18e20*/  LDG.E.U16 R26, [R10.64] ;  /* 0x000000060a1a7981 */ /* 0x0022e8000c1e1500 */
[----:B----4-:R4:W-:Y:S01]  /*18e30*/  STL [R1+0x2b4], R27 ;  /* 0x0002b41b01007387 */ /* 0x0109e20000100800 */
[----:B0-----:R-:W-:-:S03]  /*18e40*/  IMAD.WIDE R8, R0, 0x2, R20 ;  /* 0x0000000200087825 */ /* 0x001fc600078e0214 */
[----:B------:R0:W-:Y:S04]  /*18e50*/  STL [R1+0x2b0], R25 ;  /* 0x0002b01901007387 */ /* 0x0001e80000100800 */
[----:B----4-:R4:W3:Y:S04]  /*18e60*/  LDG.E.U16 R27, [R12.64] ;  /* 0x000000060c1b7981 */ /* 0x0108e8000c1e1500 */
[----:B------:R-:W3:Y:S04]  /*18e70*/  LDL.64 R20, [R1+0x1df0] ;  /* 0x001df00001147983 */ /* 0x000ee80000100a00 */
[----:B0-----:R-:W3:Y:S01]  /*18e80*/  LDL.64 R24, [R1+0x2308] ;  /* 0x0023080001187983 */ /* 0x001ee20000100a00 */
[----:B----4-:R-:W-:-:S03]  /*18e90*/  IMAD.WIDE R12, R0, 0x2, R16 ;  /* 0x00000002000c7825 */ /* 0x010fc600078e0210 */
[----:B------:R3:W4:Y:S01]  /*18ea0*/  LDG.E.U16 R17, [R4.64] ;  /* 0x0000000604117981 */ /* 0x000722000c1e1500 */
[----:B--2---:R-:W-:-:S03]  /*18eb0*/  IMAD.WIDE R6, R0, 0x2, R22 ;  /* 0x0000000200067825 */ /* 0x004fc600078e0216 */
        /* <DEDUP_REMOVED lines=8> */
[----:B------:R-:W2:Y:S04]  /*18f40*/  LDL.64 R18, [R1+0x22f0] ;  /* 0x0022f00001127983 */ /* 0x000ea80000100a00 */
[----:B-1----:R1:W2:Y:S04]  /*18f50*/  LDG.E.U16 R28, [R8.64] ;  /* 0x00000006081c7981 */ /* 0x0022a8000c1e1500 */
[----:B---3--:R3:W2:Y:S04]  /*18f60*/  LDG.E.U16 R26, [R10.64] ;  /* 0x000000060a1a7981 */ /* 0x0086a8000c1e1500 */
[----:B------:R1:W-:Y:S01]  /*18f70*/  STL [R1+0x2a0], R27 ;  /* 0x0002a01b01007387 */ /* 0x0003e20000100800 */
[----:B0-----:R-:W-:-:S03]  /*18f80*/  IMAD.WIDE R6, R0, 0x2, R24 ;  /* 0x0000000200067825 */ /* 0x001fc600078e0218 */
[----:B-1----:R0:W2:Y:S04]  /*18f90*/  LDG.E.U16 R27, [R12.64] ;  /* 0x000000060c1b7981 */ /* 0x0020a8000c1e1500 */
[----:B----4-:R1:W-:Y:S04]  /*18fa0*/  STL [R1+0x29c], R17 ;  /* 0x00029c1101007387 */ /* 0x0103e80000100800 */
[----:B------:R-:W4:Y:S01]  /*18fb0*/  LDL.64 R24, [R1+0x1de8] ;  /* 0x001de80001187983 */ /* 0x000f220000100a00 */
[----:B0-----:R-:W-:-:S03]  /*18fc0*/  IMAD.WIDE R12, R0, 0x2, R20 ;  /* 0x00000002000c7825 */ /* 0x001fc600078e0214 */
[----:B------:R2:W4:Y:S04]  /*18fd0*/  LDG.E.U16 R21, [R4.64] ;  /* 0x0000000604157981 */ /* 0x000528000c1e1500 */
[----:B------:R-:W4:Y:S01]  /*18fe0*/  LDL.64 R14, [R1+0x22e0] ;  /* 0x0022e000010e7983 */ /* 0x000f220000100a00 */
[----:B------:R-:W-:-:S03]  /*18ff0*/  IMAD.WIDE R8, R0, 0x2, R2 ;  /* 0x0000000200087825 */ /* 0x000fc600078e0202 */
[----:B-1----:R-:W4:Y:S04]  /*19000*/  LDL.64 R16, [R1+0x22e8] ;  /* 0x0022e80001107983 */ /* 0x002f280000100a00 */
[----:B------:R-:W4:Y:S04]  /*19010*/  LDL.64 R2, [R1+0x22d8] ;  /* 0x0022d80001027983 */ /* 0x000f280000100a00 */
[----:B------:R0:W-:Y:S04]  /*19020*/  STL [R1+0x298], R29 ;  /* 0x0002981d01007387 */ /* 0x0001e80000100800 */
[----:B0-----:R0:W4:Y:S01]  /*19030*/  LDG.E.U16 R29, [R6.64] ;  /* 0x00000006061d7981 */ /* 0x001122000c1e1500 */
[----:B---3--:R-:W-:-:S04]  /*19040*/  IMAD.WIDE R10, R0, 0x2, R22 ;  /* 0x00000002000a7825 */ /* 0x008fc800078e0216 */
[C---:B--2---:R-:W-:Y:S01]  /*19050*/  IMAD.WIDE R4, R0.reuse, 0x2, R18 ;  /* 0x0000000200047825 */ /* 0x044fe200078e0212 */
[----:B------:R1:W-:Y:S04]  /*19060*/  STL [R1+0x294], R28 ;  /* 0x0002941c01007387 */ /* 0x0003e80000100800 */
[----:B------:R2:W-:Y:S04]  /*19070*/  STL [R1+0x290], R26 ;  /* 0x0002901a01007387 */ /* 0x0005e80000100800 */
[----:B------:R-:W3:Y:S04]  /*19080*/  LDL.64 R22, [R1+0x22d0] ;  /* 0x0022d00001167983 */ /* 0x000ee80000100a00 */
[----:B-1----:R1:W3:Y:S04]  /*19090*/  LDG.E.U16 R28, [R8.64] ;  /* 0x00000006081c7981 */ /* 0x0022e8000c1e1500 */
[----:B--2---:R4:W2:Y:S04]  /*190a0*/  LDG.E.U16 R26, [R10.64] ;  /* 0x000000060a1a7981 */ /* 0x0048a8000c1e1500 */
[----:B------:R0:W-:Y:S01]  /*190b0*/  STL [R1+0x28c], R27 ;  /* 0x00028c1b01007387 */ /* 0x0001e20000100800 */
[----:B----4-:R-:W-:-:S03]  /*190c0*/  IMAD.WIDE R10, R0, 0x2, R24 ;  /* 0x00000002000a7825 */ /* 0x010fc600078e0218 */
[----:B------:R3:W4:Y:S04]  /*190d0*/  LDG.E.U16 R25, [R4.64] ;  /* 0x0000000604197981 */ /* 0x000728000c1e1500 */
[----:B0-----:R0:W4:Y:S01]  /*190e0*/  LDG.E.U16 R27, [R12.64] ;  /* 0x000000060c1b7981 */ /* 0x001122000c1e1500 */
[----:B-1----:R-:W-:-:S03]  /*190f0*/  IMAD.WIDE R8, R0, 0x2, R14 ;  /* 0x0000000200087825 */ /* 0x002fc600078e020e */
[----:B------:R1:W-:Y:S04]  /*19100*/  STL [R1+0x288], R21 ;  /* 0x0002881501007387 */ /* 0x0003e80000100800 */
[----:B------:R-:W4:Y:S01]  /*19110*/  LDL.64 R18, [R1+0x1de0] ;  /* 0x001de00001127983 */ /* 0x000f220000100a00 */
[----:B------:R-:W-:-:S03]  /*19120*/  IMAD.WIDE R6, R0, 0x2, R16 ;  /* 0x0000000200067825 */ /* 0x000fc600078e0210 */
[----:B------:R-:W4:Y:S04]  /*19130*/  LDL.64 R14, [R1+0x22b8] ;  /* 0x0022b800010e7983 */ /* 0x000f280000100a00 */
[----:B-1----:R-:W4:Y:S04]  /*19140*/  LDL.64 R20, [R1+0x22c8] ;  /* 0x0022c80001147983 */ /* 0x002f280000100a00 */
[----:B------:R-:W4:Y:S04]  /*19150*/  LDL.64 R16, [R1+0x22c0] ;  /* 0x0022c00001107983 */ /* 0x000f280000100a00 */
[----:B------:R1:W-:Y:S04]  /*19160*/  STL [R1+0x284], R29 ;  /* 0x0002841d01007387 */ /* 0x0003e80000100800 */
[----:B-1----:R1:W4:Y:S01]  /*19170*/  LDG.E.U16 R29, [R6.64] ;  /* 0x00000006061d7981 */ /* 0x002322000c1e1500 */
[----:B0-----:R-:W-:-:S04]  /*19180*/  IMAD.WIDE R12, R0, 0x2, R2 ;  /* 0x00000002000c7825 */ /* 0x001fc800078e0202 */
[C---:B---3--:R-:W-:Y:S01]  /*19190*/  IMAD.WIDE R4, R0.reuse, 0x2, R22 ;  /* 0x0000000200047825 */ /* 0x048fe200078e0216 */
[----:B------:R0:W-:Y:S04]  /*191a0*/  STL [R1+0x280], R28 ;  /* 0x0002801c01007387 */ /* 0x0001e80000100800 */
[----:B--2---:R2:W-:Y:S04]  /*191b0*/  STL [R1+0x27c], R26 ;  /* 0x00027c1a01007387 */ /* 0x0045e80000100800 */
[----:B------:R-:W3:Y:S04]  /*191c0*/  LDL.64 R2, [R1+0x22b0] ;  /* 0x0022b00001027983 */ /* 0x000ee80000100a00 */
[----:B0-----:R0:W3:Y:S04]  /*191d0*/  LDG.E.U16 R28, [R8.64] ;  /* 0x00000006081c7981 */ /* 0x0010e8000c1e1500 */
[----:B--2---:R2:W3:Y:S04]  /*191e0*/  LDG.E.U16 R26, [R10.64] ;  /* 0x000000060a1a7981 */ /* 0x0044e8000c1e1500 */
[----:B----4-:R4:W-:Y:S04]  /*191f0*/  STL [R1+0x278], R27 ;  /* 0x0002781b01007387 */ /* 0x0109e80000100800 */
[----:B------:R1:W-:Y:S01]  /*19200*/  STL [R1+0x274], R25 ;  /* 0x0002741901007387 */ /* 0x0003e20000100800 */
[----:B0-----:R-:W-:-:S03]  /*19210*/  IMAD.WIDE R8, R0, 0x2, R18 ;  /* 0x0000000200087825 */ /* 0x001fc600078e0212 */
[----:B------:R-:W3:Y:S04]  /*19220*/  LDL.64 R22, [R1+0x22a8] ;  /* 0x0022a80001167983 */ /* 0x000ee80000100a00 */
[----:B----4-:R0:W4:Y:S04]  /*19230*/  LDG.E.U16 R27, [R12.64] ;  /* 0x000000060c1b7981 */ /* 0x010128000c1e1500 */
[----:B------:R-:W4:Y:S01]  /*19240*/  LDL.64 R18, [R1+0x2298] ;  /* 0x0022980001127983 */ /* 0x000f220000100a00 */
[----:B-1----:R-:W-:-:S03]  /*19250*/  IMAD.WIDE R6, R0, 0x2, R20 ;  /* 0x0000000200067825 */ /* 0x002fc600078e0214 */
[----:B------:R-:W4:Y:S01]  /*19260*/  LDL.64 R24, [R1+0x1dd8] ;  /* 0x001dd80001187983 */ /* 0x000f220000100a00 */
[----:B0-----:R-:W-:-:S03]  /*19270*/  IMAD.WIDE R12, R0, 0x2, R14 ;  /* 0x00000002000c7825 */ /* 0x001fc600078e020e */
[----:B------:R3:W4:Y:S04]  /*19280*/  LDG.E.U16 R15, [R4.64] ;  /* 0x00000006040f7981 */ /* 0x000728000c1e1500 */
        /* <DEDUP_REMOVED lines=11> */
[----:B-1----:R-:W-:-:S03]  /*19340*/  IMAD.WIDE R8, R0, 0x2, R22 ;  /* 0x0000000200087825 */ /* 0x002fc600078e0216 */
[----:B----4-:R1:W4:Y:S01]  /*19350*/  LDG.E.U16 R27, [R12.64] ;  /* 0x000000060c1b7981 */ /* 0x010322000c1e1500 */
[----:B0-----:R-:W-:-:S03]  /*19360*/  IMAD.WIDE R6, R0, 0x2, R24 ;  /* 0x0000000200067825 */ /* 0x001fc600078e0218 */
[----:B------:R0:W-:Y:S04]  /*19370*/  STL [R1+0x260], R15 ;  /* 0x0002600f01007387 */ /* 0x0001e80000100800 */
[----:B------:R-:W4:Y:S01]  /*19380*/  LDL.64 R2, [R1+0x2288] ;  /* 0x0022880001027983 */ /* 0x000f220000100a00 */
[----:B-1----:R-:W-:-:S03]  /*19390*/  IMAD.WIDE R12, R0, 0x2, R18 ;  /* 0x00000002000c7825 */ /* 0x002fc600078e0212 */
[----:B------:R3:W4:Y:S04]  /*193a0*/  LDG.E.U16 R19, [R4.64] ;  /* 0x0000000604137981 */ /* 0x000728000c1e1500 */
[----:B0-----:R-:W4:Y:S04]  /*193b0*/  LDL.64 R14, [R1+0x2290] ;  /* 0x00229000010e7983 */ /* 0x001f280000100a00 */
[----:B------:R-:W4:Y:S04]  /*193c0*/  LDL.64 R22, [R1+0x1dc8] ;  /* 0x001dc80001167983 */ /* 0x000f280000100a00 */
[----:B------:R-:W4:Y:S04]  /*193d0*/  LDL.64 R24, [R1+0x2280] ;  /* 0x0022800001187983 */ /* 0x000f280000100a00 */
[----:B------:R0:W-:Y:S04]  /*193e0*/  STL [R1+0x25c], R29 ;  /* 0x00025c1d01007387 */ /* 0x0001e80000100800 */
[----:B0-----:R0:W4:Y:S01]  /*193f0*/  LDG.E.U16 R29, [R6.64] ;  /* 0x00000006061d7981 */ /* 0x001122000c1e1500 */
[----:B--2---:R-:W-:-:S04]  /*19400*/  IMAD.WIDE R10, R0, 0x2, R20 ;  /* 0x00000002000a7825 */ /* 0x004fc800078e0214 */
[C---:B---3--:R-:W-:Y:S01]  /*19410*/  IMAD.WIDE R4, R0.reuse, 0x2, R16 ;  /* 0x0000000200047825 */ /* 0x048fe200078e0210 */
[----:B------:R1:W-:Y:S04]  /*19420*/  STL [R1+0x258], R28 ;  /* 0x0002581c01007387 */ /* 0x0003e80000100800 */
[----:B------:R-:W2:Y:S04]  /*19430*/  LDL.64 R20, [R1+0x2278] ;  /* 0x0022780001147983 */ /* 0x000ea80000100a00 */
[----:B------:R3:W-:Y:S04]  /*19440*/  STL [R1+0x254], R26 ;  /* 0x0002541a01007387 */ /* 0x0007e80000100800 */
[----:B-1----:R1:W2:Y:S04]  /*19450*/  LDG.E.U16 R28, [R8.64] ;  /* 0x00000006081c7981 */ /* 0x0022a8000c1e1500 */
[----:B---3--:R3:W2:Y:S04]  /*19460*/  LDG.E.U16 R26, [R10.64] ;  /* 0x000000060a1a7981 */ /* 0x0086a8000c1e1500 */
[----:B----4-:R4:W-:Y:S01]  /*19470*/  STL [R1+0x250], R27 ;  /* 0x0002501b01007387 */ /* 0x0109e20000100800 */
[----:B-1----:R-:W-:-:S03]  /*19480*/  IMAD.WIDE R8, R0, 0x2, R2 ;  /* 0x0000000200087825 */ /* 0x002fc600078e0202 */
[----:B------:R1:W-:Y:S04]  /*19490*/  STL [R1+0x24c], R19 ;  /* 0x00024c1301007387 */ /* 0x0003e80000100800 */
[----:B----4-:R4:W2:Y:S01]  /*194a0*/  LDG.E.U16 R27, [R12.64] ;  /* 0x000000060c1b7981 */ /* 0x0108a2000c1e1500 */
[----:B0-----:R-:W-:-:S03]  /*194b0*/  IMAD.WIDE R6, R0, 0x2, R14 ;  /* 0x0000000200067825 */ /* 0x001fc600078e020e */
[----:B------:R-:W2:Y:S04]  /*194c0*/  LDL.64 R16, [R1+0x2268] ;  /* 0x0022680001107983 */ /* 0x000ea80000100a00 */
[----:B-1----:R-:W2:Y:S01]  /*194d0*/  LDL.64 R18, [R1+0x2270] ;  /* 0x0022700001127983 */ /* 0x002ea20000100a00 */
[----:B---3--:R-:W-:-:S03]  /*194e0*/  IMAD.WIDE R10, R0, 0x2, R24 ;  /* 0x00000002000a7825 */ /* 0x008fc600078e0218 */
[----:B------:R-:W3:Y:S01]  /*194f0*/  LDL.64 R14, [R1+0x1dc0] ;  /* 0x001dc000010e7983 */ /* 0x000ee20000100a00 */
[----:B----4-:R-:W-:-:S03]  /*19500*/  IMAD.WIDE R12, R0, 0x2, R22 ;  /* 0x00000002000c7825 */ /* 0x010fc600078e0216 */
[----:B------:R2:W4:Y:S04]  /*19510*/  LDG.E.U16 R23, [R4.64] ;  /* 0x0000000604177981 */ /* 0x000528000c1e1500 */
[----:B------:R0:W4:Y:S04]  /*19520*/  LDG.E.U16 R25, [R8.64] ;  /* 0x0000000608197981 */ /* 0x000128000c1e1500 */
[----:B------:R-:W4:Y:S04]  /*19530*/  LDL.64 R2, [R1+0x2260] ;  /* 0x0022600001027983 */ /* 0x000f280000100a00 */
[----:B------:R1:W4:Y:S04]  /*19540*/  LDG.E.U16 R24, [R6.64] ;  /* 0x0000000606187981 */ /* 0x000328000c1e1500 */
[----:B------:R0:W-:Y:S04]  /*19550*/  STL [R1+0x248], R29 ;  /* 0x0002481d01007387 */ /* 0x0001e80000100800 */
[----:B0-----:R3:W4:Y:S01]  /*19560*/  LDG.E.U16 R29, [R10.64] ;  /* 0x000000060a1d7981 */ /* 0x001722000c1e1500 */
[----:B--2---:R-:W-:-:S06]  /*19570*/  IMAD.WIDE R4, R0, 0x2, R20 ;  /* 0x0000000200047825 */ /* 0x004fcc00078e0214 */
[----:B------:R-:W2:Y:S04]  /*19580*/  LDG.E.U16 R5, [R4.64] ;  /* 0x0000000604057981 */ /* 0x000ea8000c1e1500 */
[----:B------:R0:W-:Y:S04]  /*19590*/  STL [R1+0x244], R28 ;  /* 0x0002441c01007387 */ /* 0x0001e80000100800 */
[----:B0-----:R0:W2:Y:S04]  /*195a0*/  LDG.E.U16 R28, [R12.64] ;  /* 0x000000060c1c7981 */ /* 0x0010a8000c1e1500 */
[----:B------:R-:W-:Y:S01]  /*195b0*/  STL [R1+0x23c], R27 ;  /* 0x00023c1b01007387 */ /* 0x000fe20000100800 */
[----:B------:R-:W-:-:S03]  /*195c0*/  IMAD.WIDE R8, R0, 0x2, R16 ;  /* 0x0000000200087825 */ /* 0x000fc600078e0210 */
[----:B------:R0:W-:Y:S01]  /*195d0*/  STL [R1+0x240], R26 ;  /* 0x0002401a01007387 */ /* 0x0001e20000100800 */
[----:B-1----:R-:W-:-:S03]  /*195e0*/  IMAD.WIDE R6, R0, 0x2, R18 ;  /* 0x0000000200067825 */ /* 0x002fc600078e0212 */
[----:B------:R-:W2:Y:S01]  /*195f0*/  LDG.E.U16 R9, [R8.64] ;  /* 0x0000000608097981 */ /* 0x000ea2000c1e1500 */
[----:B---3--:R-:W-:-:S03]  /*19600*/  IMAD.WIDE R10, R0, 0x2, R14 ;  /* 0x00000002000a7825 */ /* 0x008fc600078e020e */
[----:B------:R-:W3:Y:S04]  /*19610*/  LDG.E.U16 R7, [R6.64] ;  /* 0x0000000606077981 */ /* 0x000ee8000c1e1500 */
[----:B0-----:R-:W3:Y:S04]  /*19620*/  LDL.64 R26, [R1+0x2258] ;  /* 0x00225800011a7983 */ /* 0x001ee80000100a00 */
[----:B----4-:R0:W-:Y:S04]  /*19630*/  STL [R1+0x238], R23 ;  /* 0x0002381701007387 */ /* 0x0101e80000100800 */
[----:B------:R-:W4:Y:S04]  /*19640*/  LDL.64 R20, [R1+0x1db8] ;  /* 0x001db80001147983 */ /* 0x000f280000100a00 */
[----:B0-----:R-:W4:Y:S04]  /*19650*/  LDL.64 R22, [R1+0x2250] ;  /* 0x0022500001167983 */ /* 0x001f280000100a00 */
[----:B------:R-:W-:Y:S04]  /*19660*/  STL [R1+0x230], R25 ;  /* 0x0002301901007387 */ /* 0x000fe80000100800 */
[----:B------:R0:W-:Y:S04]  /*19670*/  STL [R1+0x234], R24 ;  /* 0x0002341801007387 */ /* 0x0001e80000100800 */
[----:B------:R-:W4:Y:S04]  /*19680*/  LDL.64 R18, [R1+0x2240] ;  /* 0x0022400001127983 */ /* 0x000f280000100a00 */
[----:B0-----:R-:W4:Y:S04]  /*19690*/  LDL.64 R24, [R1+0x2248] ;  /* 0x0022480001187983 */ /* 0x001f280000100a00 */
[----:B------:R0:W-:Y:S01]  /*196a0*/  STL [R1+0x22c], R29 ;  /* 0x00022c1d01007387 */ /* 0x0001e20000100800 */
[----:B------:R-:W-:-:S03]  /*196b0*/  IMAD.WIDE R12, R0, 0x2, R2 ;  /* 0x00000002000c7825 */ /* 0x000fc600078e0202 */
[----:B------:R-:W4:Y:S04]  /*196c0*/  LDL.64 R16, [R1+0x2238] ;  /* 0x0022380001107983 */ /* 0x000f280000100a00 */
[----:B------:R-:W4:Y:S04]  /*196d0*/  LDL.64 R14, [R1+0x1db0] ;  /* 0x001db000010e7983 */ /* 0x000f280000100a00 */
[----:B0-----:R-:W4:Y:S04]  /*196e0*/  LDG.E.U16 R29, [R10.64] ;  /* 0x000000060a1d7981 */ /* 0x001f28000c1e1500 */
[----:B------:R-:W4:Y:S04]  /*196f0*/  LDL.64 R2, [R1+0x2230] ;  /* 0x0022300001027983 */ /* 0x000f280000100a00 */
[----:B--2---:R0:W-:Y:S04]  /*19700*/  STL [R1+0x228], R28 ;  /* 0x0002281c01007387 */ /* 0x0041e80000100800 */
[----:B------:R1:W-:Y:S04]  /*19710*/  STL [R1+0x224], R5 ;  /* 0x0002240501007387 */ /* 0x0003e80000100800 */
[----:B0-----:R0:W2:Y:S04]  /*19720*/  LDG.E.U16 R28, [R12.64] ;  /* 0x000000060c1c7981 */ /* 0x0010a8000c1e1500 */
[----:B---3--:R-:W-:Y:S01]  /*19730*/  STL [R1+0x220], R7 ;  /* 0x0002200701007387 */ /* 0x008fe20000100800 */
[----:B-1----:R-:W-:-:S03]  /*19740*/  IMAD.WIDE R4, R0, 0x2, R26 ;  /* 0x0000000200047825 */ /* 0x002fc600078e021a */
[----:B------:R4:W-:Y:S02]  /*19750*/  STL [R1+0x21c], R9 ;  /* 0x00021c0901007387 */ /* 0x0009e40000100800 */
[C---:B----4-:R-:W-:Y:S02]  /*19760*/  IMAD.WIDE R8, R0.reuse, 0x2, R20 ;  /* 0x0000000200087825 */ /* 0x050fe400078e0214 */
[----:B------:R-:W3:Y:S02]  /*19770*/  LDL.64 R20, [R1+0x2220] ;  /* 0x0022200001147983 */ /* 0x000ee40000100a00 */
[C---:B------:R-:W-:Y:S02]  /*19780*/  IMAD.WIDE R6, R0.reuse, 0x2, R22 ;  /* 0x0000000200067825 */ /* 0x040fe400078e0216 */
[----:B------:R-:W4:Y:S04]  /*19790*/  LDL.64 R22, [R1+0x2228] ;  /* 0x0022280001167983 */ /* 0x000f280000100a00 */
[----:B------:R1:W2:Y:S04]  /*197a0*/  LDG.E.U16 R27, [R8.64] ;  /* 0x00000006081b7981 */ /* 0x0002a8000c1e1500 */
[----:B------:R0:W2:Y:S04]  /*197b0*/  LDG.E.U16 R26, [R6.64] ;  /* 0x00000006061a7981 */ /* 0x0000a8000c1e1500 */
[----:B------:R0:W-:Y:S04]  /*197c0*/  STL [R1+0x218], R29 ;  /* 0x0002181d01007387 */ /* 0x0001e80000100800 */
[----:B0-----:R0:W2:Y:S01]  /*197d0*/  LDG.E.U16 R29, [R4.64] ;  /* 0x00000006041d7981 */ /* 0x0010a2000c1e1500 */
[----:B------:R-:W-:-:S03]  /*197e0*/  IMAD.WIDE R12, R0, 0x2, R18 ;  /* 0x00000002000c7825 */ /* 0x000fc600078e0212 */
[----:B------:R-:W2:Y:S01]  /*197f0*/  LDL.64 R18, [R1+0x1da8] ;  /* 0x001da80001127983 */ /* 0x000ea20000100a00 */
[----:B------:R-:W-:-:S03]  /*19800*/  IMAD.WIDE R10, R0, 0x2, R24 ;  /* 0x00000002000a7825 */ /* 0x000fc600078e0218 */
[----:B------:R3:W2:Y:S01]  /*19810*/  LDG.E.U16 R25, [R12.64] ;  /* 0x000000060c197981 */ /* 0x0006a2000c1e1500 */
[----:B------:R-:W-:-:S03]  /*19820*/  IMAD.WIDE R6, R0, 0x2, R14 ;  /* 0x0000000200067825 */ /* 0x000fc600078e020e */
[----:B------:R4:W2:Y:S01]  /*19830*/  LDG.E.U16 R24, [R10.64] ;  /* 0x000000060a187981 */ /* 0x0008a2000c1e1500 */
[----:B0-----:R-:W-:-:S03]  /*19840*/  IMAD.WIDE R4, R0, 0x2, R16 ;  /* 0x0000000200047825 */ /* 0x001fc600078e0210 */
[----:B------:R-:W2:Y:S01]  /*19850*/  LDG.E.U16 R7, [R6.64] ;  /* 0x0000000606077981 */ /* 0x000ea2000c1e1500 */
[----:B-1----:R-:W-:-:S06]  /*19860*/  IMAD.WIDE R8, R0, 0x2, R2 ;  /* 0x0000000200087825 */ /* 0x002fcc00078e0202 */
[----:B------:R-:W2:Y:S01]  /*19870*/  LDG.E.U16 R9, [R8.64] ;  /* 0x0000000608097981 */ /* 0x000ea2000c1e1500 */
[----:B---3--:R-:W-:-:S03]  /*19880*/  IMAD.WIDE R12, R0, 0x2, R20 ;  /* 0x00000002000c7825 */ /* 0x008fc600078e0214 */
[----:B------:R0:W3:Y:S01]  /*19890*/  LDG.E.U16 R21, [R4.64] ;  /* 0x0000000604157981 */ /* 0x0000e2000c1e1500 */
[----:B----4-:R-:W-:-:S03]  /*198a0*/  IMAD.WIDE R10, R0, 0x2, R22 ;  /* 0x00000002000a7825 */ /* 0x010fc600078e0216 */
[----:B------:R-:W4:Y:S04]  /*198b0*/  LDG.E.U16 R13, [R12.64] ;  /* 0x000000060c0d7981 */ /* 0x000f28000c1e1500 */
[----:B------:R-:W4:Y:S04]  /*198c0*/  LDG.E.U16 R11, [R10.64] ;  /* 0x000000060a0b7981 */ /* 0x000f28000c1e1500 */
[----:B--2---:R-:W-:Y:S04]  /*198d0*/  STL [R1+0x210], R29 ;  /* 0x0002101d01007387 */ /* 0x004fe80000100800 */
[----:B------:R1:W-:Y:S04]  /*198e0*/  STL [R1+0x214], R28 ;  /* 0x0002141c01007387 */ /* 0x0003e80000100800 */
[----:B------:R-:W2:Y:S04]  /*198f0*/  LDL.64 R16, [R1+0x2210] ;  /* 0x0022100001107983 */ /* 0x000ea80000100a00 */
[----:B------:R-:W2:Y:S04]  /*19900*/  LDL.64 R14, [R1+0x2208] ;  /* 0x00220800010e7983 */ /* 0x000ea80000100a00 */
[----:B-1----:R-:W2:Y:S04]  /*19910*/  LDL.64 R28, [R1+0x2218] ;  /* 0x00221800011c7983 */ /* 0x002ea80000100a00 */
[----:B------:R-:W2:Y:S04]  /*19920*/  LDL.64 R2, [R1+0x1da0] ;  /* 0x001da00001027983 */ /* 0x000ea80000100a00 */
[----:B------:R-:W-:Y:S04]  /*19930*/  STL [R1+0x208], R27 ;  /* 0x0002081b01007387 */ /* 0x000fe80000100800 */
[----:B------:R1:W-:Y:S01]  /*19940*/  STL [R1+0x20c], R26 ;  /* 0x00020c1a01007387 */ /* 0x0003e20000100800 */
[----:B0-----:R-:W-:-:S06]  /*19950*/  IMAD.WIDE R4, R0, 0x2, R18 ;  /* 0x0000000200047825 */ /* 0x001fcc00078e0212 */
[----:B------:R-:W2:Y:S04]  /*19960*/  LDG.E.U16 R5, [R4.64] ;  /* 0x0000000604057981 */ /* 0x000ea8000c1e1500 */
[----:B-1----:R-:W2:Y:S04]  /*19970*/  LDL.64 R26, [R1+0x2200] ;  /* 0x00220000011a7983 */ /* 0x002ea80000100a00 */
[----:B------:R-:W-:Y:S04]  /*19980*/  STL [R1+0x200], R25 ;  /* 0x0002001901007387 */ /* 0x000fe80000100800 */
[----:B------:R0:W-:Y:S04]  /*19990*/  STL [R1+0x204], R24 ;  /* 0x0002041801007387 */ /* 0x0001e80000100800 */
[----:B------:R-:W2:Y:S04]  /*199a0*/  LDL.64 R22, [R1+0x21f0] ;  /* 0x0021f00001167983 */ /* 0x000ea80000100a00 */
[----:B0-----:R-:W2:Y:S04]  /*199b0*/  LDL.64 R24, [R1+0x21f8] ;  /* 0x0021f80001187983 */ /* 0x001ea80000100a00 */
[----:B---3--:R0:W-:Y:S04]  /*199c0*/  STL [R1+0x1fc], R21 ;  /* 0x0001fc1501007387 */ /* 0x0081e80000100800 */
[----:B------:R-:W3:Y:S04]  /*199d0*/  LDL.64 R18, [R1+0x21e8] ;  /* 0x0021e80001127983 */ /* 0x000ee80000100a00 */
[----:B0-----:R-:W3:Y:S04]  /*199e0*/  LDL.64 R20, [R1+0x1d98] ;  /* 0x001d980001147983 */ /* 0x001ee80000100a00 */
[----:B------:R-:W-:Y:S04]  /*199f0*/  STL [R1+0x1f8], R7 ;  /* 0x0001f80701007387 */ /* 0x000fe80000100800 */
[----:B------:R2:W-:Y:S04]  /*19a00*/  STL [R1+0x1f4], R9 ;  /* 0x0001f40901007387 */ /* 0x0005e80000100800 */
[----:B----4-:R0:W-:Y:S04]  /*19a10*/  STL [R1+0x1f0], R11 ;  /* 0x0001f00b01007387 */ /* 0x0101e80000100800 */
[----:B------:R1:W-:Y:S01]  /*19a20*/  STL [R1+0x1ec], R13 ;  /* 0x0001ec0d01007387 */ /* 0x0003e20000100800 */
[----:B--2---:R-:W-:-:S03]  /*19a30*/  IMAD.WIDE R8, R0, 0x2, R16 ;  /* 0x0000000200087825 */ /* 0x004fc600078e0210 */
[----:B------:R-:W2:Y:S01]  /*19a40*/  LDL.64 R16, [R1+0x21d8] ;  /* 0x0021d80001107983 */ /* 0x000ea20000100a00 */
[----:B------:R-:W-:-:S03]  /*19a50*/  IMAD.WIDE R6, R0, 0x2, R28 ;  /* 0x0000000200067825 */ /* 0x000fc600078e021c */
[----:B------:R-:W4:Y:S04]  /*19a60*/  LDG.E.U16 R9, [R8.64] ;  /* 0x0000000608097981 */ /* 0x000f28000c1e1500 */
[----:B------:R-:W2:Y:S01]  /*19a70*/  LDG.E.U16 R7, [R6.64] ;  /* 0x0000000606077981 */ /* 0x000ea2000c1e1500 */
[----:B0-----:R-:W-:-:S03]  /*19a80*/  IMAD.WIDE R10, R0, 0x2, R14 ;  /* 0x00000002000a7825 */ /* 0x001fc600078e020e */
[----:B------:R-:W4:Y:S01]  /*19a90*/  LDL.64 R14, [R1+0x1d90] ;  /* 0x001d9000010e7983 */ /* 0x000f220000100a00 */
[----:B-1----:R-:W-:-:S03]  /*19aa0*/  IMAD.WIDE R12, R0, 0x2, R2 ;  /* 0x00000002000c7825 */ /* 0x002fc600078e0202 */
[----:B------:R3:W4:Y:S04]  /*19ab0*/  LDG.E.U16 R29, [R10.64] ;  /* 0x000000060a1d7981 */ /* 0x000728000c1e1500 */
[----:B------:R0:W4:Y:S04]  /*19ac0*/  LDG.E.U16 R28, [R12.64] ;  /* 0x000000060c1c7981 */ /* 0x000128000c1e1500 */
[----:B------:R-:W4:Y:S04]  /*19ad0*/  LDL.64 R2, [R1+0x21e0] ;  /* 0x0021e00001027983 */ /* 0x000f280000100a00 */
[----:B------:R1:W-:Y:S02]  /*19ae0*/  STL [R1+0x1e8], R5 ;  /* 0x0001e80501007387 */ /* 0x0003e40000100800 */
[----:B-1----:R-:W-:-:S04]  /*19af0*/  IMAD.WIDE R4, R0, 0x2, R26 ;  /* 0x0000000200047825 */ /* 0x002fc800078e021a */
[----:B---3--:R-:W-:-:S04]  /*19b00*/  IMAD.WIDE R10, R0, 0x2, R20 ;  /* 0x00000002000a7825 */ /* 0x008fc800078e0214 */
[----:B0-----:R-:W-:-:S05]  /*19b10*/  IMAD.WIDE R12, R0, 0x2, R18 ;  /* 0x00000002000c7825 */ /* 0x001fca00078e0212 */
[----:B------:R0:W3:Y:S04]  /*19b20*/  LDG.E.U16 R27, [R12.64] ;  /* 0x000000060c1b7981 */ /* 0x0000e8000c1e1500 */
[----:B--2---:R1:W-:Y:S02]  /*19b30*/  STL [R1+0x1e4], R7 ;  /* 0x0001e40701007387 */ /* 0x0043e40000100800 */
[C---:B-1----:R-:W-:Y:S02]  /*19b40*/  IMAD.WIDE R6, R0.reuse, 0x2, R24 ;  /* 0x0000000200067825 */ /* 0x042fe400078e0218 */
[----:B------:R1:W2:Y:S04]  /*19b50*/  LDG.E.U16 R25, [R4.64] ;  /* 0x0000000604197981 */ /* 0x0002a8000c1e1500 */
[----:B----4-:R4:W-:Y:S04]  /*19b60*/  STL [R1+0x1e0], R9 ;  /* 0x0001e00901007387 */ /* 0x0109e80000100800 */
[----:B------:R0:W3:Y:S04]  /*19b70*/  LDG.E.U16 R24, [R6.64] ;  /* 0x0000000606187981 */ /* 0x0000e8000c1e1500 */
[----:B------:R-:W3:Y:S01]  /*19b80*/  LDL.64 R20, [R1+0x21c8] ;  /* 0x0021c80001147983 */ /* 0x000ee20000100a00 */
[----:B----4-:R-:W-:-:S03]  /*19b90*/  IMAD.WIDE R8, R0, 0x2, R22 ;  /* 0x0000000200087825 */ /* 0x010fc600078e0216 */
[----:B------:R-:W2:Y:S04]  /*19ba0*/  LDL.64 R22, [R1+0x21d0] ;  /* 0x0021d00001167983 */ /* 0x000ea80000100a00 */
[----:B------:R0:W-:Y:S04]  /*19bb0*/  STL [R1+0x1dc], R29 ;  /* 0x0001dc1d01007387 */ /* 0x0001e80000100800 */
[----:B------:R1:W-:Y:S04]  /*19bc0*/  STL [R1+0x1d8], R28 ;  /* 0x0001d81c01007387 */ /* 0x0003e80000100800 */
[----:B------:R-:W2:Y:S04]  /*19bd0*/  LDL.64 R18, [R1+0x21c0] ;  /* 0x0021c00001127983 */ /* 0x000ea80000100a00 */
[----:B0-----:R0:W2:Y:S04]  /*19be0*/  LDG.E.U16 R29, [R8.64] ;  /* 0x00000006081d7981 */ /* 0x0010a8000c1e1500 */
[----:B-1----:R1:W2:Y:S01]  /*19bf0*/  LDG.E.U16 R28, [R10.64] ;  /* 0x000000060a1c7981 */ /* 0x0022a2000c1e1500 */
[----:B0-----:R-:W-:-:S03]  /*19c00*/  IMAD.WIDE R8, R0, 0x2, R2 ;  /* 0x0000000200087825 */ /* 0x001fc600078e0202 */
[----:B------:R-:W2:Y:S01]  /*19c10*/  LDL.64 R2, [R1+0x1d88] ;  /* 0x001d880001027983 */ /* 0x000ea20000100a00 */
[----:B------:R-:W-:-:S03]  /*19c20*/  IMAD.WIDE R6, R0, 0x2, R16 ;  /* 0x0000000200067825 */ /* 0x000fc600078e0210 */
[----:B------:R0:W2:Y:S04]  /*19c30*/  LDG.E.U16 R26, [R8.64] ;  /* 0x00000006081a7981 */ /* 0x0000a8000c1e1500 */
[----:B------:R-:W2:Y:S01]  /*19c40*/  LDL.64 R16, [R1+0x21b8] ;  /* 0x0021b80001107983 */ /* 0x000ea20000100a00 */
[----:B------:R-:W-:-:S03]  /*19c50*/  IMAD.WIDE R4, R0, 0x2, R14 ;  /* 0x0000000200047825 */ /* 0x000fc600078e020e */
[----:B--2---:R2:W-:Y:S04]  /*19c60*/  STL [R1+0x1d4], R25 ;  /* 0x0001d41901007387 */ /* 0x0045e80000100800 */
[----:B------:R-:W4:Y:S04]  /*19c70*/  LDL.64 R14, [R1+0x21b0] ;  /* 0x0021b000010e7983 */ /* 0x000f280000100a00 */
[----:B---3--:R3:W-:Y:S04]  /*19c80*/  STL [R1+0x1d0], R24 ;  /* 0x0001d01801007387 */ /* 0x0087e80000100800 */
[----:B-1----:R-:W4:Y:S04]  /*19c90*/  LDL.64 R10, [R1+0x21a8] ;  /* 0x0021a800010a7983 */ /* 0x002f280000100a00 */
[----:B--2---:R1:W2:Y:S04]  /*19ca0*/  LDG.E.U16 R25, [R6.64] ;  /* 0x0000000606197981 */ /* 0x0042a8000c1e1500 */
[----:B---3--:R3:W2:Y:S02]  /*19cb0*/  LDG.E.U16 R24, [R4.64] ;  /* 0x0000000604187981 */ /* 0x0086a4000c1e1500 */
[----:B---3--:R-:W-:-:S02]  /*19cc0*/  IMAD.WIDE R4, R0, 0x2, R20 ;  /* 0x0000000200047825 */ /* 0x008fc400078e0214 */
[----:B------:R-:W-:Y:S04]  /*19cd0*/  STL [R1+0x1cc], R29 ;  /* 0x0001cc1d01007387 */ /* 0x000fe80000100800 */
[----:B------:R-:W3:Y:S04]  /*19ce0*/  LDL.64 R12, [R1+0x1d80] ;  /* 0x001d8000010c7983 */ /* 0x000ee80000100a00 */
[----:B------:R1:W-:Y:S04]  /*19cf0*/  STL [R1+0x1c8], R28 ;  /* 0x0001c81c01007387 */ /* 0x0003e80000100800 */
[----:B0-----:R-:W3:Y:S04]  /*19d00*/  LDL.64 R8, [R1+0x21a0] ;  /* 0x0021a00001087983 */ /* 0x001ee80000100a00 */
[----:B-1----:R0:W3:Y:S04]  /*19d10*/  LDG.E.U16 R28, [R4.64] ;  /* 0x00000006041c7981 */ /* 0x0020e8000c1e1500 */
[----:B------:R1:W-:Y:S01]  /*19d20*/  STL [R1+0x1c4], R27 ;  /* 0x0001c41b01007387 */ /* 0x0003e20000100800 */
[----:B0-----:R-:W-:-:S05]  /*19d30*/  IMAD.WIDE R4, R0, 0x2, R18 ;  /* 0x0000000200047825 */ /* 0x001fca00078e0212 */
[----:B-1----:R0:W3:Y:S02]  /*19d40*/  LDG.E.U16 R27, [R4.64] ;  /* 0x00000006041b7981 */ /* 0x0020e4000c1e1500 */
[C---:B0-----:R-:W-:Y:S02]  /*19d50*/  IMAD.WIDE R4, R0.reuse, 0x2, R2 ;  /* 0x0000000200047825 */ /* 0x041fe400078e0202 */
[----:B------:R-:W3:Y:S02]  /*19d60*/  LDL.64 R2, [R1+0x2198] ;  /* 0x0021980001027983 */ /* 0x000ee40000100a00 */
[C---:B------:R-:W-:Y:S02]  /*19d70*/  IMAD.WIDE R6, R0.reuse, 0x2, R22 ;  /* 0x0000000200067825 */ /* 0x040fe400078e0216 */
[----:B------:R0:W-:Y:S04]  /*19d80*/  STL [R1+0x1c0], R26 ;  /* 0x0001c01a01007387 */ /* 0x0001e80000100800 */
[----:B------:R1:W3:Y:S04]  /*19d90*/  LDG.E.U16 R29, [R6.64] ;  /* 0x00000006061d7981 */ /* 0x0002e8000c1e1500 */
[----:B0-----:R0:W3:Y:S04]  /*19da0*/  LDG.E.U16 R26, [R4.64] ;  /* 0x00000006041a7981 */ /* 0x0010e8000c1e1500 */
[----:B-1----:R-:W3:Y:S01]  /*19db0*/  LDL.64 R6, [R1+0x2190] ;  /* 0x0021900001067983 */ /* 0x002ee20000100a00 */
[----:B0-----:R-:W-:-:S05]  /*19dc0*/  IMAD.WIDE R4, R0, 0x2, R16 ;  /* 0x0000000200047825 */ /* 0x001fca00078e0210 */
[----:B------:R4:W3:Y:S02]  /*19dd0*/  LDG.E.U16 R23, [R4.64] ;  /* 0x0000000604177981 */ /* 0x0008e4000c1e1500 */
[C---:B----4-:R-:W-:Y:S02]  /*19de0*/  IMAD.WIDE R4, R0.reuse, 0x2, R14 ;  /* 0x0000000200047825 */ /* 0x050fe400078e020e */
[----:B------:R-:W4:Y:S04]  /*19df0*/  LDL.64 R14, [R1+0x1d78] ;  /* 0x001d7800010e7983 */ /* 0x000f280000100a00 */
[----:B------:R0:W4:Y:S02]  /*19e00*/  LDG.E.U16 R21, [R4.64] ;  /* 0x0000000604157981 */ /* 0x000124000c1e1500 */
[----:B0-----:R-:W-:-:S02]  /*19e10*/  IMAD.WIDE R4, R0, 0x2, R10 ;  /* 0x0000000200047825 */ /* 0x001fc400078e020a */
[----:B------:R-:W4:Y:S04]  /*19e20*/  LDL.64 R10, [R1+0x2188] ;  /* 0x00218800010a7983 */ /* 0x000f280000100a00 */
[----:B--2---:R0:W-:Y:S04]  /*19e30*/  STL [R1+0x1bc], R25 ;  /* 0x0001bc1901007387 */ /* 0x0041e80000100800 */
[----:B0-----:R3:W2:Y:S02]  /*19e40*/  LDG.E.U16 R25, [R4.64] ;  /* 0x0000000604197981 */ /* 0x0016a4000c1e1500 */
[----:B---3--:R-:W-:-:S02]  /*19e50*/  IMAD.WIDE R4, R0, 0x2, R12 ;  /* 0x0000000200047825 */ /* 0x008fc400078e020c */
[----:B------:R-:W3:Y:S04]  /*19e60*/  LDL.64 R12, [R1+0x2180] ;  /* 0x00218000010c7983 */ /* 0x000ee80000100a00 */
[----:B------:R0:W-:Y:S04]  /*19e70*/  STL [R1+0x1b8], R24 ;  /* 0x0001b81801007387 */ /* 0x0001e80000100800 */
[----:B0-----:R0:W2:Y:S02]  /*19e80*/  LDG.E.U16 R24, [R4.64] ;  /* 0x0000000604187981 */ /* 0x0010a4000c1e1500 */
[----:B0-----:R-:W-:-:S02]  /*19e90*/  IMAD.WIDE R4, R0, 0x2, R8 ;  /* 0x0000000200047825 */ /* 0x001fc400078e0208 */
[----:B------:R-:W2:Y:S04]  /*19ea0*/  LDL.64 R8, [R1+0x2178] ;  /* 0x0021780001087983 */ /* 0x000ea80000100a00 */
[----:B------:R0:W2:Y:S02]  /*19eb0*/  LDG.E.U16 R22, [R4.64] ;  /* 0x0000000604167981 */ /* 0x0000a4000c1e1500 */
[C---:B0-----:R-:W-:Y:S02]  /*19ec0*/  IMAD.WIDE R4, R0.reuse, 0x2, R2 ;  /* 0x0000000200047825 */ /* 0x041fe400078e0202 */
[----:B------:R-:W2:Y:S04]  /*19ed0*/  LDL.64 R2, [R1+0x1d70] ;  /* 0x001d700001027983 */ /* 0x000ea80000100a00 */
[----:B------:R0:W2:Y:S02]  /*19ee0*/  LDG.E.U16 R20, [R4.64] ;  /* 0x0000000604147981 */ /* 0x0000a4000c1e1500 */
[----:B0-----:R-:W-:-:S02]  /*19ef0*/  IMAD.WIDE R4, R0, 0x2, R6 ;  /* 0x0000000200047825 */ /* 0x001fc400078e0206 */
[----:B------:R-:W2:Y:S04]  /*19f00*/  LDL.64 R6, [R1+0x2170] ;  /* 0x0021700001067983 */ /* 0x000ea80000100a00 */
[----:B------:R4:W2:Y:S04]  /*19f10*/  LDG.E.U16 R19, [R4.64] ;  /* 0x0000000604137981 */ /* 0x0008a8000c1e1500 */
[----:B------:R-:W-:Y:S01]  /*19f20*/  STL [R1+0x1b4], R29 ;  /* 0x0001b41d01007387 */ /* 0x000fe20000100800 */
[----:B----4-:R-:W-:-:S03]  /*19f30*/  IMAD.WIDE R4, R0, 0x2, R14 ;  /* 0x0000000200047825 */ /* 0x010fc600078e020e */
[----:B------:R-:W4:Y:S04]  /*19f40*/  LDL.64 R14, [R1+0x2168] ;  /* 0x00216800010e7983 */ /* 0x000f280000100a00 */
[----:B------:R0:W4:Y:S04]  /*19f50*/  LDG.E.U16 R18, [R4.64] ;  /* 0x0000000604127981 */ /* 0x000128000c1e1500 */
[----:B------:R-:W-:Y:S01]  /*19f60*/  STL [R1+0x1b0], R28 ;  /* 0x0001b01c01007387 */ /* 0x000fe20000100800 */
[----:B0-----:R-:W-:-:S03]  /*19f70*/  IMAD.WIDE R4, R0, 0x2, R10 ;  /* 0x0000000200047825 */ /* 0x001fc600078e020a */
[----:B------:R-:W4:Y:S04]  /*19f80*/  LDL.64 R10, [R1+0x2160] ;  /* 0x00216000010a7983 */ /* 0x000f280000100a00 */
[----:B------:R3:W4:Y:S04]  /*19f90*/  LDG.E.U16 R17, [R4.64] ;  /* 0x0000000604117981 */ /* 0x000728000c1e1500 */
[----:B------:R-:W-:Y:S01]  /*19fa0*/  STL [R1+0x1ac], R27 ;  /* 0x0001ac1b01007387 */ /* 0x000fe20000100800 */
[----:B---3--:R-:W-:-:S03]  /*19fb0*/  IMAD.WIDE R4, R0, 0x2, R12 ;  /* 0x0000000200047825 */ /* 0x008fc600078e020c */
[----:B------:R-:W3:Y:S04]  /*19fc0*/  LDL.64 R12, [R1+0x1d68] ;  /* 0x001d6800010c7983 */ /* 0x000ee80000100a00 */
[----:B------:R2:W3:Y:S04]  /*19fd0*/  LDG.E.U16 R16, [R4.64] ;  /* 0x0000000604107981 */ /* 0x0004e8000c1e1500 */
[----:B------:R0:W-:Y:S01]  /*19fe0*/  STL [R1+0x1a8], R26 ;  /* 0x0001a81a01007387 */ /* 0x0001e20000100800 */
[----:B--2---:R-:W-:-:S03]  /*19ff0*/  IMAD.WIDE R4, R0, 0x2, R8 ;  /* 0x0000000200047825 */ /* 0x004fc600078e0208 */
[----:B------:R-:W2:Y:S04]  /*1a000*/  LDL.64 R8, [R1+0x2158] ;  /* 0x0021580001087983 */ /* 0x000ea80000100a00 */
[----:B0-----:R0:W2:Y:S04]  /*1a010*/  LDG.E.U16 R26, [R4.64] ;  /* 0x00000006041a7981 */ /* 0x0010a8000c1e1500 */
[----:B------:R1:W-:Y:S01]  /*1a020*/  STL [R1+0x1a4], R23 ;  /* 0x0001a41701007387 */ /* 0x0003e20000100800 */
[----:B0-----:R-:W-:-:S03]  /*1a030*/  IMAD.WIDE R4, R0, 0x2, R2 ;  /* 0x0000000200047825 */ /* 0x001fc600078e0202 */
[----:B------:R-:W2:Y:S04]  /*1a040*/  LDL.64 R2, [R1+0x2150] ;  /* 0x0021500001027983 */ /* 0x000ea80000100a00 */
[----:B-1----:R0:W2:Y:S04]  /*1a050*/  LDG.E.U16 R23, [R4.64] ;  /* 0x0000000604177981 */ /* 0x0020a8000c1e1500 */
[----:B------:R1:W-:Y:S01]  /*1a060*/  STL [R1+0x1a0], R21 ;  /* 0x0001a01501007387 */ /* 0x0003e20000100800 */
[----:B0-----:R-:W-:-:S03]  /*1a070*/  IMAD.WIDE R4, R0, 0x2, R6 ;  /* 0x0000000200047825 */ /* 0x001fc600078e0206 */
[----:B------:R-:W2:Y:S04]  /*1a080*/  LDL.64 R6, [R1+0x2148] ;  /* 0x0021480001067983 */ /* 0x000ea80000100a00 */
[----:B-1----:R4:W2:Y:S04]  /*1a090*/  LDG.E.U16 R21, [R4.64] ;  /* 0x0000000604157981 */ /* 0x0028a8000c1e1500 */
[----:B------:R0:W-:Y:S01]  /*1a0a0*/  STL [R1+0x19c], R25 ;  /* 0x00019c1901007387 */ /* 0x0001e20000100800 */
[----:B----4-:R-:W-:-:S03]  /*1a0b0*/  IMAD.WIDE R4, R0, 0x2, R14 ;  /* 0x0000000200047825 */ /* 0x010fc600078e020e */
[----:B------:R-:W4:Y:S04]  /*1a0c0*/  LDL.64 R14, [R1+0x1d60] ;  /* 0x001d6000010e7983 */ /* 0x000f280000100a00 */
[----:B0-----:R0:W4:Y:S04]  /*1a0d0*/  LDG.E.U16 R25, [R4.64] ;  /* 0x0000000604197981 */ /* 0x001128000c1e1500 */
[----:B------:R1:W-:Y:S01]  /*1a0e0*/  STL [R1+0x198], R24 ;  /* 0x0001981801007387 */ /* 0x0003e20000100800 */
[----:B0-----:R-:W-:-:S03]  /*1a0f0*/  IMAD.WIDE R4, R0, 0x2, R10 ;  /* 0x0000000200047825 */ /* 0x001fc600078e020a */
[----:B------:R-:W4:Y:S04]  /*1a100*/  LDL.64 R10, [R1+0x2140] ;  /* 0x00214000010a7983 */ /* 0x000f280000100a00 */
[----:B-1----:R3:W4:Y:S04]  /*1a110*/  LDG.E.U16 R24, [R4.64] ;  /* 0x0000000604187981 */ /* 0x002728000c1e1500 */
[----:B------:R0:W-:Y:S01]  /*1a120*/  STL [R1+0x194], R22 ;  /* 0x0001941601007387 */ /* 0x0001e20000100800 */
[----:B---3--:R-:W-:-:S03]  /*1a130*/  IMAD.WIDE R4, R0, 0x2, R12 ;  /* 0x0000000200047825 */ /* 0x008fc600078e020c */
[----:B------:R-:W3:Y:S04]  /*1a140*/  LDL.64 R12, [R1+0x2138] ;  /* 0x00213800010c7983 */ /* 0x000ee80000100a00 */
[----:B0-----:R2:W3:Y:S04]  /*1a150*/  LDG.E.U16 R22, [R4.64] ;  /* 0x0000000604167981 */ /* 0x0014e8000c1e1500 */
        /* <DEDUP_REMOVED lines=35> */
[----:B------:R4:W2:Y:S04]  /*1a390*/  LDG.E.U16 R28, [R4.64] ;  /* 0x00000006041c7981 */ /* 0x0008a8000c1e1500 */
[----:B------:R0:W-:Y:S01]  /*1a3a0*/  STL [R1+0x16c], R24 ;  /* 0x00016c1801007387 */ /* 0x0001e20000100800 */
[----:B----4-:R-:W-:-:S03]  /*1a3b0*/  IMAD.WIDE R4, R0, 0x2, R14 ;  /* 0x0000000200047825 */ /* 0x010fc600078e020e */
[----:B------:R-:W4:Y:S04]  /*1a3c0*/  LDL.64 R14, [R1+0x1d48] ;  /* 0x001d4800010e7983 */ /* 0x000f280000100a00 */
[----:B------:R0:W4:Y:S04]  /*1a3d0*/  LDG.E.U16 R27, [R4.64] ;  /* 0x00000006041b7981 */ /* 0x000128000c1e1500 */
[----:B------:R1:W-:Y:S01]  /*1a3e0*/  STL [R1+0x168], R22 ;  /* 0x0001681601007387 */ /* 0x0003e20000100800 */
[----:B0-----:R-:W-:-:S03]  /*1a3f0*/  IMAD.WIDE R4, R0, 0x2, R10 ;  /* 0x0000000200047825 */ /* 0x001fc600078e020a */
[----:B------:R-:W4:Y:S04]  /*1a400*/  LDL.64 R10, [R1+0x20f8] ;  /* 0x0020f800010a7983 */ /* 0x000f280000100a00 */
[----:B-1----:R3:W4:Y:S04]  /*1a410*/  LDG.E.U16 R25, [R4.64] ;  /* 0x0000000604197981 */ /* 0x002728000c1e1500 */
[----:B------:R0:W-:Y:S01]  /*1a420*/  STL [R1+0x164], R20 ;  /* 0x0001641401007387 */ /* 0x0001e20000100800 */
[----:B---3--:R-:W-:-:S03]  /*1a430*/  IMAD.WIDE R4, R0, 0x2, R12 ;  /* 0x0000000200047825 */ /* 0x008fc600078e020c */
[----:B------:R-:W3:Y:S04]  /*1a440*/  LDL.64 R12, [R1+0x20f0] ;  /* 0x0020f000010c7983 */ /* 0x000ee80000100a00 */
[----:B------:R2:W3:Y:S04]  /*1a450*/  LDG.E.U16 R24, [R4.64] ;  /* 0x0000000604187981 */ /* 0x0004e8000c1e1500 */
[----:B------:R1:W-:Y:S01]  /*1a460*/  STL [R1+0x160], R19 ;  /* 0x0001601301007387 */ /* 0x0003e20000100800 */
[----:B--2---:R-:W-:-:S03]  /*1a470*/  IMAD.WIDE R4, R0, 0x2, R8 ;  /* 0x0000000200047825 */ /* 0x004fc600078e0208 */
[----:B------:R-:W2:Y:S04]  /*1a480*/  LDL.64 R8, [R1+0x20e8] ;  /* 0x0020e80001087983 */ /* 0x000ea80000100a00 */
[----:B------:R0:W2:Y:S04]  /*1a490*/  LDG.E.U16 R22, [R4.64] ;  /* 0x0000000604167981 */ /* 0x0000a8000c1e1500 */
[----:B------:R-:W-:Y:S01]  /*1a4a0*/  STL [R1+0x15c], R18 ;  /* 0x00015c1201007387 */ /* 0x000fe20000100800 */
[----:B0-----:R-:W-:-:S03]  /*1a4b0*/  IMAD.WIDE R4, R0, 0x2, R2 ;  /* 0x0000000200047825 */ /* 0x001fc600078e0202 */
[----:B------:R-:W2:Y:S04]  /*1a4c0*/  LDL.64 R2, [R1+0x1d40] ;  /* 0x001d400001027983 */ /* 0x000ea80000100a00 */
[----:B------:R0:W2:Y:S02]  /*1a4d0*/  LDG.E.U16 R20, [R4.64] ;  /* 0x0000000604147981 */ /* 0x0000a4000c1e1500 */
[----:B0-----:R-:W-:-:S05]  /*1a4e0*/  IMAD.WIDE R4, R0, 0x2, R6 ;  /* 0x0000000200047825 */ /* 0x001fca00078e0206 */
[----:B-1----:R4:W2:Y:S04]  /*1a4f0*/  LDG.E.U16 R19, [R4.64] ;  /* 0x0000000604137981 */ /* 0x0028a8000c1e1500 */
[----:B------:R-:W-:Y:S04]  /*1a500*/  STL [R1+0x158], R17 ;  /* 0x0001581101007387 */ /* 0x000fe80000100800 */
[----:B------:R-:W2:Y:S04]  /*1a510*/  LDL.64 R6, [R1+0x20e0] ;  /* 0x0020e00001067983 */ /* 0x000ea80000100a00 */
[----:B------:R0:W-:Y:S04]  /*1a520*/  STL [R1+0x154], R16 ;  /* 0x0001541001007387 */ /* 0x0001e80000100800 */
[----:B0-----:R-:W2:Y:S04]  /*1a530*/  LDL.64 R16, [R1+0x20d8] ;  /* 0x0020d80001107983 */ /* 0x001ea80000100a00 */
[----:B------:R0:W-:Y:S01]  /*1a540*/  STL [R1+0x150], R26 ;  /* 0x0001501a01007387 */ /* 0x0001e20000100800 */
[----:B----4-:R-:W-:-:S05]  /*1a550*/  IMAD.WIDE R4, R0, 0x2, R14 ;  /* 0x0000000200047825 */ /* 0x010fca00078e020e */
[----:B------:R1:W4:Y:S02]  /*1a560*/  LDG.E.U16 R18, [R4.64] ;  /* 0x0000000604127981 */ /* 0x000324000c1e1500 */
[C---:B-1----:R-:W-:Y:S02]  /*1a570*/  IMAD.WIDE R4, R0.reuse, 0x2, R10 ;  /* 0x0000000200047825 */ /* 0x042fe400078e020a */
[----:B------:R-:W4:Y:S04]  /*1a580*/  LDL.64 R10, [R1+0x20d0] ;  /* 0x0020d000010a7983 */ /* 0x000f280000100a00 */
[----:B0-----:R3:W4:Y:S04]  /*1a590*/  LDG.E.U16 R26, [R4.64] ;  /* 0x00000006041a7981 */ /* 0x001728000c1e1500 */
[----:B------:R0:W-:Y:S04]  /*1a5a0*/  STL [R1+0x14c], R23 ;  /* 0x00014c1701007387 */ /* 0x0001e80000100800 */
[----:B------:R-:W4:Y:S01]  /*1a5b0*/  LDL.64 R14, [R1+0x1d38] ;  /* 0x001d3800010e7983 */ /* 0x000f220000100a00 */
[----:B---3--:R-:W-:-:S05]  /*1a5c0*/  IMAD.WIDE R4, R0, 0x2, R12 ;  /* 0x0000000200047825 */ /* 0x008fca00078e020c */
[----:B0-----:R2:W3:Y:S04]  /*1a5d0*/  LDG.E.U16 R23, [R4.64] ;  /* 0x0000000604177981 */ /* 0x0014e8000c1e1500 */
[----:B------:R0:W-:Y:S01]  /*1a5e0*/  STL [R1+0x148], R21 ;  /* 0x0001481501007387 */ /* 0x0001e20000100800 */
[----:B--2---:R-:W-:-:S03]  /*1a5f0*/  IMAD.WIDE R4, R0, 0x2, R8 ;  /* 0x0000000200047825 */ /* 0x004fc600078e0208 */
[----:B------:R-:W2:Y:S04]  /*1a600*/  LDL.64 R8, [R1+0x20c8] ;  /* 0x0020c80001087983 */ /* 0x000ea80000100a00 */
[----:B0-----:R0:W2:Y:S02]  /*1a610*/  LDG.E.U16 R21, [R4.64] ;  /* 0x0000000604157981 */ /* 0x0010a4000c1e1500 */
[----:B0-----:R-:W-:-:S05]  /*1a620*/  IMAD.WIDE R4, R0, 0x2, R2 ;  /* 0x0000000200047825 */ /* 0x001fca00078e0202 */
[----:B------:R0:W2:Y:S04]  /*1a630*/  LDG.E.U16 R2, [R4.64] ;  /* 0x0000000604027981 */ /* 0x0000a8000c1e1500 */
[----:B------:R-:W-:Y:S04]  /*1a640*/  STL [R1+0x144], R28 ;  /* 0x0001441c01007387 */ /* 0x000fe80000100800 */
[----:B------:R-:W3:Y:S04]  /*1a650*/  LDL.64 R12, [R1+0x20c0] ;  /* 0x0020c000010c7983 */ /* 0x000ee80000100a00 */
[----:B------:R-:W-:Y:S01]  /*1a660*/  STL [R1+0x140], R27 ;  /* 0x0001401b01007387 */ /* 0x000fe20000100800 */
[----:B0-----:R-:W-:-:S03]  /*1a670*/  IMAD.WIDE R4, R0, 0x2, R6 ;  /* 0x0000000200047825 */ /* 0x001fc600078e0206 */
[----:B--2---:R0:W-:Y:S04]  /*1a680*/  STL [R1+0x4010], R2 ;  /* 0x0040100201007387 */ /* 0x0041e80000100800 */
[----:B------:R-:W2:Y:S04]  /*1a690*/  LDL.64 R6, [R1+0x20b8] ;  /* 0x0020b80001067983 */ /* 0x000ea80000100a00 */
[----:B------:R1:W-:Y:S04]  /*1a6a0*/  STL [R1+0x13c], R25 ;  /* 0x00013c1901007387 */ /* 0x0003e80000100800 */
[----:B0-----:R-:W2:Y:S04]  /*1a6b0*/  LDL.64 R2, [R1+0x1d30] ;  /* 0x001d300001027983 */ /* 0x001ea80000100a00 */
[----:B-1----:R0:W2:Y:S04]  /*1a6c0*/  LDG.E.U16 R25, [R4.64] ;  /* 0x0000000604197981 */ /* 0x0020a8000c1e1500 */
[----:B------:R1:W-:Y:S01]  /*1a6d0*/  STL [R1+0x138], R24 ;  /* 0x0001381801007387 */ /* 0x0003e20000100800 */
[----:B0-----:R-:W-:-:S05]  /*1a6e0*/  IMAD.WIDE R4, R0, 0x2, R16 ;  /* 0x0000000200047825 */ /* 0x001fca00078e0210 */
[----:B-1----:R4:W2:Y:S02]  /*1a6f0*/  LDG.E.U16 R24, [R4.64] ;  /* 0x0000000604187981 */ /* 0x0028a4000c1e1500 */
[C---:B----4-:R-:W-:Y:S02]  /*1a700*/  IMAD.WIDE R4, R0.reuse, 0x2, R10 ;  /* 0x0000000200047825 */ /* 0x050fe400078e020a */
[----:B------:R-:W4:Y:S04]  /*1a710*/  LDL.64 R10, [R1+0x20b0] ;  /* 0x0020b000010a7983 */ /* 0x000f280000100a00 */
[----:B------:R0:W-:Y:S04]  /*1a720*/  STL [R1+0x134], R22 ;  /* 0x0001341601007387 */ /* 0x0001e80000100800 */
[----:B0-----:R0:W4:Y:S02]  /*1a730*/  LDG.E.U16 R22, [R4.64] ;  /* 0x0000000604167981 */ /* 0x001124000c1e1500 */
[----:B0-----:R-:W-:-:S02]  /*1a740*/  IMAD.WIDE R4, R0, 0x2, R14 ;  /* 0x0000000200047825 */ /* 0x001fc400078e020e */
[----:B------:R-:W4:Y:S04]  /*1a750*/  LDL.64 R14, [R1+0x20a8] ;  /* 0x0020a800010e7983 */ /* 0x000f280000100a00 */
[----:B------:R0:W-:Y:S04]  /*1a760*/  STL [R1+0x130], R20 ;  /* 0x0001301401007387 */ /* 0x0001e80000100800 */
[----:B0-----:R0:W4:Y:S02]  /*1a770*/  LDG.E.U16 R20, [R4.64] ;  /* 0x0000000604147981 */ /* 0x001124000c1e1500 */
[----:B0-----:R-:W-:-:S02]  /*1a780*/  IMAD.WIDE R4, R0, 0x2, R8 ;  /* 0x0000000200047825 */ /* 0x001fc400078e0208 */
[----:B------:R-:W4:Y:S04]  /*1a790*/  LDL.64 R8, [R1+0x20a0] ;  /* 0x0020a00001087983 */ /* 0x000f280000100a00 */
[----:B------:R0:W-:Y:S04]  /*1a7a0*/  STL [R1+0x12c], R19 ;  /* 0x00012c1301007387 */ /* 0x0001e80000100800 */
[----:B0-----:R3:W4:Y:S02]  /*1a7b0*/  LDG.E.U16 R19, [R4.64] ;  /* 0x0000000604137981 */ /* 0x001724000c1e1500 */
[----:B---3--:R-:W-:-:S02]  /*1a7c0*/  IMAD.WIDE R4, R0, 0x2, R12 ;  /* 0x0000000200047825 */ /* 0x008fc400078e020c */
[----:B------:R-:W3:Y:S04]  /*1a7d0*/  LDL.64 R12, [R1+0x1d28] ;  /* 0x001d2800010c7983 */ /* 0x000ee80000100a00 */
[----:B------:R0:W-:Y:S04]  /*1a7e0*/  STL [R1+0x128], R18 ;  /* 0x0001281201007387 */ /* 0x0001e80000100800 */
[----:B0-----:R2:W3:Y:S02]  /*1a7f0*/  LDG.E.U16 R18, [R4.64] ;  /* 0x0000000604127981 */ /* 0x0014e4000c1e1500 */
[----:B--2---:R-:W-:-:S02]  /*1a800*/  IMAD.WIDE R4, R0, 0x2, R6 ;  /* 0x0000000200047825 */ /* 0x004fc400078e0206 */
[----:B------:R-:W2:Y:S04]  /*1a810*/  LDL.64 R6, [R1+0x2098] ;  /* 0x0020980001067983 */ /* 0x000ea80000100a00 */
[----:B------:R0:W2:Y:S04]  /*1a820*/  LDG.E.U16 R17, [R4.64] ;  /* 0x0000000604117981 */ /* 0x0000a8000c1e1500 */
[----:B------:R1:W-:Y:S01]  /*1a830*/  STL [R1+0x124], R26 ;  /* 0x0001241a01007387 */ /* 0x0003e20000100800 */
[----:B0-----:R-:W-:-:S03]  /*1a840*/  IMAD.WIDE R4, R0, 0x2, R2 ;  /* 0x0000000200047825 */ /* 0x001fc600078e0202 */
[----:B------:R-:W2:Y:S04]  /*1a850*/  LDL.64 R2, [R1+0x2090] ;  /* 0x0020900001027983 */ /* 0x000ea80000100a00 */
[----:B------:R4:W2:Y:S04]  /*1a860*/  LDG.E.U16 R16, [R4.64] ;  /* 0x0000000604107981 */ /* 0x0008a8000c1e1500 */
[----:B------:R0:W-:Y:S01]  /*1a870*/  STL [R1+0x120], R23 ;  /* 0x0001201701007387 */ /* 0x0001e20000100800 */
[----:B----4-:R-:W-:-:S03]  /*1a880*/  IMAD.WIDE R4, R0, 0x2, R10 ;  /* 0x0000000200047825 */ /* 0x010fc600078e020a */
[----:B------:R-:W4:Y:S04]  /*1a890*/  LDL.64 R10, [R1+0x2088] ;  /* 0x00208800010a7983 */ /* 0x000f280000100a00 */
[----:B-1----:R1:W4:Y:S04]  /*1a8a0*/  LDG.E.U16 R26, [R4.64] ;  /* 0x00000006041a7981 */ /* 0x002328000c1e1500 */
[----:B------:R0:W-:Y:S01]  /*1a8b0*/  STL [R1+0x11c], R21 ;  /* 0x00011c1501007387 */ /* 0x0001e20000100800 */
[----:B-1----:R-:W-:-:S03]  /*1a8c0*/  IMAD.WIDE R4, R0, 0x2, R14 ;  /* 0x0000000200047825 */ /* 0x002fc600078e020e */
[----:B------:R-:W4:Y:S04]  /*1a8d0*/  LDL.64 R14, [R1+0x1d20] ;  /* 0x001d2000010e7983 */ /* 0x000f280000100a00 */
[----:B0-----:R0:W4:Y:S02]  /*1a8e0*/  LDG.E.U16 R23, [R4.64] ;  /* 0x0000000604177981 */ /* 0x001124000c1e1500 */
[C---:B0-----:R-:W-:Y:S02]  /*1a8f0*/  IMAD.WIDE R4, R0.reuse, 0x2, R8 ;  /* 0x0000000200047825 */ /* 0x041fe400078e0208 */
[----:B------:R-:W4:Y:S04]  /*1a900*/  LDL.64 R8, [R1+0x2080] ;  /* 0x0020800001087983 */ /* 0x000f280000100a00 */
[----:B------:R3:W4:Y:S04]  /*1a910*/  LDG.E.U16 R21, [R4.64] ;  /* 0x0000000604157981 */ /* 0x000728000c1e1500 */
        /* <DEDUP_REMOVED lines=132> */
[----:B------:R-:W-:Y:S01]  /*1b160*/  STL [R1+0x90], R25 ;  /* 0x0000901901007387 */ /* 0x000fe20000100800 */
[----:B----4-:R-:W-:-:S03]  /*1b170*/  IMAD.WIDE R4, R0, 0x2, R10 ;  /* 0x0000000200047825 */ /* 0x010fc600078e020a */
[----:B------:R-:W4:Y:S04]  /*1b180*/  LDL.64 R10, [R1+0x1c20] ;  /* 0x001c2000010a7983 */ /* 0x000f280000100a00 */
[----:B------:R0:W4:Y:S04]  /*1b190*/  LDG.E.U16 R27, [R4.64] ;  /* 0x00000006041b7981 */ /* 0x000128000c1e1500 */
[----:B------:R1:W-:Y:S01]  /*1b1a0*/  STL [R1+0x8c], R24 ;  /* 0x00008c1801007387 */ /* 0x0003e20000100800 */
[----:B0-----:R-:W-:-:S03]  /*1b1b0*/  IMAD.WIDE R4, R0, 0x2, R14 ;  /* 0x0000000200047825 */ /* 0x001fc600078e020e */
[----:B------:R-:W4:Y:S04]  /*1b1c0*/  LDL.64 R14, [R1+0x1c18] ;  /* 0x001c1800010e7983 */ /* 0x000f280000100a00 */
[----:B------:R0:W4:Y:S04]  /*1b1d0*/  LDG.E.U16 R26, [R4.64] ;  /* 0x00000006041a7981 */ /* 0x000128000c1e1500 */
[----:B------:R-:W-:Y:S01]  /*1b1e0*/  STL [R1+0x88], R22 ;  /* 0x0000881601007387 */ /* 0x000fe20000100800 */
        /* <DEDUP_REMOVED lines=19> */
[----:B------:R1:W-:Y:S04]  /*1b320*/  STL [R1+0x74], R16 ;  /* 0x0000741001007387 */ /* 0x0003e80000100800 */
[----:B-1----:R-:W4:Y:S01]  /*1b330*/  LDL.64 R16, [R1+0x1c08] ;  /* 0x001c080001107983 */ /* 0x002f220000100a00 */
[----:B0-----:R-:W-:-:S03]  /*1b340*/  IMAD.WIDE R4, R0, 0x2, R14 ;  /* 0x0000000200047825 */ /* 0x001fc600078e020e */
[----:B------:R-:W-:Y:S04]  /*1b350*/  STL [R1+0x70], R28 ;  /* 0x0000701c01007387 */ /* 0x000fe80000100800 */
[----:B------:R0:W4:Y:S02]  /*1b360*/  LDG.E.U16 R25, [R4.64] ;  /* 0x0000000604197981 */ /* 0x000124000c1e1500 */
[C---:B0-----:R-:W-:Y:S02]  /*1b370*/  IMAD.WIDE R4, R0.reuse, 0x2, R8 ;  /* 0x0000000200047825 */ /* 0x041fe400078e0208 */
[----:B------:R-:W4:Y:S04]  /*1b380*/  LDL.64 R8, [R1+0x1c00] ;  /* 0x001c000001087983 */ /* 0x000f280000100a00 */
[----:B------:R3:W4:Y:S04]  /*1b390*/  LDG.E.U16 R29, [R4.64] ;  /* 0x00000006041d7981 */ /* 0x000728000c1e1500 */
[----:B------:R0:W-:Y:S04]  /*1b3a0*/  STL [R1+0x6c], R23 ;  /* 0x00006c1701007387 */ /* 0x0001e80000100800 */
[----:B------:R-:W4:Y:S04]  /*1b3b0*/  LDL.64 R14, [R1+0x1bf8] ;  /* 0x001bf800010e7983 */ /* 0x000f280000100a00 */
[----:B------:R1:W-:Y:S01]  /*1b3c0*/  STL [R1+0x68], R21 ;  /* 0x0000681501007387 */ /* 0x0003e20000100800 */
[----:B---3--:R-:W-:-:S03]  /*1b3d0*/  IMAD.WIDE R4, R0, 0x2, R12 ;  /* 0x0000000200047825 */ /* 0x008fc600078e020c */
[----:B------:R-:W3:Y:S04]  /*1b3e0*/  LDL.64 R12, [R1+0x1bf0] ;  /* 0x001bf000010c7983 */ /* 0x000ee80000100a00 */
[----:B0-----:R2:W3:Y:S04]  /*1b3f0*/  LDG.E.U16 R23, [R4.64] ;  /* 0x0000000604177981 */ /* 0x0014e8000c1e1500 */
[----:B------:R0:W-:Y:S01]  /*1b400*/  STL [R1+0x64], R27 ;  /* 0x0000641b01007387 */ /* 0x0001e20000100800 */
[----:B--2---:R-:W-:-:S05]  /*1b410*/  IMAD.WIDE R4, R0, 0x2, R6 ;  /* 0x0000000200047825 */ /* 0x004fca00078e0206 */
[----:B-1----:R1:W2:Y:S02]  /*1b420*/  LDG.E.U16 R21, [R4.64] ;  /* 0x0000000604157981 */ /* 0x0022a4000c1e1500 */
[C---:B-1----:R-:W-:Y:S02]  /*1b430*/  IMAD.WIDE R4, R0.reuse, 0x2, R2 ;  /* 0x0000000200047825 */ /* 0x042fe400078e0202 */
[----:B------:R-:W2:Y:S04]  /*1b440*/  LDL.64 R2, [R1+0x1be8] ;  /* 0x001be80001027983 */ /* 0x000ea80000100a00 */
[----:B------:R4:W2:Y:S04]  /*1b450*/  LDG.E.U16 R28, [R4.64] ;  /* 0x00000006041c7981 */ /* 0x0008a8000c1e1500 */
[----:B------:R1:W-:Y:S04]  /*1b460*/  STL [R1+0x60], R26 ;  /* 0x0000601a01007387 */ /* 0x0003e80000100800 */
[----:B------:R-:W2:Y:S01]  /*1b470*/  LDL.64 R6, [R1+0x1be0] ;  /* 0x001be00001067983 */ /* 0x000ea20000100a00 */
[----:B----4-:R-:W-:-:S05]  /*1b480*/  IMAD.WIDE R4, R0, 0x2, R10 ;  /* 0x0000000200047825 */ /* 0x010fca00078e020a */
[----:B0-----:R0:W4:Y:S04]  /*1b490*/  LDG.E.U16 R27, [R4.64] ;  /* 0x00000006041b7981 */ /* 0x001128000c1e1500 */
[----:B------:R-:W-:Y:S04]  /*1b4a0*/  STL [R1+0x5c], R24 ;  /* 0x00005c1801007387 */ /* 0x000fe80000100800 */
[----:B------:R-:W4:Y:S01]  /*1b4b0*/  LDL.64 R10, [R1+0x1b90] ;  /* 0x001b9000010a7983 */ /* 0x000f220000100a00 */
[----:B0-----:R-:W-:-:S05]  /*1b4c0*/  IMAD.WIDE R4, R0, 0x2, R16 ;  /* 0x0000000200047825 */ /* 0x001fca00078e0210 */
[----:B-1----:R0:W4:Y:S04]  /*1b4d0*/  LDG.E.U16 R26, [R4.64] ;  /* 0x00000006041a7981 */ /* 0x002128000c1e1500 */
[----:B------:R1:W-:Y:S01]  /*1b4e0*/  STL [R1+0x58], R20 ;  /* 0x0000581401007387 */ /* 0x0003e20000100800 */
[----:B0-----:R-:W-:-:S03]  /*1b4f0*/  IMAD.WIDE R4, R0, 0x2, R8 ;  /* 0x0000000200047825 */ /* 0x001fc600078e0208 */
[----:B------:R-:W4:Y:S04]  /*1b500*/  LDL.64 R8, [R1+0x1b88] ;  /* 0x001b880001087983 */ /* 0x000f280000100a00 */
[----:B-1----:R0:W4:Y:S02]  /*1b510*/  LDG.E.U16 R20, [R4.64] ;  /* 0x0000000604147981 */ /* 0x002124000c1e1500 */
[C---:B0-----:R-:W-:Y:S02]  /*1b520*/  IMAD.WIDE R4, R0.reuse, 0x2, R14 ;  /* 0x0000000200047825 */ /* 0x041fe400078e020e */
[----:B------:R-:W-:Y:S04]  /*1b530*/  STL [R1+0x54], R19 ;  /* 0x0000541301007387 */ /* 0x000fe80000100800 */
[----:B------:R3:W4:Y:S04]  /*1b540*/  LDG.E.U16 R24, [R4.64] ;  /* 0x0000000604187981 */ /* 0x000728000c1e1500 */
[----:B------:R0:W-:Y:S01]  /*1b550*/  STL [R1+0x50], R18 ;  /* 0x0000501201007387 */ /* 0x0001e20000100800 */
[----:B---3--:R-:W-:-:S03]  /*1b560*/  IMAD.WIDE R4, R0, 0x2, R12 ;  /* 0x0000000200047825 */ /* 0x008fc600078e020c */
[----:B0-----:R-:W3:Y:S04]  /*1b570*/  LDL.64 R18, [R1+0x1b80] ;  /* 0x001b800001127983 */ /* 0x001ee80000100a00 */
[----:B------:R0:W-:Y:S04]  /*1b580*/  STL [R1+0x4c], R22 ;  /* 0x00004c1601007387 */ /* 0x0001e80000100800 */
[----:B------:R-:W3:Y:S04]  /*1b590*/  LDL.64 R12, [R1+0x1b78] ;  /* 0x001b7800010c7983 */ /* 0x000ee80000100a00 */
[----:B0-----:R2:W3:Y:S02]  /*1b5a0*/  LDG.E.U16 R22, [R4.64] ;  /* 0x0000000604167981 */ /* 0x0014e4000c1e1500 */
[----:B--2---:R-:W-:-:S05]  /*1b5b0*/  IMAD.WIDE R4, R0, 0x2, R2 ;  /* 0x0000000200047825 */ /* 0x004fca00078e0202 */
[----:B------:R0:W2:Y:S04]  /*1b5c0*/  LDG.E.U16 R2, [R4.64] ;  /* 0x0000000604027981 */ /* 0x0000a8000c1e1500 */
[----:B------:R1:W-:Y:S01]  /*1b5d0*/  STL [R1+0x48], R25 ;  /* 0x0000481901007387 */ /* 0x0003e20000100800 */
[----:B0-----:R-:W-:-:S05]  /*1b5e0*/  IMAD.WIDE R4, R0, 0x2, R6 ;  /* 0x0000000200047825 */ /* 0x001fca00078e0206 */
[----:B-1----:R4:W3:Y:S02]  /*1b5f0*/  LDG.E.U16 R25, [R4.64] ;  /* 0x0000000604197981 */ /* 0x0028e4000c1e1500 */
[C---:B----4-:R-:W-:Y:S02]  /*1b600*/  IMAD.WIDE R4, R0.reuse, 0x2, R10 ;  /* 0x0000000200047825 */ /* 0x050fe400078e020a */
[----:B--2---:R-:W-:Y:S04]  /*1b610*/  STL [R1+0x4020], R2 ;  /* 0x0040200201007387 */ /* 0x004fe80000100800 */
[----:B------:R-:W2:Y:S04]  /*1b620*/  LDL.64 R6, [R1+0x1bd8] ;  /* 0x001bd80001067983 */ /* 0x000ea80000100a00 */
[----:B------:R-:W-:Y:S04]  /*1b630*/  STL [R1+0x14], R29 ;  /* 0x0000141d01007387 */ /* 0x000fe80000100800 */
[----:B------:R-:W4:Y:S04]  /*1b640*/  LDL.64 R16, [R1+0x1bd0] ;  /* 0x001bd00001107983 */ /* 0x000f280000100a00 */
[----:B------:R-:W4:Y:S04]  /*1b650*/  LDL.64 R10, [R1+0x1bc8] ;  /* 0x001bc800010a7983 */ /* 0x000f280000100a00 */
[----:B------:R0:W-:Y:S04]  /*1b660*/  STL [R1+0x10], R23 ;  /* 0x0000101701007387 */ /* 0x0001e80000100800 */
[----:B------:R-:W4:Y:S04]  /*1b670*/  LDL.64 R14, [R1+0x1bc0] ;  /* 0x001bc000010e7983 */ /* 0x000f280000100a00 */
[----:B0-----:R0:W4:Y:S04]  /*1b680*/  LDG.E.U16 R23, [R4.64] ;  /* 0x0000000604177981 */ /* 0x001128000c1e1500 */
[----:B------:R1:W-:Y:S01]  /*1b690*/  STL [R1+0xc], R21 ;  /* 0x00000c1501007387 */ /* 0x0003e20000100800 */
[----:B0-----:R-:W-:-:S03]  /*1b6a0*/  IMAD.WIDE R4, R0, 0x2, R8 ;  /* 0x0000000200047825 */ /* 0x001fc600078e0208 */
[----:B------:R-:W4:Y:S04]  /*1b6b0*/  LDL.64 R8, [R1+0x1bb8] ;  /* 0x001bb80001087983 */ /* 0x000f280000100a00 */
[----:B-1----:R3:W4:Y:S02]  /*1b6c0*/  LDG.E.U16 R21, [R4.64] ;  /* 0x0000000604157981 */ /* 0x002724000c1e1500 */
[----:B---3--:R-:W-:-:S05]  /*1b6d0*/  IMAD.WIDE R4, R0, 0x2, R18 ;  /* 0x0000000200047825 */ /* 0x008fca00078e0212 */
[----:B------:R0:W3:Y:S04]  /*1b6e0*/  LDG.E.U16 R29, [R4.64] ;  /* 0x00000006041d7981 */ /* 0x0000e8000c1e1500 */
[----:B------:R1:W-:Y:S04]  /*1b6f0*/  STL [R1+0x8], R28 ;  /* 0x0000081c01007387 */ /* 0x0003e80000100800 */
[----:B------:R-:W4:Y:S01]  /*1b700*/  LDL.64 R2, [R1+0x1b70] ;  /* 0x001b700001027983 */ /* 0x000f220000100a00 */
[----:B0-----:R-:W-:-:S05]  /*1b710*/  IMAD.WIDE R4, R0, 0x2, R12 ;  /* 0x0000000200047825 */ /* 0x001fca00078e020c */
[----:B-1----:R2:W4:Y:S02]  /*1b720*/  LDG.E.U16 R28, [R4.64] ;  /* 0x00000006041c7981 */ /* 0x002524000c1e1500 */
[C---:B--2---:R-:W-:Y:S02]  /*1b730*/  IMAD.WIDE R4, R0.reuse, 0x2, R6 ;  /* 0x0000000200047825 */ /* 0x044fe400078e0206 */
[----:B---3--:R-:W-:Y:S04]  /*1b740*/  STL [R1+0x40d4], R29 ;  /* 0x0040d41d01007387 */ /* 0x008fe80000100800 */
[----:B------:R-:W-:Y:S04]  /*1b750*/  STL [R1+0x44], R27 ;  /* 0x0000441b01007387 */ /* 0x000fe80000100800 */
[----:B------:R-:W2:Y:S04]  /*1b760*/  LDL.64 R12, [R1+0x1b68] ;  /* 0x001b6800010c7983 */ /* 0x000ea80000100a00 */
[----:B------:R-:W-:Y:S04]  /*1b770*/  STL [R1+0x40], R26 ;  /* 0x0000401a01007387 */ /* 0x000fe80000100800 */
[----:B----4-:R-:W-:Y:S04]  /*1b780*/  STL [R1+0x40d8], R28 ;  /* 0x0040d81c01007387 */ /* 0x010fe80000100800 */
[----:B------:R-:W3:Y:S04]  /*1b790*/  LDL.64 R6, [R1+0x1b60] ;  /* 0x001b600001067983 */ /* 0x000ee80000100a00 */
[----:B------:R0:W-:Y:S04]  /*1b7a0*/  STL [R1+0x3c], R20 ;  /* 0x00003c1401007387 */ /* 0x0001e80000100800 */
[----:B------:R1:W-:Y:S04]  /*1b7b0*/  STL [R1+0x38], R24 ;  /* 0x0000381801007387 */ /* 0x0003e80000100800 */
[----:B0-----:R0:W4:Y:S02]  /*1b7c0*/  LDG.E.U16 R20, [R4.64] ;  /* 0x0000000604147981 */ /* 0x001124000c1e1500 */
[----:B0-----:R-:W-:-:S05]  /*1b7d0*/  IMAD.WIDE R4, R0, 0x2, R16 ;  /* 0x0000000200047825 */ /* 0x001fca00078e0210 */
[----:B-1----:R0:W4:Y:S02]  /*1b7e0*/  LDG.E.U16 R24, [R4.64] ;  /* 0x0000000604187981 */ /* 0x002124000c1e1500 */
[C---:B0-----:R-:W-:Y:S02]  /*1b7f0*/  IMAD.WIDE R4, R0.reuse, 0x2, R10 ;  /* 0x0000000200047825 */ /* 0x041fe400078e020a */
[----:B------:R-:W4:Y:S04]  /*1b800*/  LDL.64 R10, [R1+0x1b58] ;  /* 0x001b5800010a7983 */ /* 0x000f280000100a00 */
[----:B------:R0:W4:Y:S04]  /*1b810*/  LDG.E.U16 R19, [R4.64] ;  /* 0x0000000604137981 */ /* 0x000128000c1e1500 */
[----:B------:R1:W-:Y:S01]  /*1b820*/  STL [R1+0x34], R22 ;  /* 0x0000341601007387 */ /* 0x0003e20000100800 */
[----:B0-----:R-:W-:-:S05]  /*1b830*/  IMAD.WIDE R4, R0, 0x2, R14 ;  /* 0x0000000200047825 */ /* 0x001fca00078e020e */
[----:B-1----:R0:W4:Y:S02]  /*1b840*/  LDG.E.U16 R22, [R4.64] ;  /* 0x0000000604167981 */ /* 0x002124000c1e1500 */
[C---:B0-----:R-:W-:Y:S02]  /*1b850*/  IMAD.WIDE R4, R0.reuse, 0x2, R8 ;  /* 0x0000000200047825 */ /* 0x041fe400078e0208 */
[----:B------:R-:W4:Y:S04]  /*1b860*/  LDL.64 R8, [R1+0x1b50] ;  /* 0x001b500001087983 */ /* 0x000f280000100a00 */
[----:B------:R0:W4:Y:S02]  /*1b870*/  LDG.E.U16 R17, [R4.64] ;  /* 0x0000000604117981 */ /* 0x000124000c1e1500 */
[----:B0-----:R-:W-:-:S05]  /*1b880*/  IMAD.WIDE R4, R0, 0x2, R2 ;  /* 0x0000000200047825 */ /* 0x001fca00078e0202 */
[----:B------:R2:W4:Y:S04]  /*1b890*/  LDG.E.U16 R27, [R4.64] ;  /* 0x00000006041b7981 */ /* 0x000528000c1e1500 */
[----:B------:R0:W-:Y:S04]  /*1b8a0*/  STL [R1+0x2c], R25 ;  /* 0x00002c1901007387 */ /* 0x0001e80000100800 */
[----:B------:R-:W4:Y:S01]  /*1b8b0*/  LDL.64 R2, [R1+0x1b48] ;  /* 0x001b480001027983 */ /* 0x000f220000100a00 */
[----:B--2---:R-:W-:-:S05]  /*1b8c0*/  IMAD.WIDE R4, R0, 0x2, R12 ;  /* 0x0000000200047825 */ /* 0x004fca00078e020c */
[----:B0-----:R3:W2:Y:S02]  /*1b8d0*/  LDG.E.U16 R25, [R4.64] ;  /* 0x0000000604197981 */ /* 0x0016a4000c1e1500 */
[C---:B---3--:R-:W-:Y:S02]  /*1b8e0*/  IMAD.WIDE R4, R0.reuse, 0x2, R6 ;  /* 0x0000000200047825 */ /* 0x048fe400078e0206 */
[----:B----4-:R-:W-:Y:S04]  /*1b8f0*/  STL [R1+0x40b4], R27 ;  /* 0x0040b41b01007387 */ /* 0x010fe80000100800 */
[----:B------:R0:W-:Y:S04]  /*1b900*/  STL [R1+0x4], R23 ;  /* 0x0000041701007387 */ /* 0x0001e80000100800 */
[----:B0-----:R0:W3:Y:S02]  /*1b910*/  LDG.E.U16 R23, [R4.64] ;  /* 0x0000000604177981 */ /* 0x0010e4000c1e1500 */
[----:B0-----:R-:W-:-:S05]  /*1b920*/  IMAD.WIDE R4, R0, 0x2, R10 ;  /* 0x0000000200047825 */ /* 0x001fca00078e020a */
[----:B------:R0:W4:Y:S02]  /*1b930*/  LDG.E.U16 R18, [R4.64] ;  /* 0x0000000604127981 */ /* 0x000124000c1e1500 */
[----:B0-----:R-:W-:-:S05]  /*1b940*/  IMAD.WIDE R4, R0, 0x2, R8 ;  /* 0x0000000200047825 */ /* 0x001fca00078e0208 */
[----:B------:R0:W4:Y:S04]  /*1b950*/  LDG.E.U16 R16, [R4.64] ;  /* 0x0000000604107981 */ /* 0x000128000c1e1500 */
[----:B--2---:R-:W-:Y:S04]  /*1b960*/  STL [R1+0x40b8], R25 ;  /* 0x0040b81901007387 */ /* 0x004fe80000100800 */
[----:B------:R-:W-:Y:S04]  /*1b970*/  STL [R1], R21 ;  /* 0x0000001501007387 */ /* 0x000fe80000100800 */
[----:B------:R-:W2:Y:S04]  /*1b980*/  LDL.64 R12, [R1+0x1b40] ;  /* 0x001b4000010c7983 */ /* 0x000ea80000100a00 */
[----:B------:R-:W2:Y:S04]  /*1b990*/  LDL.64 R6, [R1+0x1b38] ;  /* 0x001b380001067983 */ /* 0x000ea80000100a00 */
[----:B---3--:R-:W-:Y:S04]  /*1b9a0*/  STL [R1+0x40bc], R23 ;  /* 0x0040bc1701007387 */ /* 0x008fe80000100800 */
[----:B------:R-:W3:Y:S01]  /*1b9b0*/  LDL.64 R14, [R1+0x1b30] ;  /* 0x001b3000010e7983 */ /* 0x000ee20000100a00 */
[----:B0-----:R-:W-:-:S05]  /*1b9c0*/  IMAD.WIDE R4, R0, 0x2, R2 ;  /* 0x0000000200047825 */ /* 0x001fca00078e0202 */
[----:B------:R2:W3:Y:S04]  /*1b9d0*/  LDG.E.U16 R3, [R4.64] ;  /* 0x0000000604037981 */ /* 0x0004e8000c1e1500 */
[----:B----4-:R-:W-:Y:S04]  /*1b9e0*/  STL [R1+0x40c0], R18 ;  /* 0x0040c01201007387 */ /* 0x010fe80000100800 */
[----:B------:R-:W4:Y:S04]  /*1b9f0*/  LDL.64 R8, [R1+0x1b28] ;  /* 0x001b280001087983 */ /* 0x000f280000100a00 */
[----:B------:R-:W-:Y:S04]  /*1ba00*/  STL [R1+0x4094], R16 ;  /* 0x0040941001007387 */ /* 0x000fe80000100800 */
[----:B------:R0:W-:Y:S04]  /*1ba10*/  STL [R1+0x28], R20 ;  /* 0x0000281401007387 */ /* 0x0001e80000100800 */
[----:B0-----:R-:W4:Y:S01]  /*1ba20*/  LDL.64 R20, [R1+0x1b20] ;  /* 0x001b200001147983 */ /* 0x001f220000100a00 */
[----:B--2---:R-:W-:-:S06]  /*1ba30*/  IMAD.WIDE R4, R0, 0x2, R12 ;  /* 0x0000000200047825 */ /* 0x004fcc00078e020c */
[----:B------:R0:W2:Y:S01]  /*1ba40*/  LDG.E.U16 R4, [R4.64] ;  /* 0x0000000604047981 */ /* 0x0000a2000c1e1500 */
[----:B------:R-:W-:-:S05]  /*1ba50*/  IMAD.WIDE R6, R0, 0x2, R6 ;  /* 0x0000000200067825 */ /* 0x000fca00078e0206 */
[----:B0-----:R3:W2:Y:S02]  /*1ba60*/  LDG.E.U16 R5, [R6.64] ;  /* 0x0000000606057981 */ /* 0x0016a4000c1e1500 */
[----:B---3--:R-:W-:-:S06]  /*1ba70*/  IMAD.WIDE R6, R0, 0x2, R14 ;  /* 0x0000000200067825 */ /* 0x008fcc00078e020e */
[----:B------:R0:W3:Y:S04]  /*1ba80*/  LDG.E.U16 R6, [R6.64] ;  /* 0x0000000606067981 */ /* 0x0000e8000c1e1500 */
[----:B------:R-:W-:Y:S04]  /*1ba90*/  STL [R1+0x24], R24 ;  /* 0x0000241801007387 */ /* 0x000fe80000100800 */
[----:B------:R-:W3:Y:S04]  /*1baa0*/  LDL.64 R10, [R1+0x1b18] ;  /* 0x001b1800010a7983 */ /* 0x000ee80000100a00 */
[----:B------:R-:W-:Y:S04]  /*1bab0*/  STL [R1+0x4098], R3 ;  /* 0x0040980301007387 */ /* 0x000fe80000100800 */
[----:B------:R1:W-:Y:S04]  /*1bac0*/  STL [R1+0x20], R19 ;  /* 0x0000201301007387 */ /* 0x0003e80000100800 */
[----:B-1----:R-:W3:Y:S04]  /*1bad0*/  LDL.64 R18, [R1+0x1b10] ;  /* 0x001b100001127983 */ /* 0x002ee80000100a00 */
[----:B------:R-:W-:Y:S04]  /*1bae0*/  STL [R1+0x1c], R22 ;  /* 0x00001c1601007387 */ /* 0x000fe80000100800 */
[----:B------:R-:W3:Y:S01]  /*1baf0*/  LDL.64 R12, [R1+0x1b08] ;  /* 0x001b0800010c7983 */ /* 0x000ee20000100a00 */
[----:B----4-:R-:W-:-:S05]  /*1bb00*/  IMAD.WIDE R8, R0, 0x2, R8 ;  /* 0x0000000200087825 */ /* 0x010fca00078e0208 */
[----:B0-----:R0:W4:Y:S02]  /*1bb10*/  LDG.E.U16 R7, [R8.64] ;  /* 0x0000000608077981 */ /* 0x001124000c1e1500 */
[----:B0-----:R-:W-:-:S06]  /*1bb20*/  IMAD.WIDE R8, R0, 0x2, R20 ;  /* 0x0000000200087825 */ /* 0x001fcc00078e0214 */
[----:B------:R0:W4:Y:S04]  /*1bb30*/  LDG.E.U16 R8, [R8.64] ;  /* 0x0000000608087981 */ /* 0x000128000c1e1500 */
[----:B--2---:R-:W-:Y:S04]  /*1bb40*/  STL [R1+0x409c], R4 ;  /* 0x00409c0401007387 */ /* 0x004fe80000100800 */
[----:B------:R1:W-:Y:S04]  /*1bb50*/  STL [R1+0x18], R17 ;  /* 0x0000181101007387 */ /* 0x0003e80000100800 */
[----:B-1----:R-:W2:Y:S04]  /*1bb60*/  LDL.64 R16, [R1+0x1b00] ;  /* 0x001b000001107983 */ /* 0x002ea80000100a00 */
[----:B------:R1:W-:Y:S04]  /*1bb70*/  STL [R1+0x40a0], R5 ;  /* 0x0040a00501007387 */ /* 0x0003e80000100800 */
[----:B------:R-:W2:Y:S04]  /*1bb80*/  LDL.64 R14, [R1+0x1af8] ;  /* 0x001af800010e7983 */ /* 0x000ea80000100a00 */
[----:B---3--:R-:W-:Y:S04]  /*1bb90*/  STL [R1+0x4070], R6 ;  /* 0x0040700601007387 */ /* 0x008fe80000100800 */
[----:B------:R-:W3:Y:S01]  /*1bba0*/  LDL.64 R2, [R1+0x1af0] ;  /* 0x001af00001027983 */ /* 0x000ee20000100a00 */
[----:B------:R-:W-:-:S05]  /*1bbb0*/  IMAD.WIDE R10, R0, 0x2, R10 ;  /* 0x00000002000a7825 */ /* 0x000fca00078e020a */
[----:B0-----:R0:W3:Y:S02]  /*1bbc0*/  LDG.E.U16 R9, [R10.64] ;  /* 0x000000060a097981 */ /* 0x0010e4000c1e1500 */
[----:B0-----:R-:W-:-:S06]  /*1bbd0*/  IMAD.WIDE R10, R0, 0x2, R18 ;  /* 0x00000002000a7825 */ /* 0x001fcc00078e0212 */
[----:B------:R0:W3:Y:S01]  /*1bbe0*/  LDG.E.U16 R10, [R10.64] ;  /* 0x000000060a0a7981 */ /* 0x0000e2000c1e1500 */
[----:B------:R-:W-:-:S05]  /*1bbf0*/  IMAD.WIDE R12, R0, 0x2, R12 ;  /* 0x00000002000c7825 */ /* 0x000fca00078e020c */
[----:B0-----:R2:W3:Y:S04]  /*1bc00*/  LDG.E.U16 R11, [R12.64] ;  /* 0x000000060c0b7981 */ /* 0x0014e8000c1e1500 */
[----:B----4-:R-:W-:Y:S04]  /*1bc10*/  STL [R1+0x4074], R7 ;  /* 0x0040740701007387 */ /* 0x010fe80000100800 */
[----:B------:R-:W-:Y:S04]  /*1bc20*/  STL [R1+0x4078], R8 ;  /* 0x0040780801007387 */ /* 0x000fe80000100800 */
[----:B-1----:R-:W4:Y:S01]  /*1bc30*/  LDL.64 R4, [R1+0x1ae8] ;  /* 0x001ae80001047983 */ /* 0x002f220000100a00 */
[----:B--2---:R-:W-:-:S06]  /*1bc40*/  IMAD.WIDE R12, R0, 0x2, R16 ;  /* 0x00000002000c7825 */ /* 0x004fcc00078e0210 */
[----:B------:R0:W2:Y:S01]  /*1bc50*/  LDG.E.U16 R12, [R12.64] ;  /* 0x000000060c0c7981 */ /* 0x0000a2000c1e1500 */
[----:B------:R-:W-:-:S05]  /*1bc60*/  IMAD.WIDE R14, R0, 0x2, R14 ;  /* 0x00000002000e7825 */ /* 0x000fca00078e020e */
[----:B0-----:R3:W2:Y:S02]  /*1bc70*/  LDG.E.U16 R13, [R14.64] ;  /* 0x000000060e0d7981 */ /* 0x0016a4000c1e1500 */
[----:B---3--:R-:W-:-:S05]  /*1bc80*/  IMAD.WIDE R14, R0, 0x2, R2 ;  /* 0x00000002000e7825 */ /* 0x008fca00078e0202 */
[----:B------:R4:W3:Y:S04]  /*1bc90*/  LDG.E.U16 R17, [R14.64] ;  /* 0x000000060e117981 */ /* 0x0008e8000c1e1500 */
[----:B------:R-:W-:Y:S04]  /*1bca0*/  STL [R1+0x407c], R9 ;  /* 0x00407c0901007387 */ /* 0x000fe80000100800 */
[----:B------:R-:W-:Y:S04]  /*1bcb0*/  STL [R1+0x4044], R10 ;  /* 0x0040440a01007387 */ /* 0x000fe80000100800 */
[----:B------:R0:W-:Y:S04]  /*1bcc0*/  STL [R1+0x4048], R11 ;  /* 0x0040480b01007387 */ /* 0x0001e80000100800 */
[----:B------:R-:W3:Y:S01]  /*1bcd0*/  LDL.64 R20, [R1+0x1ae0] ;  /* 0x001ae00001147983 */ /* 0x000ee20000100a00 */
[----:B----4-:R-:W-:-:S05]  /*1bce0*/  IMAD.WIDE R14, R0, 0x2, R4 ;  /* 0x00000002000e7825 */ /* 0x010fca00078e0204 */
[----:B------:R1:W4:Y:S04]  /*1bcf0*/  LDG.E.U16 R19, [R14.64] ;  /* 0x000000060e137981 */ /* 0x000328000c1e1500 */
[----:B--2---:R-:W-:Y:S04]  /*1bd00*/  STL [R1+0x404c], R12 ;  /* 0x00404c0c01007387 */ /* 0x004fe80000100800 */
[----:B0-----:R-:W2:Y:S04]  /*1bd10*/  LDL.64 R10, [R1+0x1ad8] ;  /* 0x001ad800010a7983 */ /* 0x001ea80000100a00 */
[----:B------:R-:W4:Y:S04]  /*1bd20*/  LDL.64 R8, [R1+0x1ad0] ;  /* 0x001ad00001087983 */ /* 0x000f280000100a00 */
[----:B------:R-:W-:Y:S04]  /*1bd30*/  STL [R1+0x4050], R13 ;  /* 0x0040500d01007387 */ /* 0x000fe80000100800 */
[----:B------:R-:W4:Y:S04]  /*1bd40*/  LDL.64 R6, [R1+0x1ac8] ;  /* 0x001ac80001067983 */ /* 0x000f280000100a00 */
[----:B------:R-:W4:Y:S04]  /*1bd50*/  LDL.64 R2, [R1+0x1ac0] ;  /* 0x001ac00001027983 */ /* 0x000f280000100a00 */
[----:B---3--:R-:W-:Y:S04]  /*1bd60*/  STL [R1+0x4024], R17 ;  /* 0x0040241101007387 */ /* 0x008fe80000100800 */
[----:B------:R-:W3:Y:S04]  /*1bd70*/  LDL.64 R4, [R1+0x1ab8] ;  /* 0x001ab80001047983 */ /* 0x000ee80000100a00 */
[----:B------:R-:W3:Y:S04]  /*1bd80*/  LDL.LU R25, [R1+0x9e4] ;  /* 0x0009e40001197983 */ /* 0x000ee80000300800 */
[----:B------:R-:W3:Y:S01]  /*1bd90*/  LDL.LU R28, [R1+0x9e0] ;  /* 0x0009e000011c7983 */ /* 0x000ee20000300800 */
[----:B-1----:R-:W-:-:S05]  /*1bda0*/  IMAD.WIDE R14, R0, 0x2, R20 ;  /* 0x00000002000e7825 */ /* 0x002fca00078e0214 */
[----:B------:R2:W3:Y:S02]  /*1bdb0*/  LDG.E.U16 R20, [R14.64] ;  /* 0x000000060e147981 */ /* 0x0004e4000c1e1500 */
[----:B--2---:R-:W-:-:S05]  /*1bdc0*/  IMAD.WIDE R14, R0, 0x2, R10 ;  /* 0x00000002000e7825 */ /* 0x004fca00078e020a */
[----:B------:R4:W2:Y:S02]  /*1bdd0*/  LDG.E.U16 R21, [R14.64] ;  /* 0x000000060e157981 */ /* 0x0008a4000c1e1500 */
[----:B----4-:R-:W-:-:S05]  /*1bde0*/  IMAD.WIDE R14, R0, 0x2, R8 ;  /* 0x00000002000e7825 */ /* 0x010fca00078e0208 */
[----:B------:R0:W4:Y:S02]  /*1bdf0*/  LDG.E.U16 R22, [R14.64] ;  /* 0x000000060e167981 */ /* 0x000124000c1e1500 */
[----:B0-----:R-:W-:-:S05]  /*1be00*/  IMAD.WIDE R14, R0, 0x2, R6 ;  /* 0x00000002000e7825 */ /* 0x001fca00078e0206 */
[----:B------:R0:W4:Y:S02]  /*1be10*/  LDG.E.U16 R24, [R14.64] ;  /* 0x000000060e187981 */ /* 0x000124000c1e1500 */
[----:B0-----:R-:W-:-:S05]  /*1be20*/  IMAD.WIDE R14, R0, 0x2, R2 ;  /* 0x00000002000e7825 */ /* 0x001fca00078e0202 */
[----:B------:R3:W4:Y:S02]  /*1be30*/  LDG.E.U16 R26, [R14.64] ;  /* 0x000000060e1a7981 */ /* 0x000724000c1e1500 */
[----:B---3--:R-:W-:-:S06]  /*1be40*/  IMAD.WIDE R14, R0, 0x2, R4 ;  /* 0x00000002000e7825 */ /* 0x008fcc00078e0204 */
[----:B------:R-:W3:Y:S04]  /*1be50*/  LDG.E.U16 R14, [R14.64] ;  /* 0x000000060e0e7981 */ /* 0x000ee8000c1e1500 */
[----:B------:R-:W0:Y:S04]  /*1be60*/  S2R R10, SR_TID.X ;  /* 0x00000000000a7919 */ /* 0x000e280000002100 */
[----:B------:R-:W-:Y:S01]  /*1be70*/  STL [R1+0x4028], R19 ;  /* 0x0040281301007387 */ /* 0x000fe20000100800 */
[----:B0-----:R-:W-:-:S03]  /*1be80*/  LOP3.LUT R2, R10, 0x7f, RZ, 0xc0, !PT ;  /* 0x0000007f0a027812 */ /* 0x001fc600078ec0ff */
[----:B------:R-:W-:Y:S04]  /*1be90*/  STL [R1+0x402c], R20 ;  /* 0x00402c1401007387 */ /* 0x000fe80000100800 */
[----:B--2---:R-:W-:Y:S04]  /*1bea0*/  STL [R1+0x4030], R21 ;  /* 0x0040301501007387 */ /* 0x004fe80000100800 */
[----:B----4-:R-:W-:Y:S04]  /*1beb0*/  STL [R1+0x4014], R22 ;  /* 0x0040141601007387 */ /* 0x010fe80000100800 */
[----:B------:R-:W-:Y:S04]  /*1bec0*/  STL [R1+0x4018], R24 ;  /* 0x0040181801007387 */ /* 0x000fe80000100800 */
[----:B------:R-:W-:Y:S04]  /*1bed0*/  STL [R1+0x4080], R10 ;  /* 0x0040800a01007387 */ /* 0x000fe80000100800 */
[----:B------:R-:W-:Y:S04]  /*1bee0*/  STL [R1+0x401c], R26 ;  /* 0x00401c1a01007387 */ /* 0x000fe80000100800 */
[----:B------:R-:W2:Y:S04]  /*1bef0*/  LDL.LU R29, [R1+0x9dc] ;  /* 0x0009dc00011d7983 */ /* 0x000ea80000300800 */
[----:B------:R-:W4:Y:S04]  /*1bf00*/  LDL.LU R27, [R1+0x9d8] ;  /* 0x0009d800011b7983 */ /* 0x000f280000300800 */
[----:B------:R-:W-:Y:S04]  /*1bf10*/  STL [R1+0x4054], R2 ;  /* 0x0040540201007387 */ /* 0x000fe80000100800 */
[----:B------:R-:W-:Y:S04]  /*1bf20*/  STL [R1+0x2aa8], R0 ;  /* 0x002aa80001007387 */ /* 0x000fe80000100800 */
[----:B---3--:R0:W-:Y:S04]  /*1bf30*/  STL [R1+0x4034], R14 ;  /* 0x0040340e01007387 */ /* 0x0081e80000100800 */
[----:B0-----:R-:W3:Y:S01]  /*1bf40*/  LDL.LU R14, [R1+0x94c] ;  /* 0x00094c00010e7983 */ /* 0x001ee20000300800 */
[----:B------:R-:W-:-:S03]  /*1bf50*/  SHF.L.U32 R22, R2, 0x1, RZ ;  /* 0x0000000102167819 */ /* 0x000fc600000006ff */
[----:B------:R-:W-:Y:S06]  /*1bf60*/  BAR.SYNC.DEFER_BLOCKING 0x0 ;  /* 0x0000000000007b1d */ /* 0x000fec0000010000 */
[----:B---3--:R0:W-:Y:S04]  /*1bf70*/  STL [R1+0x40e8], R14 ;  /* 0x0040e80e01007387 */ /* 0x0081e80000100800 */
        /* <DEDUP_REMOVED lines=16> */
[----:B------:R-:W-:Y:S04]  /*1c080*/  STS.U16 [R22], R25 ;  /* 0x0000001916007388 */ /* 0x000fe80000000400 */
[----:B------:R-:W3:Y:S04]  /*1c090*/  LDL.LU R7, [R1+0x548] ;  /* 0x0005480001077983 */ /* 0x000ee80000300800 */
[----:B------:R0:W-:Y:S04]  /*1c0a0*/  STS.U16 [R22+0x100], R28 ;  /* 0x0001001c16007388 */ /* 0x0001e80000000400 */
[----:B------:R-:W3:Y:S04]  /*1c0b0*/  LDL.LU R6, [R1+0x544] ;  /* 0x0005440001067983 */ /* 0x000ee80000300800 */
[----:B0-----:R-:W3:Y:S04]  /*1c0c0*/  LDL.LU R28, [R1+0x540] ;  /* 0x00054000011c7983 */ /* 0x001ee80000300800 */
[----:B------:R-:W3:Y:S04]  /*1c0d0*/  LDL.LU R5, [R1+0x4cc] ;  /* 0x0004cc0001057983 */ /* 0x000ee80000300800 */
[----:B------:R-:W3:Y:S04]  /*1c0e0*/  LDL.LU R4, [R1+0x4c8] ;  /* 0x0004c80001047983 */ /* 0x000ee80000300800 */
[----:B--2---:R0:W-:Y:S04]  /*1c0f0*/  STS.U16 [R22+0x200], R29 ;  /* 0x0002001d16007388 */ /* 0x0041e80000000400 */
[----:B------:R-:W2:Y:S04]  /*1c100*/  LDL.LU R3, [R1+0x4c4] ;  /* 0x0004c40001037983 */ /* 0x000ea80000300800 */
[----:B0-----:R-:W2:Y:S04]  /*1c110*/  LDL.LU R29, [R1+0x4c0] ;  /* 0x0004c000011d7983 */ /* 0x001ea80000300800 */
[----:B------:R-:W2:Y:S04]  /*1c120*/  LDL.LU R16, [R1+0x424] ;  /* 0x0004240001107983 */ /* 0x000ea80000300800 */
[----:B------:R-:W2:Y:S04]  /*1c130*/  LDL.LU R18, [R1+0x420] ;  /* 0x0004200001127983 */ /* 0x000ea80000300800 */
[----:B------:R-:W2:Y:S04]  /*1c140*/  LDL.LU R23, [R1+0x41c] ;  /* 0x00041c0001177983 */ /* 0x000ea80000300800 */
[----:B----4-:R0:W-:Y:S04]  /*1c150*/  STS.U16 [R22+0x300], R27 ;  /* 0x0003001b16007388 */ /* 0x0101e80000000400 */
[----:B------:R-:W4:Y:S04]  /*1c160*/  LDL.LU R25, [R1+0x418] ;  /* 0x0004180001197983 */ /* 0x000f280000300800 */
[----:B0-----:R-:W2:Y:S04]  /*1c170*/  LDL.LU R27, [R1+0x3a4] ;  /* 0x0003a400011b7983 */ /* 0x001ea80000300800 */
[----:B---3--:R0:W-:Y:S04]  /*1c180*/  STS.U16 [R22+0x2000], R14 ;  /* 0x0020000e16007388 */ /* 0x0081e80000000400 */
[----:B0-----:R-:W3:Y:S04]  /*1c190*/  LDL.LU R14, [R1+0x40e8] ;  /* 0x0040e800010e7983 */ /* 0x001ee80000300800 */
[----:B---3--:R-:W-:Y:S04]  /*1c1a0*/  STS.U16 [R22+0x2100], R14 ;  /* 0x0021000e16007388 */ /* 0x008fe80000000400 */
        /* <DEDUP_REMOVED lines=20> */
[----:B--2---:R-:W-:Y:S04]  /*1c2f0*/  STS.U16 [R22+0xc200], R3 ;  /* 0x00c2000316007388 */ /* 0x004fe80000000400 */
[----:B0-----:R-:W2:Y:S04]  /*1c300*/  LDL.LU R28, [R1+0x3a0] ;  /* 0x0003a000011c7983 */ /* 0x001ea80000300800 */
[----:B------:R0:W-:Y:S04]  /*1c310*/  STS.U16 [R22+0xc300], R29 ;  /* 0x00c3001d16007388 */ /* 0x0001e80000000400 */
[----:B0-----:R-:W3:Y:S04]  /*1c320*/  LDL.LU R29, [R1+0x39c] ;  /* 0x00039c00011d7983 */ /* 0x001ee80000300800 */
[----:B------:R-:W2:Y:S04]  /*1c330*/  LDL.LU R14, [R1+0x314] ;  /* 0x00031400010e7983 */ /* 0x000ea80000300800 */
[----:B------:R-:W-:Y:S04]  /*1c340*/  STS.U16 [R22+0xe000], R16 ;  /* 0x00e0001016007388 */ /* 0x000fe80000000400 */
[----:B------:R-:W-:Y:S04]  /*1c350*/  STS.U16 [R22+0xe100], R18 ;  /* 0x00e1001216007388 */ /* 0x000fe80000000400 */
[----:B--2---:R0:W-:Y:S04]  /*1c360*/  STL [R1+0x40e4], R14 ;  /* 0x0040e40e01007387 */ /* 0x0041e80000100800 */
        /* <DEDUP_REMOVED lines=16> */
[----:B------:R-:W2:Y:S04]  /*1c470*/  LDL.LU R8, [R1+0x188] ;  /* 0x0001880001087983 */ /* 0x000ea80000300800 */
[----:B----4-:R0:W-:Y:S04]  /*1c480*/  STS.U16 [R22+0xe300], R25 ;  /* 0x00e3001916007388 */ /* 0x0101e80000000400 */
[----:B------:R-:W4:Y:S04]  /*1c490*/  LDL.LU R7, [R1+0x114] ;  /* 0x0001140001077983 */ /* 0x000f280000300800 */
[----:B------:R-:W-:Y:S04]  /*1c4a0*/  STS.U16 [R22+0x10000], R27 ;  /* 0x0100001b16007388 */ /* 0x000fe80000000400 */
[----:B0-----:R-:W4:Y:S04]  /*1c4b0*/  LDL.LU R25, [R1+0x110] ;  /* 0x0001100001197983 */ /* 0x001f280000300800 */
[----:B------:R-:W4:Y:S04]  /*1c4c0*/  LDL.LU R6, [R1+0x10c] ;  /* 0x00010c0001067983 */ /* 0x000f280000300800 */
[----:B------:R-:W4:Y:S04]  /*1c4d0*/  LDL.LU R5, [R1+0x108] ;  /* 0x0001080001057983 */ /* 0x000f280000300800 */
[----:B------:R0:W-:Y:S04]  /*1c4e0*/  STS.U16 [R22+0x10100], R28 ;  /* 0x0101001c16007388 */ /* 0x0001e80000000400 */
[----:B------:R-:W4:Y:S04]  /*1c4f0*/  LDL.LU R4, [R1+0x94] ;  /* 0x0000940001047983 */ /* 0x000f280000300800 */
[----:B0-----:R-:W4:Y:S04]  /*1c500*/  LDL.LU R28, [R1+0x90] ;  /* 0x00009000011c7983 */ /* 0x001f280000300800 */
[----:B------:R-:W4:Y:S04]  /*1c510*/  LDL.LU R3, [R1+0x8c] ;  /* 0x00008c0001037983 */ /* 0x000f280000300800 */
[----:B------:R-:W4:Y:S04]  /*1c520*/  LDL.LU R16, [R1+0x88] ;  /* 0x0000880001107983 */ /* 0x000f280000300800 */
[----:B------:R-:W4:Y:S04]  /*1c530*/  LDL.LU R18, [R1+0x14] ;  /* 0x0000140001127983 */ /* 0x000f280000300800 */
[----:B------:R-:W4:Y:S04]  /*1c540*/  LDL.LU R23, [R1+0x10] ;  /* 0x0000100001177983 */ /* 0x000f280000300800 */
[----:B---3--:R0:W-:Y:S04]  /*1c550*/  STS.U16 [R22+0x10200], R29 ;  /* 0x0102001d16007388 */ /* 0x0081e80000000400 */
[----:B------:R-:W3:Y:S04]  /*1c560*/  LDL.LU R27, [R1+0xc] ;  /* 0x00000c00011b7983 */ /* 0x000ee80000300800 */
[----:B0-----:R-:W3:Y:S04]  /*1c570*/  LDL.LU R29, [R1+0x8] ;  /* 0x00000800011d7983 */ /* 0x001ee80000300800 */
[----:B--2---:R0:W-:Y:S04]  /*1c580*/  STS.U16 [R22+0x10300], R14 ;  /* 0x0103000e16007388 */ /* 0x0041e80000000400 */
[----:B0-----:R-:W2:Y:S04]  /*1c590*/  LDL.LU R14, [R1+0x40e4] ;  /* 0x0040e400010e7983 */ /* 0x001ea80000300800 */
[----:B--2---:R-:W-:Y:S04]  /*1c5a0*/  STS.U16 [R22+0x12000], R14 ;  /* 0x0120000e16007388 */ /* 0x004fe80000000400 */
        /* <DEDUP_REMOVED lines=15> */
[----:B----4-:R-:W-:Y:S04]  /*1c6a0*/  STS.U16 [R22+0x1a000], R7 ;  /* 0x01a0000716007388 */ /* 0x010fe80000000400 */
[----:B------:R-:W-:Y:S04]  /*1c6b0*/  STS.U16 [R22+0x1a100], R25 ;  /* 0x01a1001916007388 */ /* 0x000fe80000000400 */
[----:B------:R-:W-:Y:S04]  /*1c6c0*/  STS.U16 [R22+0x1a200], R6 ;  /* 0x01a2000616007388 */ /* 0x000fe80000000400 */
[----:B------:R-:W-:Y:S04]  /*1c6d0*/  STS.U16 [R22+0x1a300], R5 ;  /* 0x01a3000516007388 */ /* 0x000fe80000000400 */
[----:B------:R-:W-:Y:S04]  /*1c6e0*/  STS.U16 [R22+0x1c000], R4 ;  /* 0x01c0000416007388 */ /* 0x000fe80000000400 */
[----:B------:R0:W-:Y:S04]  /*1c6f0*/  STS.U16 [R22+0x1c100], R28 ;  /* 0x01c1001c16007388 */ /* 0x0001e80000000400 */
[----:B------:R-:W-:Y:S04]  /*1c700*/  STS.U16 [R22+0x1c200], R3 ;  /* 0x01c2000316007388 */ /* 0x000fe80000000400 */
[----:B------:R-:W-:Y:S04]  /*1c710*/  STS.U16 [R22+0x1c300], R16 ;  /* 0x01c3001016007388 */ /* 0x000fe80000000400 */
[----:B------:R-:W-:Y:S04]  /*1c720*/  STS.U16 [R22+0x1e000], R18 ;  /* 0x01e0001216007388 */ /* 0x000fe80000000400 */
[----:B------:R-:W-:Y:S04]  /*1c730*/  STS.U16 [R22+0x1e100], R23 ;  /* 0x01e1001716007388 */ /* 0x000fe80000000400 */
[----:B---3--:R-:W-:Y:S04]  /*1c740*/  STS.U16 [R22+0x1e200], R27 ;  /* 0x01e2001b16007388 */ /* 0x008fe80000000400 */
[----:B0-----:R-:W2:Y:S04]  /*1c750*/  LDL.LU R28, [R1+0x9d4] ;  /* 0x0009d400011c7983 */ /* 0x001ea80000300800 */
[----:B------:R0:W-:Y:S04]  /*1c760*/  STS.U16 [R22+0x1e300], R29 ;  /* 0x01e3001d16007388 */ /* 0x0001e80000000400 */
[----:B0-----:R-:W3:Y:S04]  /*1c770*/  LDL.LU R29, [R1+0x9c4] ;  /* 0x0009c400011d7983 */ /* 0x001ee80000300800 */
[----:B------:R-:W0:Y:S04]  /*1c780*/  S2R R25, SR_TID.X ;  /* 0x0000000000197919 */ /* 0x000e280000002100 */
[----:B---3--:R1:W-:Y:S04]  /*1c790*/  STL [R1+0x40e0], R29 ;  /* 0x0040e01d01007387 */ /* 0x0083e80000100800 */
[----:B-1----:R-:W3:Y:S04]  /*1c7a0*/  LDL.LU R29, [R1+0x9d0] ;  /* 0x0009d000011d7983 */ /* 0x002ee80000300800 */
        /* <DEDUP_REMOVED lines=9> */
[----:B------:R-:W4:Y:S01]  /*1c840*/  LDL.LU R17, [R1+0x83c] ;  /* 0x00083c0001117983 */ /* 0x000f220000300800 */
[----:B0-----:R-:W-:-:S03]  /*1c850*/  LOP3.LUT R25, R25, 0x7f, RZ, 0xc0, !PT ;  /* 0x0000007f19197812 */ /* 0x001fc600078ec0ff */
[----:B------:R-:W4:Y:S04]  /*1c860*/  LDL.LU R13, [R1+0x838] ;  /* 0x00083800010d7983 */ /* 0x000f280000300800 */
[----:B------:R-:W4:Y:S04]  /*1c870*/  LDL.LU R12, [R1+0x834] ;  /* 0x00083400010c7983 */ /* 0x000f280000300800 */
[----:B------:R-:W4:Y:S04]  /*1c880*/  LDL.LU R11, [R1+0x7c0] ;  /* 0x0007c000010b7983 */ /* 0x000f280000300800 */
[----:B------:R-:W4:Y:S01]  /*1c890*/  LDL.LU R9, [R1+0x7bc] ;  /* 0x0007bc0001097983 */ /* 0x000f220000300800 */
[----:B------:R-:W-:-:S03]  /*1c8a0*/  SHF.L.U32 R25, R25, 0x1, RZ ;  /* 0x0000000119197819 */ /* 0x000fc600000006ff */
[----:B------:R-:W4:Y:S04]  /*1c8b0*/  LDL.LU R8, [R1+0x7b8] ;  /* 0x0007b80001087983 */ /* 0x000f280000300800 */
[----:B------:R-:W4:Y:S04]  /*1c8c0*/  LDL.LU R7, [R1+0x7b4] ;  /* 0x0007b40001077983 */ /* 0x000f280000300800 */
[----:B------:R-:W4:Y:S04]  /*1c8d0*/  LDL.LU R6, [R1+0x53c] ;  /* 0x00053c0001067983 */ /* 0x000f280000300800 */
[----:B------:R-:W4:Y:S01]  /*1c8e0*/  LDL.LU R23, [R1+0x538] ;  /* 0x0005380001177983 */ /* 0x000f220000300800 */
[----:B------:R-:W-:-:S03]  /*1c8f0*/  LOP3.LUT R0, R25, 0x10, RZ, 0x3c, !PT ;  /* 0x0000001019007812 */ /* 0x000fc600078e3cff */
[----:B------:R0:W-:Y:S04]  /*1c900*/  STL [R1+0x4058], R22 ;  /* 0x0040581601007387 */ /* 0x0001e80000100800 */
[----:B0-----:R-:W4:Y:S04]  /*1c910*/  LDL.LU R22, [R1+0x9c8] ;  /* 0x0009c80001167983 */ /* 0x001f280000300800 */
        /* <DEDUP_REMOVED lines=9> */
[----:B---3--:R0:W-:Y:S04]  /*1c9b0*/  STS.U16 [R0+0x500], R29 ;  /* 0x0005001d00007388 */ /* 0x0081e80000000400 */
[----:B0-----:R-:W3:Y:S04]  /*1c9c0*/  LDL.LU R29, [R1+0x40e0] ;  /* 0x0040e000011d7983 */ /* 0x001ee80000300800 */
[----:B----4-:R-:W-:Y:S04]  /*1c9d0*/  STS.U16 [R0+0x600], R22 ;  /* 0x0006001600007388 */ /* 0x010fe80000000400 */
[----:B---3--:R0:W-:Y:S04]  /*1c9e0*/  STS.U16 [R0+0x700], R29 ;  /* 0x0007001d00007388 */ /* 0x0081e80000000400 */
        /* <DEDUP_REMOVED lines=23> */
[----:B0-----:R-:W3:Y:S04]  /*1cb60*/  LDL.LU R29, [R1+0x40c] ;  /* 0x00040c00011d7983 */ /* 0x001ee80000300800 */
[----:B------:R-:W-:Y:S04]  /*1cb70*/  STS.U16 [R0+0xc700], R25 ;  /* 0x00c7001900007388 */ /* 0x000fe80000000400 */
[----:B-1----:R-:W4:Y:S04]  /*1cb80*/  LDL.LU R23, [R1+0x408] ;  /* 0x0004080001177983 */ /* 0x002f280000300800 */
[----:B--2---:R0:W-:Y:S04]  /*1cb90*/  STS.U16 [R0+0xe400], R27 ;  /* 0x00e4001b00007388 */ /* 0x0041e80000000400 */
[----:B0-----:R-:W2:Y:S04]  /*1cba0*/  LDL.LU R27, [R1+0x390] ;  /* 0x00039000011b7983 */ /* 0x001ea80000300800 */
[----:B------:R-:W-:Y:S04]  /*1cbb0*/  STS.U16 [R0+0xe500], R28 ;  /* 0x00e5001c00007388 */ /* 0x000fe80000000400 */
[----:B--2---:R0:W-:Y:S04]  /*1cbc0*/  STL [R1+0x40dc], R27 ;  /* 0x0040dc1b01007387 */ /* 0x0041e80000100800 */
[----:B0-----:R-:W2:Y:S04]  /*1cbd0*/  LDL.LU R27, [R1+0x394] ;  /* 0x00039400011b7983 */ /* 0x001ea80000300800 */
[----:B---3--:R0:W-:Y:S04]  /*1cbe0*/  STS.U16 [R0+0xe600], R29 ;  /* 0x00e6001d00007388 */ /* 0x0081e80000000400 */
[----:B------:R-:W3:Y:S04]  /*1cbf0*/  LDL.LU R28, [R1+0x38c] ;  /* 0x00038c00011c7983 */ /* 0x000ee80000300800 */
        /* <DEDUP_REMOVED lines=26> */
[----:B0-----:R-:W3:Y:S04]  /*1cda0*/  LDL.LU R23, [R1+0x4] ;  /* 0x0000040001177983 */ /* 0x001ee80000300800 */
[----:B--2---:R0:W-:Y:S04]  /*1cdb0*/  STS.U16 [R0+0x10400], R27 ;  /* 0x0104001b00007388 */ /* 0x0041e80000000400 */
[----:B0-----:R-:W2:Y:S04]  /*1cdc0*/  LDL.LU R27, [R1+0x40dc] ;  /* 0x0040dc00011b7983 */ /* 0x001ea80000300800 */
[----:B--2---:R0:W-:Y:S04]  /*1cdd0*/  STS.U16 [R0+0x10500], R27 ;  /* 0x0105001b00007388 */ /* 0x0041e80000000400 */
        /* <DEDUP_REMOVED lines=18> */
[----:B0-----:R-:W2:Y:S04]  /*1cf00*/  LDL.LU R27, [R1] ;  /* 0x00000000011b7983 */ /* 0x001ea80000300800 */
[----:B-1----:R-:W0:Y:S04]  /*1cf10*/  S2R R25, SR_TID.X ;  /* 0x0000000000197919 */ /* 0x002e280000002100 */
[----:B------:R-:W-:Y:S04]  /*1cf20*/  STS.U16 [R0+0x1a400], R8 ;  /* 0x01a4000800007388 */ /* 0x000fe80000000400 */
[----:B------:R-:W-:Y:S04]  /*1cf30*/  STS.U16 [R0+0x1a500], R7 ;  /* 0x01a5000700007388 */ /* 0x000fe80000000400 */
[----:B------:R-:W-:Y:S04]  /*1cf40*/  STS.U16 [R0+0x1a600], R6 ;  /* 0x01a6000600007388 */ /* 0x000fe80000000400 */
[----:B------:R-:W-:Y:S04]  /*1cf50*/  STS.U16 [R0+0x1a700], R5 ;  /* 0x01a7000500007388 */ /* 0x000fe80000000400 */
[----:B------:R-:W-:Y:S01]  /*1cf60*/  STS.U16 [R0+0x1c400], R4 ;  /* 0x01c4000400007388 */ /* 0x000fe20000000400 */
[----:B0-----:R-:W-:-:S03]  /*1cf70*/  LOP3.LUT R25, R25, 0x7f, RZ, 0xc0, !PT ;  /* 0x0000007f19197812 */ /* 0x001fc600078ec0ff */
[----:B------:R-:W-:Y:S01]  /*1cf80*/  STS.U16 [R0+0x1c500], R3 ;  /* 0x01c5000300007388 */ /* 0x000fe20000000400 */
[----:B------:R-:W-:-:S03]  /*1cf90*/  SHF.L.U32 R25, R25, 0x1, RZ ;  /* 0x0000000119197819 */ /* 0x000fc600000006ff */
[----:B------:R-:W-:Y:S04]  /*1cfa0*/  STS.U16 [R0+0x1c600], R16 ;  /* 0x01c6001000007388 */ /* 0x000fe80000000400 */
[----:B----4-:R-:W-:Y:S04]  /*1cfb0*/  STS.U16 [R0+0x1c700], R18 ;  /* 0x01c7001200007388 */ /* 0x010fe80000000400 */
[----:B------:R0:W-:Y:S04]  /*1cfc0*/  STS.U16 [R0+0x1e400], R23 ;  /* 0x01e4001700007388 */ /* 0x0001e80000000400 */
[----:B------:R-:W3:Y:S04]  /*1cfd0*/  LDL.LU R28, [R1+0x40d8] ;  /* 0x0040d800011c7983 */ /* 0x000ee80000300800 */
[----:B------:R-:W4:Y:S01]  /*1cfe0*/  LDL.LU R29, [R1+0x40d4] ;  /* 0x0040d400011d7983 */ /* 0x000f220000300800 */
[----:B0-----:R-:W-:-:S05]  /*1cff0*/  LOP3.LUT R0, R25, 0x20, RZ, 0x3c, !PT ;  /* 0x0000002019007812 */ /* 0x001fca00078e3cff */
[----:B------:R0:W-:Y:S04]  /*1d000*/  STL [R1+0x40d0], R0 ;  /* 0x0040d00001007387 */ /* 0x0001e80000100800 */
[----:B------:R-:W3:Y:S01]  /*1d010*/  LDL.LU R22, [R1+0x9b4] ;  /* 0x0009b40001167983 */ /* 0x000ee20000300800 */
[----:B0-----:R-:W-:-:S05]  /*1d020*/  LOP3.LUT R0, R25, 0x10, RZ, 0x3c, !PT ;  /* 0x0000001019007812 */ /* 0x001fca00078e3cff */
[----:B--2---:R-:W-:Y:S04]  /*1d030*/  STS.U16 [R0+0x1e500], R27 ;  /* 0x01e5001b00007388 */ /* 0x004fe80000000400 */
[----:B---3--:R0:W-:Y:S04]  /*1d040*/  STL [R1+0x40cc], R22 ;  /* 0x0040cc1601007387 */ /* 0x0081e80000100800 */
[----:B0-----:R-:W2:Y:S04]  /*1d050*/  LDL.LU R22, [R1+0x9c0] ;  /* 0x0009c00001167983 */ /* 0x001ea80000300800 */
[----:B------:R-:W3:Y:S04]  /*1d060*/  LDL.LU R14, [R1+0x930] ;  /* 0x00093000010e7983 */ /* 0x000ee80000300800 */
        /* <DEDUP_REMOVED lines=24> */
[----:B----4-:R0:W-:Y:S04]  /*1d1f0*/  STS.U16 [R0+0x1e600], R29 ;  /* 0x01e6001d00007388 */ /* 0x0101e80000000400 */
[----:B------:R1:W-:Y:S04]  /*1d200*/  STS.U16 [R0+0x1e700], R28 ;  /* 0x01e7001c00007388 */ /* 0x0003e80000000400 */
[----:B0-----:R-:W4:Y:S04]  /*1d210*/  LDL.LU R29, [R1+0x9b8] ;  /* 0x0009b800011d7983 */ /* 0x001f280000300800 */
[----:B-1----:R-:W2:Y:S04]  /*1d220*/  LDL.LU R0, [R1+0x40d0] ;  /* 0x0040d00001007983 */ /* 0x002ea80000300800 */
[----:B------:R-:W3:Y:S04]  /*1d230*/  LDL.LU R28, [R1+0x9bc] ;  /* 0x0009bc00011c7983 */ /* 0x000ee80000300800 */
[----:B--2---:R0:W-:Y:S04]  /*1d240*/  STS.U16 [R0+0x800], R22 ;  /* 0x0008001600007388 */ /* 0x0041e80000000400 */
[----:B0-----:R-:W2:Y:S04]  /*1d250*/  LDL.LU R22, [R1+0x40cc] ;  /* 0x0040cc0001167983 */ /* 0x001ea80000300800 */
[----:B---3--:R-:W-:Y:S04]  /*1d260*/  STS.U16 [R0+0x900], R28 ;  /* 0x0009001c00007388 */ /* 0x008fe80000000400 */
[----:B----4-:R-:W-:Y:S04]  /*1d270*/  STS.U16 [R0+0xa00], R29 ;  /* 0x000a001d00007388 */ /* 0x010fe80000000400 */
        /* <DEDUP_REMOVED lines=22> */
[----:B0-----:R-:W2:Y:S04]  /*1d3e0*/  LDL.LU R3, [R1+0x400] ;  /* 0x0004000001037983 */ /* 0x001ea80000300800 */
[----:B------:R0:W-:Y:S04]  /*1d3f0*/  STS.U16 [R0+0xc900], R18 ;  /* 0x00c9001200007388 */ /* 0x0001e80000000400 */
[----:B0-----:R-:W3:Y:S04]  /*1d400*/  LDL.LU R18, [R1+0x384] ;  /* 0x0003840001127983 */ /* 0x001ee80000300800 */
[----:B---3--:R0:W-:Y:S04]  /*1d410*/  STL [R1+0x40c4], R18 ;  /* 0x0040c41201007387 */ /* 0x0081e80000100800 */
[----:B0-----:R-:W3:Y:S04]  /*1d420*/  LDL.LU R18, [R1+0x3f8] ;  /* 0x0003f80001127983 */ /* 0x001ee80000300800 */
[----:B------:R-:W-:Y:S04]  /*1d430*/  STS.U16 [R0+0xca00], R23 ;  /* 0x00ca001700007388 */ /* 0x000fe80000000400 */
[----:B------:R-:W-:Y:S04]  /*1d440*/  STS.U16 [R0+0xcb00], R25 ;  /* 0x00cb001900007388 */ /* 0x000fe80000000400 */
[----:B------:R-:W-:Y:S04]  /*1d450*/  STS.U16 [R0+0xe800], R27 ;  /* 0x00e8001b00007388 */ /* 0x000fe80000000400 */
[----:B---3--:R0:W-:Y:S04]  /*1d460*/  STL [R1+0x40c8], R18 ;  /* 0x0040c81201007387 */ /* 0x0081e80000100800 */
[----:B0-----:R-:W3:Y:S04]  /*1d470*/  LDL.LU R18, [R1+0x3fc] ;  /* 0x0003fc0001127983 */ /* 0x001ee80000300800 */
        /* <DEDUP_REMOVED lines=30> */
[----:B---3--:R0:W-:Y:S04]  /*1d660*/  STS.U16 [R0+0xeb00], R18 ;  /* 0x00eb001200007388 */ /* 0x0081e80000000400 */
[----:B0-----:R-:W3:Y:S04]  /*1d670*/  LDL.LU R18, [R1+0x40c4] ;  /* 0x0040c40001127983 */ /* 0x001ee80000300800 */
[----:B---3--:R0:W-:Y:S04]  /*1d680*/  STS.U16 [R0+0x10800], R18 ;  /* 0x0108001200007388 */ /* 0x0081e80000000400 */
[----:B----4-:R1:W-:Y:S04]  /*1d690*/  STS.U16 [R0+0x10900], R23 ;  /* 0x0109001700007388 */ /* 0x0103e80000000400 */
[----:B------:R3:W-:Y:S04]  /*1d6a0*/  STS.U16 [R0+0x10a00], R25 ;  /* 0x010a001900007388 */ /* 0x0007e80000000400 */
[----:B0-----:R-:W4:Y:S04]  /*1d6b0*/  LDL.LU R18, [R1+0x40c0] ;  /* 0x0040c00001127983 */ /* 0x001f280000300800 */
[----:B-1----:R-:W4:Y:S04]  /*1d6c0*/  LDL.LU R23, [R1+0x40bc] ;  /* 0x0040bc0001177983 */ /* 0x002f280000300800 */
[----:B---3--:R-:W3:Y:S04]  /*1d6d0*/  LDL.LU R25, [R1+0x40b8] ;  /* 0x0040b80001197983 */ /* 0x008ee80000300800 */
[----:B------:R0:W-:Y:S04]  /*1d6e0*/  STS.U16 [R0+0x10b00], R27 ;  /* 0x010b001b00007388 */ /* 0x0001e80000000400 */
[----:B0-----:R-:W3:Y:S04]  /*1d6f0*/  LDL.LU R27, [R1+0x40b4] ;  /* 0x0040b400011b7983 */ /* 0x001ee80000300800 */
        /* <DEDUP_REMOVED lines=16> */
[----:B0-----:R-:W0:Y:S04]  /*1d800*/  S2R R16, SR_TID.X ;  /* 0x0000000000107919 */ /* 0x001e280000002100 */
[----:B------:R-:W-:Y:S04]  /*1d810*/  STS.U16 [R0+0x1a800], R11 ;  /* 0x01a8000b00007388 */ /* 0x000fe80000000400 */
[----:B------:R-:W-:Y:S04]  /*1d820*/  STS.U16 [R0+0x1a900], R9 ;  /* 0x01a9000900007388 */ /* 0x000fe80000000400 */
[----:B------:R-:W-:Y:S04]  /*1d830*/  STS.U16 [R0+0x1aa00], R8 ;  /* 0x01aa000800007388 */ /* 0x000fe80000000400 */
[----:B------:R-:W-:Y:S01]  /*1d840*/  STS.U16 [R0+0x1ab00], R7 ;  /* 0x01ab000700007388 */ /* 0x000fe20000000400 */
[----:B0-----:R-:W-:-:S03]  /*1d850*/  LOP3.LUT R16, R16, 0x7f, RZ, 0xc0, !PT ;  /* 0x0000007f10107812 */ /* 0x001fc600078ec0ff */
[----:B------:R-:W-:Y:S02]  /*1d860*/  STS.U16 [R0+0x1c800], R6 ;  /* 0x01c8000600007388 */ /* 0x000fe40000000400 */
[----:B------:R-:W-:Y:S02]  /*1d870*/  IMAD.SHL.U32 R16, R16, 0x2, RZ ;  /* 0x0000000210107824 */ /* 0x000fe400078e00ff */
[----:B------:R-:W-:Y:S04]  /*1d880*/  STS.U16 [R0+0x1c900], R5 ;  /* 0x01c9000500007388 */ /* 0x000fe80000000400 */
[----:B--2---:R-:W-:Y:S04]  /*1d890*/  STS.U16 [R0+0x1ca00], R4 ;  /* 0x01ca000400007388 */ /* 0x004fe80000000400 */
[----:B------:R-:W-:Y:S04]  /*1d8a0*/  STS.U16 [R0+0x1cb00], R3 ;  /* 0x01cb000300007388 */ /* 0x000fe80000000400 */
[----:B---3--:R0:W-:Y:S02]  /*1d8b0*/  STS.U16 [R0+0x1e800], R27 ;  /* 0x01e8001b00007388 */ /* 0x0081e40000000400 */
[----:B0-----:R-:W-:-:S05]  /*1d8c0*/  LOP3.LUT R0, R16, 0x30, RZ, 0x3c, !PT ;  /* 0x0000003010007812 */ /* 0x001fca00078e3cff */
[----:B------:R0:W-:Y:S04]  /*1d8d0*/  STL [R1+0x40b0], R0 ;  /* 0x0040b00001007387 */ /* 0x0001e80000100800 */
[----:B------:R-:W2:Y:S01]  /*1d8e0*/  LDL.LU R27, [R1+0x920] ;  /* 0x00092000011b7983 */ /* 0x000ea20000300800 */
[----:B0-----:R-:W-:-:S05]  /*1d8f0*/  LOP3.LUT R0, R16, 0x20, RZ, 0x3c, !PT ;  /* 0x0000002010007812 */ /* 0x001fca00078e3cff */
[----:B------:R-:W-:Y:S04]  /*1d900*/  STS.U16 [R0+0x1e900], R25 ;  /* 0x01e9001900007388 */ /* 0x000fe80000000400 */
[----:B----4-:R-:W-:Y:S04]  /*1d910*/  STS.U16 [R0+0x1ea00], R23 ;  /* 0x01ea001700007388 */ /* 0x010fe80000000400 */
[----:B------:R-:W-:Y:S04]  /*1d920*/  STS.U16 [R0+0x1eb00], R18 ;  /* 0x01eb001200007388 */ /* 0x000fe80000000400 */
[----:B--2---:R0:W-:Y:S04]  /*1d930*/  STL [R1+0x40ac], R27 ;  /* 0x0040ac1b01007387 */ /* 0x0041e80000100800 */
[----:B0-----:R-:W2:Y:S04]  /*1d940*/  LDL.LU R27, [R1+0x9b0] ;  /* 0x0009b000011b7983 */ /* 0x001ea80000300800 */
[----:B------:R-:W3:Y:S04]  /*1d950*/  LDL.LU R28, [R1+0x91c] ;  /* 0x00091c00011c7983 */ /* 0x000ee80000300800 */
[----:B------:R-:W4:Y:S04]  /*1d960*/  LDL.LU R29, [R1+0x918] ;  /* 0x00091800011d7983 */ /* 0x000f280000300800 */
        /* <DEDUP_REMOVED lines=25> */
[----:B------:R-:W3:Y:S04]  /*1db00*/  LDL.LU R18, [R1+0x9ac] ;  /* 0x0009ac0001127983 */ /* 0x000ee80000300800 */
[----:B--2---:R0:W-:Y:S04]  /*1db10*/  STS.U16 [R0+0xc00], R27 ;  /* 0x000c001b00007388 */ /* 0x0041e80000000400 */
[----:B0-----:R-:W2:Y:S04]  /*1db20*/  LDL.LU R27, [R1+0x40ac] ;  /* 0x0040ac00011b7983 */ /* 0x001ea80000300800 */
[----:B---3--:R-:W-:Y:S04]  /*1db30*/  STS.U16 [R0+0xd00], R18 ;  /* 0x000d001200007388 */ /* 0x008fe80000000400 */
[----:B------:R-:W-:Y:S04]  /*1db40*/  STS.U16 [R0+0xe00], R23 ;  /* 0x000e001700007388 */ /* 0x000fe80000000400 */
[----:B------:R-:W-:Y:S04]  /*1db50*/  STS.U16 [R0+0xf00], R25 ;  /* 0x000f001900007388 */ /* 0x000fe80000000400 */
[----:B--2---:R-:W-:Y:S04]  /*1db60*/  STS.U16 [R0+0x2c00], R27 ;  /* 0x002c001b00007388 */ /* 0x004fe80000000400 */
        /* <DEDUP_REMOVED lines=161> */
[----:B0-----:R-:W2:Y:S04]  /*1e580*/  LDL.LU R11, [R1+0x3e0] ;  /* 0x0003e000010b7983 */ /* 0x001ea80000300800 */
[----:B------:R-:W3:Y:S04]  /*1e590*/  LDL.LU R10, [R1+0x364] ;  /* 0x00036400010a7983 */ /* 0x000ee80000300800 */
[----:B---3--:R0:W-:Y:S04]  /*1e5a0*/  STL [R1+0x4084], R10 ;  /* 0x0040840a01007387 */ /* 0x0081e80000100800 */
[----:B0-----:R-:W3:Y:S04]  /*1e5b0*/  LDL.LU R10, [R1+0x3d8] ;  /* 0x0003d800010a7983 */ /* 0x001ee80000300800 */
[----:B------:R-:W-:Y:S04]  /*1e5c0*/  STS.U16 [R0+0xd100], R9 ;  /* 0x00d1000900007388 */ /* 0x000fe80000000400 */
        /* <DEDUP_REMOVED lines=39> */
[----:B0-----:R-:W3:Y:S04]  /*1e840*/  LDL.LU R10, [R1+0x4080] ;  /* 0x00408000010a7983 */ /* 0x001ee80000300800 */
[----:B-1----:R-:W4:Y:S04]  /*1e850*/  LDL.LU R9, [R1+0x407c] ;  /* 0x00407c0001097983 */ /* 0x002f280000300800 */
[----:B------:R0:W-:Y:S04]  /*1e860*/  STS.U16 [R0+0x11200], R8 ;  /* 0x0112000800007388 */ /* 0x0001e80000000400 */
[----:B------:R1:W-:Y:S04]  /*1e870*/  STS.U16 [R0+0x11300], R7 ;  /* 0x0113000700007388 */ /* 0x0003e80000000400 */
[----:B------:R2:W-:Y:S04]  /*1e880*/  STS.U16 [R0+0x13000], R6 ;  /* 0x0130000600007388 */ /* 0x0005e80000000400 */
[----:B0-----:R-:W4:Y:S04]  /*1e890*/  LDL.LU R8, [R1+0x4078] ;  /* 0x0040780001087983 */ /* 0x001f280000300800 */
[----:B-1----:R-:W4:Y:S04]  /*1e8a0*/  LDL.LU R7, [R1+0x4074] ;  /* 0x0040740001077983 */ /* 0x002f280000300800 */
[----:B--2---:R-:W2:Y:S04]  /*1e8b0*/  LDL.LU R6, [R1+0x4070] ;  /* 0x0040700001067983 */ /* 0x004ea80000300800 */
        /* <DEDUP_REMOVED lines=22> */
[----:B------:R-:W-:Y:S01]  /*1ea20*/  STS.U16 [R0+0x1d300], R11 ;  /* 0x01d3000b00007388 */ /* 0x000fe20000000400 */
[----:B---3--:R-:W-:-:S04]  /*1ea30*/  LOP3.LUT R10, R10, 0x7f, RZ, 0xc0, !PT ;  /* 0x0000007f0a0a7812 */ /* 0x008fc800078ec0ff */
[----:B------:R-:W-:Y:S01]  /*1ea40*/  SHF.L.U32 R10, R10, 0x1, RZ ;  /* 0x000000010a0a7819 */ /* 0x000fe200000006ff */
[----:B--2---:R0:W-:Y:S03]  /*1ea50*/  STS.U16 [R0+0x1f000], R6 ;  /* 0x01f0000600007388 */ /* 0x0041e60000000400 */
[----:B0-----:R-:W-:-:S05]  /*1ea60*/  LOP3.LUT R0, R10, 0x50, RZ, 0x3c, !PT ;  /* 0x000000500a007812 */ /* 0x001fca00078e3cff */
[----:B------:R0:W-:Y:S04]  /*1ea70*/  STL [R1+0x406c], R0 ;  /* 0x00406c0001007387 */ /* 0x0001e80000100800 */
[----:B------:R-:W2:Y:S01]  /*1ea80*/  LDL.LU R6, [R1+0x900] ;  /* 0x0009000001067983 */ /* 0x000ea20000300800 */
[----:B0-----:R-:W-:-:S05]  /*1ea90*/  LOP3.LUT R0, R10, 0x40, RZ, 0x3c, !PT ;  /* 0x000000400a007812 */ /* 0x001fca00078e3cff */
[----:B----4-:R-:W-:Y:S04]  /*1eaa0*/  STS.U16 [R0+0x1f100], R7 ;  /* 0x01f1000700007388 */ /* 0x010fe80000000400 */
[----:B------:R-:W-:Y:S04]  /*1eab0*/  STS.U16 [R0+0x1f200], R8 ;  /* 0x01f2000800007388 */ /* 0x000fe80000000400 */
        /* <DEDUP_REMOVED lines=49> */
[----:B--2---:R0:W-:Y:S04]  /*1edd0*/  STL [R1+0x405c], R22 ;  /* 0x00405c1601007387 */ /* 0x0041e80000100800 */
[----:B0-----:R-:W2:Y:S04]  /*1ede0*/  LDL.LU R22, [R1+0x3c8] ;  /* 0x0003c80001167983 */ /* 0x001ea80000300800 */
[----:B--2---:R0:W-:Y:S04]  /*1edf0*/  STL [R1+0x4060], R22 ;  /* 0x0040601601007387 */ /* 0x0041e80000100800 */
        /* <DEDUP_REMOVED lines=8> */
[----:B--2---:R0:W-:Y:S04]  /*1ee80*/  STL [R1+0x4064], R22 ;  /* 0x0040641601007387 */ /* 0x0041e80000100800 */
[----:B0-----:R-:W2:Y:S04]  /*1ee90*/  LDL.LU R22, [R1+0x3d0] ;  /* 0x0003d00001167983 */ /* 0x001ea80000300800 */
[----:B------:R-:W-:Y:S04]  /*1eea0*/  STS.U16 [R0+0xb700], R19 ;  /* 0x00b7001300007388 */ /* 0x000fe80000000400 */
[----:B------:R-:W-:Y:S04]  /*1eeb0*/  STS.U16 [R0+0xd400], R17 ;  /* 0x00d4001100007388 */ /* 0x000fe80000000400 */
[----:B------:R0:W-:Y:S04]  /*1eec0*/  STS.U16 [R0+0xd500], R13 ;  /* 0x00d5000d00007388 */ /* 0x0001e80000000400 */
[----:B------:R-:W3:Y:S04]  /*1eed0*/  LDL.LU R2, [R1+0x350] ;  /* 0x0003500001027983 */ /* 0x000ee80000300800 */
[----:B------:R1:W-:Y:S04]  /*1eee0*/  STS.U16 [R0+0xd600], R12 ;  /* 0x00d6000c00007388 */ /* 0x0003e80000000400 */
[----:B0-----:R-:W4:Y:S04]  /*1eef0*/  LDL.LU R13, [R1+0x34c] ;  /* 0x00034c00010d7983 */ /* 0x001f280000300800 */
[----:B------:R0:W-:Y:S04]  /*1ef00*/  STS.U16 [R0+0xd700], R11 ;  /* 0x00d7000b00007388 */ /* 0x0001e80000000400 */
[----:B-1----:R-:W3:Y:S04]  /*1ef10*/  LDL.LU R12, [R1+0x348] ;  /* 0x00034800010c7983 */ /* 0x002ee80000300800 */
[----:B------:R1:W-:Y:S04]  /*1ef20*/  STS.U16 [R0+0xf400], R10 ;  /* 0x00f4000a00007388 */ /* 0x0003e80000000400 */
[----:B0-----:R-:W3:Y:S04]  /*1ef30*/  LDL.LU R11, [R1+0x2c4] ;  /* 0x0002c400010b7983 */ /* 0x001ee80000300800 */
[----:B-1----:R-:W3:Y:S04]  /*1ef40*/  LDL.LU R10, [R1+0x2c0] ;  /* 0x0002c000010a7983 */ /* 0x002ee80000300800 */
        /* <DEDUP_REMOVED lines=22> */
[----:B--2---:R0:W-:Y:S04]  /*1f0b0*/  STS.U16 [R0+0xf500], R22 ;  /* 0x00f5001600007388 */ /* 0x0041e80000000400 */
[----:B0-----:R-:W2:Y:S04]  /*1f0c0*/  LDL.LU R22, [R1+0x4064] ;  /* 0x0040640001167983 */ /* 0x001ea80000300800 */
[----:B--2---:R0:W-:Y:S04]  /*1f0d0*/  STS.U16 [R0+0xf600], R22 ;  /* 0x00f6001600007388 */ /* 0x0041e80000000400 */
[----:B0-----:R-:W2:Y:S04]  /*1f0e0*/  LDL.LU R22, [R1+0x4060] ;  /* 0x0040600001167983 */ /* 0x001ea80000300800 */
[----:B--2---:R0:W-:Y:S04]  /*1f0f0*/  STS.U16 [R0+0xf700], R22 ;  /* 0x00f7001600007388 */ /* 0x0041e80000000400 */
[----:B0-----:R-:W2:Y:S04]  /*1f100*/  LDL.LU R22, [R1+0x405c] ;  /* 0x00405c0001167983 */ /* 0x001ea80000300800 */
[----:B--2---:R0:W-:Y:S04]  /*1f110*/  STS.U16 [R0+0x11400], R22 ;  /* 0x0114001600007388 */ /* 0x0041e80000000400 */
[----:B---3--:R1:W-:Y:S04]  /*1f120*/  STS.U16 [R0+0x11500], R2 ;  /* 0x0115000200007388 */ /* 0x0083e80000000400 */
[----:B----4-:R2:W-:Y:S04]  /*1f130*/  STS.U16 [R0+0x11600], R13 ;  /* 0x0116000d00007388 */ /* 0x0105e80000000400 */
[----:B0-----:R-:W3:Y:S04]  /*1f140*/  LDL.LU R22, [R1+0x4058] ;  /* 0x0040580001167983 */ /* 0x001ee80000300800 */
[----:B-1----:R-:W4:Y:S04]  /*1f150*/  LDL.LU R2, [R1+0x4054] ;  /* 0x0040540001027983 */ /* 0x002f280000300800 */
[----:B--2---:R-:W2:Y:S04]  /*1f160*/  LDL.LU R13, [R1+0x4050] ;  /* 0x00405000010d7983 */ /* 0x004ea80000300800 */
[----:B------:R0:W-:Y:S04]  /*1f170*/  STS.U16 [R0+0x11700], R12 ;  /* 0x0117000c00007388 */ /* 0x0001e80000000400 */
[----:B------:R1:W-:Y:S04]  /*1f180*/  STS.U16 [R0+0x13400], R11 ;  /* 0x0134000b00007388 */ /* 0x0003e80000000400 */
[----:B------:R1:W-:Y:S04]  /*1f190*/  STS.U16 [R0+0x13500], R10 ;  /* 0x0135000a00007388 */ /* 0x0003e80000000400 */
[----:B0-----:R-:W2:Y:S04]  /*1f1a0*/  LDL.LU R12, [R1+0x404c] ;  /* 0x00404c00010c7983 */ /* 0x001ea80000300800 */
[----:B-1----:R-:W2:Y:S04]  /*1f1b0*/  LDL.LU R11, [R1+0x4048] ;  /* 0x00404800010b7983 */ /* 0x002ea80000300800 */
[----:B------:R-:W2:Y:S04]  /*1f1c0*/  LDL.LU R10, [R1+0x4044] ;  /* 0x00404400010a7983 */ /* 0x000ea80000300800 */
[----:B------:R0:W-:Y:S04]  /*1f1d0*/  STS.U16 [R0+0x13600], R9 ;  /* 0x0136000900007388 */ /* 0x0001e80000000400 */
        /* <DEDUP_REMOVED lines=21> */
[----:B------:R-:W-:Y:S01]  /*1f330*/  STS.U16 [R0+0x1d700], R17 ;  /* 0x01d7001100007388 */ /* 0x000fe20000000400 */
[----:B----4-:R-:W-:-:S02]  /*1f340*/  SHF.L.U32 R2, R2, 0x1, RZ ;  /* 0x0000000102027819 */ /* 0x010fc400000006ff */
[----:B---3--:R-:W-:Y:S01]  /*1f350*/  LOP3.LUT R15, R22, 0x60, RZ, 0x3c, !PT ;  /* 0x00000060160f7812 */ /* 0x008fe200078e3cff */
[----:B--2---:R0:W-:Y:S04]  /*1f360*/  STL [R1+0x4040], R9 ;  /* 0x0040400901007387 */ /* 0x0041e80000100800 */
[----:B------:R-:W2:Y:S04]  /*1f370*/  LDL.LU R8, [R1+0x8e8] ;  /* 0x0008e80001087983 */ /* 0x000ea80000300800 */
        /* <DEDUP_REMOVED lines=11> */
[----:B------:R-:W2:Y:S01]  /*1f430*/  LDL.LU R29, [R1+0x564] ;  /* 0x00056400011d7983 */ /* 0x000ea20000300800 */
[----:B0-----:R-:W-:-:S03]  /*1f440*/  LOP3.LUT R9, R2, 0x50, RZ, 0x3c, !PT ;  /* 0x0000005002097812 */ /* 0x001fc600078e3cff */
        /* <DEDUP_REMOVED lines=9> */
[----:B------:R0:W-:Y:S04]  /*1f4e0*/  STS.U16 [R9+0x1f400], R10 ;  /* 0x01f4000a09007388 */ /* 0x0001e80000000400 */
[----:B------:R-:W-:Y:S04]  /*1f4f0*/  STS.U16 [R9+0x1f500], R11 ;  /* 0x01f5000b09007388 */ /* 0x000fe80000000400 */
[----:B0-----:R-:W2:Y:S04]  /*1f500*/  LDL.LU R10, [R1+0x8f0] ;  /* 0x0008f000010a7983 */ /* 0x001ea80000300800 */
[----:B------:R0:W-:Y:S04]  /*1f510*/  STL [R1+0x4038], R22 ;  /* 0x0040381601007387 */ /* 0x0001e80000100800 */
[----:B------:R1:W-:Y:S04]  /*1f520*/  STS.U16 [R9+0x1f600], R12 ;  /* 0x01f6000c09007388 */ /* 0x0003e80000000400 */
[----:B------:R1:W-:Y:S04]  /*1f530*/  STS.U16 [R9+0x1f700], R13 ;  /* 0x01f7000d09007388 */ /* 0x0003e80000000400 */
[----:B0-----:R-:W2:Y:S04]  /*1f540*/  LDL.LU R22, [R1+0x964] ;  /* 0x0009640001167983 */ /* 0x001ea80000300800 */
[----:B------:R-:W2:Y:S04]  /*1f550*/  LDL.LU R11, [R1+0x968] ;  /* 0x00096800010b7983 */ /* 0x000ea80000300800 */
[----:B-1----:R-:W2:Y:S04]  /*1f560*/  LDL.LU R12, [R1+0x96c] ;  /* 0x00096c00010c7983 */ /* 0x002ea80000300800 */
[----:B------:R-:W2:Y:S04]  /*1f570*/  LDL.LU R9, [R1+0x4040] ;  /* 0x0040400001097983 */ /* 0x000ea80000300800 */
[----:B------:R-:W2:Y:S04]  /*1f580*/  LDL.LU R13, [R1+0x970] ;  /* 0x00097000010d7983 */ /* 0x000ea80000300800 */
[----:B--2---:R-:W-:Y:S04]  /*1f590*/  STS.U16 [R15+0x1800], R13 ;  /* 0x0018000d0f007388 */ /* 0x004fe80000000400 */
[----:B------:R-:W-:Y:S04]  /*1f5a0*/  STS.U16 [R15+0x1900], R12 ;  /* 0x0019000c0f007388 */ /* 0x000fe80000000400 */
[----:B------:R-:W-:Y:S04]  /*1f5b0*/  STS.U16 [R15+0x1a00], R11 ;  /* 0x001a000b0f007388 */ /* 0x000fe80000000400 */
[----:B------:R-:W-:Y:S04]  /*1f5c0*/  STS.U16 [R15+0x1b00], R22 ;  /* 0x001b00160f007388 */ /* 0x000fe80000000400 */
[----:B------:R-:W-:Y:S04]  /*1f5d0*/  STS.U16 [R15+0x3800], R10 ;  /* 0x0038000a0f007388 */ /* 0x000fe80000000400 */
[----:B------:R-:W-:Y:S04]  /*1f5e0*/  STS.U16 [R15+0x3900], R9 ;  /* 0x003900090f007388 */ /* 0x000fe80000000400 */
[----:B------:R-:W-:Y:S04]  /*1f5f0*/  STS.U16 [R15+0x3a00], R8 ;  /* 0x003a00080f007388 */ /* 0x000fe80000000400 */
[----:B---3--:R-:W-:Y:S04]  /*1f600*/  STS.U16 [R15+0x3b00], R7 ;  /* 0x003b00070f007388 */ /* 0x008fe80000000400 */
        /* <DEDUP_REMOVED lines=14> */
[----:B------:R1:W-:Y:S04]  /*1f6f0*/  STS.U16 [R15+0xba00], R24 ;  /* 0x00ba00180f007388 */ /* 0x0003e80000000400 */
[----:B0-----:R-:W2:Y:S04]  /*1f700*/  LDL.LU R26, [R1+0x3c4] ;  /* 0x0003c400011a7983 */ /* 0x001ea80000300800 */
[----:B-1----:R-:W3:Y:S04]  /*1f710*/  LDL.LU R24, [R1+0x3c0] ;  /* 0x0003c00001187983 */ /* 0x002ee80000300800 */
[----:B------:R-:W4:Y:S04]  /*1f720*/  LDL.LU R22, [R1+0x3b8] ;  /* 0x0003b80001167983 */ /* 0x000f280000300800 */
[----:B------:R-:W-:Y:S04]  /*1f730*/  STS.U16 [R15+0xbb00], R21 ;  /* 0x00bb00150f007388 */ /* 0x000fe80000000400 */
[----:B------:R-:W-:Y:S04]  /*1f740*/  STS.U16 [R15+0xd800], R20 ;  /* 0x00d800140f007388 */ /* 0x000fe80000000400 */
[----:B------:R-:W-:Y:S04]  /*1f750*/  STS.U16 [R15+0xd900], R19 ;  /* 0x00d900130f007388 */ /* 0x000fe80000000400 */
[----:B------:R-:W-:Y:S04]  /*1f760*/  STS.U16 [R15+0xda00], R17 ;  /* 0x00da00110f007388 */ /* 0x000fe80000000400 */
[----:B------:R-:W-:Y:S04]  /*1f770*/  STS.U16 [R15+0xdb00], R2 ;  /* 0x00db00020f007388 */ /* 0x000fe80000000400 */
[----:B----4-:R0:W-:Y:S04]  /*1f780*/  STL [R1+0x403c], R22 ;  /* 0x00403c1601007387 */ /* 0x0101e80000100800 */
        /* <DEDUP_REMOVED lines=27> */
[----:B---3--:R1:W-:Y:S04]  /*1f940*/  STS.U16 [R15+0xf900], R24 ;  /* 0x00f900180f007388 */ /* 0x0083e80000000400 */
[----:B0-----:R-:W2:Y:S04]  /*1f950*/  LDL.LU R26, [R1+0x2c] ;  /* 0x00002c00011a7983 */ /* 0x001ea80000300800 */
[----:B-1----:R-:W3:Y:S04]  /*1f960*/  LDL.LU R24, [R1+0x28] ;  /* 0x0000280001187983 */ /* 0x002ee80000300800 */
[----:B----4-:R0:W-:Y:S04]  /*1f970*/  STS.U16 [R15+0xfa00], R22 ;  /* 0x00fa00160f007388 */ /* 0x0101e80000000400 */
[----:B0-----:R-:W4:Y:S04]  /*1f980*/  LDL.LU R22, [R1+0x403c] ;  /* 0x00403c0001167983 */ /* 0x001f280000300800 */
[----:B----4-:R0:W-:Y:S04]  /*1f990*/  STS.U16 [R15+0xfb00], R22 ;  /* 0x00fb00160f007388 */ /* 0x0101e80000000400 */
[----:B------:R1:W-:Y:S04]  /*1f9a0*/  STS.U16 [R15+0x11800], R14 ;  /* 0x0118000e0f007388 */ /* 0x0003e80000000400 */
[----:B------:R4:W-:Y:S04]  /*1f9b0*/  STS.U16 [R15+0x11900], R21 ;  /* 0x011900150f007388 */ /* 0x0009e80000000400 */
[----:B0-----:R-:W2:Y:S04]  /*1f9c0*/  LDL.LU R22, [R1+0x4038] ;  /* 0x0040380001167983 */ /* 0x001ea80000300800 */
[----:B-1----:R-:W2:Y:S04]  /*1f9d0*/  LDL.LU R14, [R1+0x4034] ;  /* 0x00403400010e7983 */ /* 0x002ea80000300800 */
[----:B----4-:R-:W4:Y:S04]  /*1f9e0*/  LDL.LU R21, [R1+0x4030] ;  /* 0x0040300001157983 */ /* 0x010f280000300800 */
[----:B------:R0:W-:Y:S04]  /*1f9f0*/  STS.U16 [R15+0x11a00], R20 ;  /* 0x011a00140f007388 */ /* 0x0001e80000000400 */
[----:B------:R1:W-:Y:S04]  /*1fa00*/  STS.U16 [R15+0x11b00], R19 ;  /* 0x011b00130f007388 */ /* 0x0003e80000000400 */
[----:B------:R3:W-:Y:S04]  /*1fa10*/  STS.U16 [R15+0x13800], R17 ;  /* 0x013800110f007388 */ /* 0x0007e80000000400 */
[----:B0-----:R-:W2:Y:S04]  /*1fa20*/  LDL.LU R20, [R1+0x402c] ;  /* 0x00402c0001147983 */ /* 0x001ea80000300800 */
[----:B-1----:R-:W2:Y:S04]  /*1fa30*/  LDL.LU R19, [R1+0x4028] ;  /* 0x0040280001137983 */ /* 0x002ea80000300800 */
[----:B---3--:R-:W3:Y:S04]  /*1fa40*/  LDL.LU R17, [R1+0x4024] ;  /* 0x0040240001117983 */ /* 0x008ee80000300800 */
        /* <DEDUP_REMOVED lines=42> */
[----:B------:R0:W-:Y:S04]  /*1fcf0*/  STS.U16 [R15+0x1f900], R19 ;  /* 0x01f900130f007388 */ /* 0x0001e80000000400 */
[----:B------:R1:W-:Y:S04]  /*1fd00*/  STS.U16 [R15+0x1fa00], R20 ;  /* 0x01fa00140f007388 */ /* 0x0003e80000000400 */
[----:B----4-:R4:W-:Y:S04]  /*1fd10*/  STS.U16 [R15+0x1fb00], R21 ;  /* 0x01fb00150f007388 */ /* 0x0109e80000000400 */
[----:B0-----:R-:W3:Y:S04]  /*1fd20*/  LDL.LU R19, [R1+0x954] ;  /* 0x0009540001137983 */ /* 0x001ee80000300800 */
[----:B-1----:R-:W3:Y:S04]  /*1fd30*/  LDL.LU R20, [R1+0x958] ;  /* 0x0009580001147983 */ /* 0x002ee80000300800 */
[----:B----4-:R-:W4:Y:S01]  /*1fd40*/  LDL.LU R21, [R1+0x95c] ;  /* 0x00095c0001157983 */ /* 0x010f220000300800 */
[----:B------:R-:W-:-:S03]  /*1fd50*/  LOP3.LUT R0, R22, 0x70, RZ, 0x3c, !PT ;  /* 0x0000007016007812 */ /* 0x000fc600078e3cff */
        /* <DEDUP_REMOVED lines=9> */
[----:B----4-:R-:W-:Y:S04]  /*1fdf0*/  STS.U16 [R0+0x1d00], R21 ;  /* 0x001d001500007388 */ /* 0x010fe80000000400 */
        /* <DEDUP_REMOVED lines=17> */
[----:B------:R3:W-:Y:S04]  /*1ff10*/  STS.U16 [R0+0x9f00], R28 ;  /* 0x009f001c00007388 */ /* 0x0007e80000000400 */
[----:B0-----:R-:W4:Y:S04]  /*1ff20*/  LDL.LU R25, [R1+0x3b4] ;  /* 0x0003b40001197983 */ /* 0x001f280000300800 */
[----:B-1----:R-:W4:Y:S04]  /*1ff30*/  LDL.LU R27, [R1+0x3b0] ;  /* 0x0003b000011b7983 */ /* 0x002f280000300800 */
[----:B---3--:R-:W3:Y:S04]  /*1ff40*/  LDL.LU R28, [R1+0x3ac] ;  /* 0x0003ac00011c7983 */ /* 0x008ee80000300800 */
[----:B------:R-:W-:Y:S04]  /*1ff50*/  STS.U16 [R0+0xbc00], R18 ;  /* 0x00bc001200007388 */ /* 0x000fe80000000400 */
[----:B------:R-:W-:Y:S04]  /*1ff60*/  STS.U16 [R0+0xbd00], R23 ;  /* 0x00bd001700007388 */ /* 0x000fe80000000400 */
[----:B------:R-:W-:Y:S04]  /*1ff70*/  STS.U16 [R0+0xbe00], R29 ;  /* 0x00be001d00007388 */ /* 0x000fe80000000400 */
[----:B------:R0:W-:Y:S04]  /*1ff80*/  STS.U16 [R0+0xbf00], R15 ;  /* 0x00bf000f00007388 */ /* 0x0001e80000000400 */
[----:B------:R1:W-:Y:S04]  /*1ff90*/  STS.U16 [R0+0xdc00], R26 ;  /* 0x00dc001a00007388 */ /* 0x0003e80000000400 */
[----:B------:R1:W-:Y:S04]  /*1ffa0*/  STS.U16 [R0+0xdd00], R24 ;  /* 0x00dd001800007388 */ /* 0x0003e80000000400 */
[----:B0-----:R-:W3:Y:S04]  /*1ffb0*/  LDL.LU R15, [R1+0x3a8] ;  /* 0x0003a800010f7983 */ /* 0x001ee80000300800 */
[----:B-1----:R-:W3:Y:S04]  /*1ffc0*/  LDL.LU R26, [R1+0x334] ;  /* 0x00033400011a7983 */ /* 0x002ee80000300800 */
[----:B------:R0:W-:Y:S04]  /*1ffd0*/  STS.U16 [R0+0xde00], R22 ;  /* 0x00de001600007388 */ /* 0x0001e80000000400 */
[----:B------:R-:W3:Y:S04]  /*1ffe0*/  LDL.LU R24, [R1+0x330] ;  /* 0x0003300001187983 */ /* 0x000ee80000300800 */
[----:B0-----:R-:W3:Y:S04]  /*1fff0*/  LDL.LU R22, [R1+0x31c] ;  /* 0x00031c0001167983 */ /* 0x001ee80000300800 */
        /* <DEDUP_REMOVED lines=20> */
[----:B----4-:R-:W-:Y:S04]  /*20140*/  STS.U16 [R0+0xfc00], R25 ;  /* 0x00fc001900007388 */ /* 0x010fe80000000400 */
[----:B------:R-:W-:Y:S04]  /*20150*/  STS.U16 [R0+0xfd00], R27 ;  /* 0x00fd001b00007388 */ /* 0x000fe80000000400 */
[----:B---3--:R0:W-:Y:S04]  /*20160*/  STS.U16 [R0+0xfe00], R28 ;  /* 0x00fe001c00007388 */ /* 0x0081e80000000400 */
[----:B0-----:R-:W3:Y:S04]  /*20170*/  LDL.LU R28, [R1+0x98] ;  /* 0x00009800011c7983 */ /* 0x001ee80000300800 */
[----:B------:R-:W4:Y:S04]  /*20180*/  LDL.LU R23, [R1+0x24] ;  /* 0x0000240001177983 */ /* 0x000f280000300800 */
[----:B------:R-:W3:Y:S04]  /*20190*/  LDL.LU R25, [R1+0x20] ;  /* 0x0000200001197983 */ /* 0x000ee80000300800 */
[----:B------:R-:W3:Y:S04]  /*201a0*/  LDL.LU R27, [R1+0x1c] ;  /* 0x00001c00011b7983 */ /* 0x000ee80000300800 */
[----:B------:R0:W-:Y:S04]  /*201b0*/  STS.U16 [R0+0xff00], R15 ;  /* 0x00ff000f00007388 */ /* 0x0001e80000000400 */
[----:B------:R1:W-:Y:S04]  /*201c0*/  STS.U16 [R0+0x11c00], R26 ;  /* 0x011c001a00007388 */ /* 0x0003e80000000400 */
[----:B0-----:R-:W3:Y:S04]  /*201d0*/  LDL.LU R15, [R1+0x18] ;  /* 0x00001800010f7983 */ /* 0x001ee80000300800 */
[----:B-1----:R-:W3:Y:S04]  /*201e0*/  LDL.LU R26, [R1+0x401c] ;  /* 0x00401c00011a7983 */ /* 0x002ee80000300800 */
[----:B------:R0:W-:Y:S04]  /*201f0*/  STS.U16 [R0+0x11d00], R24 ;  /* 0x011d001800007388 */ /* 0x0001e80000000400 */
        /* <DEDUP_REMOVED lines=20> */
[----:B0-----:R-:W4:Y:S04]  /*20340*/  LDL R29, [R1+0x460] ;  /* 0x00046000011d7983 */ /* 0x001f280000100800 */
[----:B--2---:R-:W-:Y:S04]  /*20350*/  STS.U16 [R0+0x19f00], R2 ;  /* 0x019f000200007388 */ /* 0x004fe80000000400 */
[----:B------:R-:W-:Y:S04]  /*20360*/  STS.U16 [R0+0x1bc00], R3 ;  /* 0x01bc000300007388 */ /* 0x000fe80000000400 */
[----:B------:R-:W-:Y:S04]  /*20370*/  STS.U16 [R0+0x1bd00], R16 ;  /* 0x01bd001000007388 */ /* 0x000fe80000000400 */
[----:B------:R-:W-:Y:S04]  /*20380*/  STS.U16 [R0+0x1be00], R18 ;  /* 0x01be001200007388 */ /* 0x000fe80000000400 */
[----:B---3--:R0:W-:Y:S04]  /*20390*/  STS.U16 [R0+0x1bf00], R28 ;  /* 0x01bf001c00007388 */ /* 0x0081e80000000400 */
[----:B----4-:R-:W-:Y:S04]  /*203a0*/  STS.U16 [R0+0x1dc00], R23 ;  /* 0x01dc001700007388 */ /* 0x010fe80000000400 */
[----:B------:R-:W-:Y:S04]  /*203b0*/  STS.U16 [R0+0x1dd00], R25 ;  /* 0x01dd001900007388 */ /* 0x000fe80000000400 */
[----:B------:R-:W-:Y:S04]  /*203c0*/  STS.U16 [R0+0x1de00], R27 ;  /* 0x01de001b00007388 */ /* 0x000fe80000000400 */
[----:B------:R-:W-:Y:S04]  /*203d0*/  STS.U16 [R0+0x1df00], R15 ;  /* 0x01df000f00007388 */ /* 0x000fe80000000400 */
[----:B------:R-:W-:Y:S04]  /*203e0*/  STS.U16 [R0+0x1fc00], R22 ;  /* 0x01fc001600007388 */ /* 0x000fe80000000400 */
[----:B------:R-:W-:Y:S04]  /*203f0*/  STS.U16 [R0+0x1fd00], R24 ;  /* 0x01fd001800007388 */ /* 0x000fe80000000400 */
[----:B------:R-:W-:Y:S04]  /*20400*/  STS.U16 [R0+0x1fe00], R26 ;  /* 0x01fe001a00007388 */ /* 0x000fe80000000400 */
[----:B------:R1:W-:Y:S04]  /*20410*/  STS.U16 [R0+0x1ff00], R14 ;  /* 0x01ff000e00007388 */ /* 0x0003e80000000400 */
[----:B0-----:R-:W2:Y:S04]  /*20420*/  LDL R28, [R1+0x1aa8] ;  /* 0x001aa800011c7983 */ /* 0x001ea80000100800 */
[----:B------:R-:W3:Y:S04]  /*20430*/  LDL R2, [R1+0x464] ;  /* 0x0004640001027983 */ /* 0x000ee80000100800 */
[----:B-1----:R-:W4:Y:S04]  /*20440*/  LDL R0, [R1+0x1aa4] ;  /* 0x001aa40001007983 */ /* 0x002f280000100800 */
[----:B------:R-:W-:Y:S06]  /*20450*/  BAR.SYNC.DEFER_BLOCKING 0x0 ;  /* 0x0000000000007b1d */ /* 0x000fec0000010000 */
[----:B------:R-:W0:Y:S04]  /*20460*/  LDSM.16.M88.4 R24, [R29+0x10000] ;  /* 0x010000001d18783b */ /* 0x000e280000000200 */
[----:B------:R-:W1:Y:S04]  /*20470*/  LDSM.16.M88.4 R4, [R29+0x8000] ;  /* 0x008000001d04783b */ /* 0x000e680000000200 */
[----:B------:R-:W0:Y:S04]  /*20480*/  LDSM.16.M88.4 R20, [R29] ;  /* 0x000000001d14783b */ /* 0x000e280000000200 */
[----:B--2---:R-:W-:Y:S04]  /*20490*/  LDSM.16.MT88.4 R16, [R28+0x20000] ;  /* 0x020000001c10783b */ /* 0x004fe80000004200 */
[----:B---3--:R-:W-:Y:S04]  /*204a0*/  LDSM.16.MT88.4 R8, [R2+0x20400] ;  /* 0x020400000208783b */ /* 0x008fe80000004200 */
[----:B----4-:R-:W-:Y:S04]  /*204b0*/  STL [R1+0x3ffc], R0 ;  /* 0x003ffc0001007387 */ /* 0x010fe80000100800 */
[----:B0-----:R-:W-:Y:S04]  /*204c0*/  STL [R1+0x3fb4], R26 ;  /* 0x003fb41a01007387 */ /* 0x001fe80000100800 */
[----:B-1----:R-:W-:Y:S04]  /*204d0*/  STL.64 [R1], R4 ;  /* 0x0000000401007387 */ /* 0x002fe80000100a00 */
[----:B------:R-:W-:Y:S04]  /*204e0*/  STL.64 [R1+0x8], R6 ;  /* 0x0000080601007387 */ /* 0x000fe80000100a00 */
[----:B------:R-:W0:Y:S04]  /*204f0*/  LDSM.16.M88.4 R4, [R29+0x18000] ;  /* 0x018000001d04783b */ /* 0x000e280000000200 */
[----:B------:R-:W-:Y:S04]  /*20500*/  STL.64 [R1+0x18], R22 ;  /* 0x0000181601007387 */ /* 0x000fe80000100a00 */
[----:B------:R-:W-:Y:S04]  /*20510*/  STL [R1+0x3fb0], R27 ;  /* 0x003fb01b01007387 */ /* 0x000fe80000100800 */
[----:B------:R-:W-:Y:S04]  /*20520*/  STL [R1+0x3ef8], R29 ;  /* 0x003ef81d01007387 */ /* 0x000fe80000100800 */
[----:B------:R-:W-:Y:S04]  /*20530*/  LDSM.16.MT88.4 R12, [R2+0x20000] ;  /* 0x02000000020c783b */ /* 0x000fe80000004200 */
[----:B0-----:R-:W-:Y:S04]  /*20540*/  STL.64 [R1+0x20], R4 ;  /* 0x0000200401007387 */ /* 0x001fe80000100a00 */
[----:B------:R-:W-:Y:S04]  /*20550*/  STL.64 [R1+0x28], R6 ;  /* 0x0000280601007387 */ /* 0x000fe80000100a00 */
[----:B------:R-:W-:Y:S04]  /*20560*/  STL.64 [R1+0x4008], R18 ;  /* 0x0040081201007387 */ /* 0x000fe80000100a00 */
[----:B------:R0:W-:Y:S04]  /*20570*/  STL.64 [R1+0x4000], R16 ;  /* 0x0040001001007387 */ /* 0x0001e80000100a00 */
[----:B------:R-:W1:Y:S04]  /*20580*/  LDSM.16.MT88.4 R4, [R28+0x20400] ;  /* 0x020400001c04783b */ /* 0x000e680000004200 */
[----:B0-----:R-:W2:Y:S04]  /*20590*/  LDL.LU.64 R16, [R1+0x20] ;  /* 0x0000200001107983 */ /* 0x001ea80000300a00 */
[----:B------:R-:W-:Y:S04]  /*205a0*/  STL.64 [R1+0x3fe8], R10 ;  /* 0x003fe80a01007387 */ /* 0x000fe80000100a00 */
[----:B------:R0:W-:Y:S04]  /*205b0*/  STL.64 [R1+0x3fe0], R8 ;  /* 0x003fe00801007387 */ /* 0x0001e80000100a00 */
[----:B0-----:R-:W3:Y:S04]  /*205c0*/  LDL.LU.64 R8, [R1] ;  /* 0x0000000001087983 */ /* 0x001ee80000300a00 */
[----:B------:R-:W-:Y:S04]  /*205d0*/  STL [R1+0x3ff0], R28 ;  /* 0x003ff01c01007387 */ /* 0x000fe80000100800 */
[----:B-1----:R-:W-:Y:S04]  /*205e0*/  STL.64 [R1+0x3f98], R6 ;  /* 0x003f980601007387 */ /* 0x002fe80000100a00 */
[----:B------:R0:W-:Y:S02]  /*205f0*/  STL.64 [R1+0x3f90], R4 ;  /* 0x003f900401007387 */ /* 0x0001e40000100a00 */
[----:B0-----:R-:W-:Y:S01]  /*20600*/  HMMA.16816.F32 R4, R12, R20, RZ ;  /* 0x000000140c04723c */ /* 0x001fe200000018ff */
[----:B------:R-:W-:Y:S01]  /*20610*/  IMAD.MOV.U32 R27, RZ, RZ, R20 ;  /* 0x000000ffff1b7224 */ /* 0x000fe200078e0014 */
[----:B------:R-:W-:Y:S11]  /*20620*/  MOV R26, R21 ;  /* 0x00000015001a7202 */ /* 0x000ff60000000f00 */
[----:B------:R-:W-:Y:S11]  /*20630*/  @!UPT UIADD3 URZ, URZ, URZ, URZ ;  /* 0x0000003f3f3ff290 */ /* 0x000ff6000fffe03f */
[----:B------:R-:W-:Y:S01]  /*20640*/  MOV R22, R4 ;  /* 0x0000000400167202 */ /* 0x000fe20000000f00 */
[----:B------:R-:W-:Y:S01]  /*20650*/  IMAD.MOV.U32 R20, RZ, RZ, R6 ;  /* 0x000000ffff147224 */ /* 0x000fe200078e0006 */
[----:B------:R-:W-:Y:S02]  /*20660*/  MOV R21, R5 ;  /* 0x0000000500157202 */ /* 0x000fe40000000f00 */
[----:B------:R-:W-:-:S03]  /*20670*/  MOV R3, R7 ;  /* 0x0000000700037202 */ /* 0x000fc60000000f00 */
[----:B------:R-:W-:Y:S04]  /*20680*/  STL [R1+0x3ff8], R21 ;  /* 0x003ff81501007387 */ /* 0x000fe80000100800 */
[----:B------:R-:W-:Y:S01]  /*20690*/  STL [R1+0x3ff4], R22 ;  /* 0x003ff41601007387 */ /* 0x000fe20000100800 */
[C---:B---3--:R-:W-:Y:S11]  /*206a0*/  HMMA.16816.F32 R4, R12.reuse, R8, RZ ;  /* 0x000000080c04723c */ /* 0x048ff600000018ff */
[----:B------:R-:W-:Y:S11]  /*206b0*/  @!UPT UIADD3 URZ, URZ, URZ, URZ ;  /* 0x0000003f3f3ff290 */ /* 0x000ff6000fffe03f */
[----:B------:R-:W-:Y:S01]  /*206c0*/  @!UPT UIADD3 URZ, URZ, URZ, URZ ;  /* 0x0000003f3f3ff290 */ /* 0x000fe2000fffe03f */
[----:B------:R0:W-:Y:S01]  /*206d0*/  STL.64 [R1+0x60], R4 ;  /* 0x0000600401007387 */ /* 0x0001e20000100a00 */
[----:B------:R-:W-:Y:S01]  /*206e0*/  IMAD.MOV.U32 R28, RZ, RZ, R6 ;  /* 0x000000ffff1c7224 */ /* 0x000fe200078e0006 */
[----:B------:R-:W-:Y:S02]  /*206f0*/  MOV R23, R7 ;  /* 0x0000000700177202 */ /* 0x000fe40000000f00 */
[----:B------:R-:W-:Y:S01]  /*20700*/  MOV R0, R8 ;  /* 0x0000000800007202 */ /* 0x000fe20000000f00 */
[----:B------:R-:W3:Y:S01]  /*20710*/  LDL.LU.64 R18, [R1+0x4008] ;  /* 0x0040080001127983 */ /* 0x000ee20000300a00 */
[C---:B0-----:R-:W-:Y:S01]  /*20720*/  HMMA.16816.F32 R4, R12.reuse, R24, RZ ;  /* 0x000000180c04723c */ /* 0x041fe200000018ff */
[----:B------:R-:W-:Y:S02]  /*20730*/  MOV R29, R9 ;  /* 0x00000009001d7202 */ /* 0x000fe40000000f00 */
[----:B--2---:R-:W-:Y:S02]  /*20740*/  MOV R21, R16 ;  /* 0x0000001000157202 */ /* 0x004fe40000000f00 */
[----:B------:R-:W-:Y:S11]  /*20750*/  MOV R22, R17 ;  /* 0x0000001100167202 */ /* 0x000ff60000000f00 */
[----:B------:R-:W-:Y:S08]  /*20760*/  @!UPT UIADD3 URZ, URZ, URZ, URZ ;  /* 0x0000003f3f3ff290 */ /* 0x000ff0000fffe03f */
[----:B------:R-:W-:Y:S01]  /*20770*/  MOV R11, R4 ;  /* 0x00000004000b7202 */ /* 0x000fe20000000f00 */
[----:B------:R-:W-:Y:S01]  /*20780*/  IMAD.MOV.U32 R9, RZ, RZ, R6 ;  /* 0x000000ffff097224 */ /* 0x000fe200078e0006 */
[----:B------:R-:W-:Y:S02]  /*20790*/  MOV R10, R5 ;  /* 0x00000005000a7202 */ /* 0x000fe40000000f00 */
[----:B------:R-:W-:Y:S02]  /*207a0*/  MOV R8, R7 ;  /* 0x0000000700087202 */ /* 0x000fe40000000f00 */
[----:B------:R-:W-:Y:S01]  /*207b0*/  HMMA.16816.F32 R4, R12, R16, RZ ;  /* 0x000000100c04723c */ /* 0x000fe200000018ff */
[----:B------:R-:W3:Y:S06]  /*207c0*/  LDL.LU.64 R16, [R1+0x4000] ;  /* 0x0040000001107983 */ /* 0x000eec0000300a00 */
[----:B------:R-:W-:-:S02]  /*207d0*/  IMAD.MOV.U32 R12, RZ, RZ, R0 ;  /* 0x000000ffff0c7224 */ /* 0x000fc400078e0000 */
[----:B------:R-:W2:Y:S11]  /*207e0*/  LDL.LU R0, [R1+0x3ffc] ;  /* 0x003ffc0001007983 */ /* 0x000eb60000300800 */
[----:B------:R-:W-:Y:S03]  /*207f0*/  @!UPT UIADD3 URZ, URZ, URZ, URZ ;  /* 0x0000003f3f3ff290 */ /* 0x000fe6000fffe03f */
[----:B------:R-:W-:Y:S04]  /*20800*/  STL.64 [R1+0x3fa8], R6 ;  /* 0x003fa80601007387 */ /* 0x000fe80000100a00 */
[----:B------:R0:W-:Y:S02]  /*20810*/  STL.64 [R1+0x3fa0], R4 ;  /* 0x003fa00401007387 */ /* 0x0001e40000100a00 */
[----:B0-----:R-:W-:Y:S02]  /*20820*/  MOV R4, R27 ;  /* 0x0000001b00047202 */ /* 0x001fe40000000f00 */
[----:B------:R-:W-:Y:S02]  /*20830*/  MOV R5, R26 ;  /* 0x0000001a00057202 */ /* 0x000fe40000000f00 */
[----:B------:R-:W-:-:S05]  /*20840*/  MOV R13, R29 ;  /* 0x0000001d000d7202 */ /* 0x000fca0000000f00 */
[C---:B---3--:R-:W-:Y:S11]  /*20850*/  HMMA.16816.F32 R4, R16.reuse, R4, RZ ;  /* 0x000000041004723c */ /* 0x048ff600000018ff */
[----:B------:R-:W-:Y:S11]  /*20860*/  @!UPT UIADD3 URZ, URZ, URZ, URZ ;  /* 0x0000003f3f3ff290 */ /* 0x000ff6000fffe03f */
[----:B------:R-:W-:Y:S01]  /*20870*/  @!UPT UIADD3 URZ, URZ, URZ, URZ ;  /* 0x0000003f3f3ff290 */ /* 0x000fe2000fffe03f */
[----:B------:R-:W-:Y:S04]  /*20880*/  STL.64 [R1+0x30], R4 ;  /* 0x0000300401007387 */ /* 0x000fe80000100a00 */
[----:B------:R0:W-:Y:S02]  /*20890*/  STL.64 [R1+0x38], R6 ;  /* 0x0000380601007387 */ /* 0x0001e40000100a00 */
[C---:B0-----:R-:W-:Y:S02]  /*208a0*/  HMMA.16816.F32 R4, R16.reuse, R12, RZ ;  /* 0x0000000c1004723c */ /* 0x041fe400000018ff */
[----:B------:R-:W0:Y:S11]  /*208b0*/  LDSM.16.MT88.4 R12, [R2+0x20800] ;  /* 0x02080000020c783b */ /* 0x000e360000004200 */
[----:B------:R-:W-:Y:S10]  /*208c0*/  @!UPT UIADD3 URZ, URZ, URZ, URZ ;  /* 0x0000003f3f3ff290 */ /* 0x000ff4000fffe03f */
[----:B------:R1:W-:Y:S01]  /*208d0*/  STL.64 [R1+0x80], R4 ;  /* 0x0000800401007387 */ /* 0x0003e20000100a00 */
[----:B------:R-:W-:Y:S01]  /*208e0*/  IMAD.MOV.U32 R26, RZ, RZ, R6 ;  /* 0x000000ffff1a7224 */ /* 0x000fe200078e0006 */
[----:B------:R-:W-:Y:S02]  /*208f0*/  MOV R27, R7 ;  /* 0x00000007001b7202 */ /* 0x000fe40000000f00 */
[----:B-1----:R-:W-:Y:S11]  /*20900*/  HMMA.16816.F32 R4, R16, R24, RZ ;  /* 0x000000181004723c */ /* 0x002ff600000018ff */
[----:B------:R-:W-:Y:S11]  /*20910*/  @!UPT UIADD3 URZ, URZ, URZ, URZ ;  /* 0x0000003f3f3ff290 */ /* 0x000ff6000fffe03f */
[----:B------:R-:W-:Y:S01]  /*20920*/  @!UPT UIADD3 URZ, URZ, URZ, URZ ;  /* 0x0000003f3f3ff290 */ /* 0x000fe2000fffe03f */
[----:B------:R-:W-:Y:S01]  /*20930*/  STL [R1+0x90], R4 ;  /* 0x0000900401007387 */ /* 0x000fe20000100800 */
[----:B------:R-:W-:Y:S01]  /*20940*/  MOV R29, R5 ;  /* 0x00000005001d7202 */ /* 0x000fe20000000f00 */
[----:B------:R-:W-:Y:S01]  /*20950*/  IMAD.MOV.U32 R24, RZ, RZ, R7 ;  /* 0x000000ffff187224 */ /* 0x000fe200078e0007 */
[----:B------:R-:W-:Y:S02]  /*20960*/  MOV R25, R6 ;  /* 0x0000000600197202 */ /* 0x000fe40000000f00 */
[----:B--2---:R-:W1:Y:S04]  /*20970*/  LDSM.16.M88.4 R4, [R0] ;  /* 0x000000000004783b */ /* 0x004e680000000200 */
[----:B------:R-:W-:Y:S04]  /*20980*/  STL.64 [R1+0x3fc0], R26 ;  /* 0x003fc01a01007387 */ /* 0x000fe80000100a00 */
[----:B------:R-:W-:Y:S04]  /*20990*/  STL.64 [R1+0x3fb8], R24 ;  /* 0x003fb81801007387 */ /* 0x000fe80000100a00 */
[----:B------:R-:W-:Y:S04]  /*209a0*/  STL [R1+0x3f5c], R2 ;  /* 0x003f5c0201007387 */ /* 0x000fe80000100800 */
[----:B0-----:R-:W-:Y:S04]  /*209b0*/  STL.64 [R1+0x3f48], R14 ;  /* 0x003f480e01007387 */ /* 0x001fe80000100a00 */
[----:B------:R0:W-:Y:S02]  /*209c0*/  STL.64 [R1+0x3f40], R12 ;  /* 0x003f400c01007387 */ /* 0x0001e40000100a00 */
[----:B0-----:R-:W-:-:S02]  /*209d0*/  MOV R12, R21 ;  /* 0x00000015000c7202 */ /* 0x001fc40000000f00 */
[----:B------:R-:W2:Y:S01]  /*209e0*/  LDL.LU R21, [R1+0x3ff8] ;  /* 0x003ff80001157983 */ /* 0x000ea20000300800 */
[----:B------:R-:W-:-:S03]  /*209f0*/  MOV R13, R22 ;  /* 0x00000016000d7202 */ /* 0x000fc60000000f00 */
[----:B------:R-:W3:Y:S04]  /*20a00*/  LDL.LU R22, [R1+0x3ff4] ;  /* 0x003ff40001167983 */ /* 0x000ee80000300800 */
[----:B------:R-:W4:Y:S04]  /*20a10*/  LDL.LU R14, [R1+0x28] ;  /* 0x00002800010e7983 */ /* 0x000f280000300800 */
[----:B------:R-:W4:Y:S04]  /*20a20*/  LDL.LU R15, [R1+0x2c] ;  /* 0x00002c00010f7983 */ /* 0x000f280000300800 */
[----:B------:R-:W2:Y:S04]  /*20a30*/  LDL.LU R24, [R1+0x60] ;  /* 0x0000600001187983 */ /* 0x000ea80000300800 */
[----:B-1----:R-:W-:Y:S04]  /*20a40*/  STL.64 [R1+0xd0], R4 ;  /* 0x0000d00401007387 */ /* 0x002fe80000100a00 */
[----:B------:R-:W-:Y:S04]  /*20a50*/  STL.64 [R1+0xd8], R6 ;  /* 0x0000d80601007387 */ /* 0x000fe80000100a00 */
[----:B------:R-:W2:Y:S01]  /*20a60*/  LDL.LU R25, [R1+0x64] ;  /* 0x0000640001197983 */ /* 0x000ea20000300800 */
[----:B------:R-:W-:-:S03]  /*20a70*/  MOV R26, R28 ;  /* 0x0000001c001a7202 */ /* 0x000fc60000000f00 */
[----:B------:R-:W3:Y:S04]  /*20a80*/  LDL.LU R28, [R1+0x3ff0] ;  /* 0x003ff000011c7983 */ /* 0x000ee80000300800 */
[----:B------:R-:W0:Y:S01]  /*20a90*/  LDSM.16.M88.4 R4, [R0+0x8000] ;  /* 0x008000000004783b */ /* 0x000e220000000200 */
[----:B------:R-:W-:-:S05]  /*20aa0*/  IMAD.MOV.U32 R27, RZ, RZ, R23 ;  /* 0x000000ffff1b7224 */ /* 0x000fca00078e0017 */
[----:B------:R1:W-:Y:S02]  /*20ab0*/  STL.64 [R1+0x3fd0], R26 ;  /* 0x003fd01a01007387 */ /* 0x0003e40000100a00 */
[----:B-1----:R-:W-:Y:S01]  /*20ac0*/  MOV R26, R20 ;  /* 0x00000014001a7202 */ /* 0x002fe20000000f00 */
[----:B------:R-:W-:Y:S01]  /*20ad0*/  IMAD.MOV.U32 R27, RZ, RZ, R3 ;  /* 0x000000ffff1b7224 */ /* 0x000fe200078e0003 */
[----:B--2---:R3:W-:Y:S04]  /*20ae0*/  STL.64 [R1+0x3fc8], R24 ;  /* 0x003fc81801007387 */ /* 0x0047e80000100a00 */
[----:B0-----:R-:W-:Y:S04]  /*20af0*/  STL.64 [R1+0xe0], R4 ;  /* 0x0000e00401007387 */ /* 0x001fe80000100a00 */
[----:B------:R-:W-:Y:S01]  /*20b00*/  STL.64 [R1+0xe8], R6 ;  /* 0x0000e80601007387 */ /* 0x000fe20000100a00 */
[----:B---3--:R-:W-:-:S03]  /*20b10*/  MOV R24, R22 ;  /* 0x0000001600187202 */ /* 0x008fc60000000f00 */
[----:B------:R-:W0:Y:S01]  /*20b20*/  LDSM.16.M88.4 R4, [R0+0x18000] ;  /* 0x018000000004783b */ /* 0x000e220000000200 */
[----:B------:R-:W-:-:S03]  /*20b30*/  MOV R25, R21 ;  /* 0x0000001500197202 */ /* 0x000fc60000000f00 */
[----:B------:R-:W1:Y:S04]  /*20b40*/  LDSM.16.M88.4 R20, [R0+0x10000] ;  /* 0x010000000014783b */ /* 0x000e680000000200 */
[----:B0-----:R-:W-:Y:S04]  /*20b50*/  STL.64 [R1+0x100], R4 ;  /* 0x0001000401007387 */ /* 0x001fe80000100a00 */
[----:B-1----:R-:W-:Y:S04]  /*20b60*/  STL.64 [R1+0xf0], R20 ;  /* 0x0000f01401007387 */ /* 0x002fe80000100a00 */
[----:B------:R-:W-:Y:S04]  /*20b70*/  STL.64 [R1+0xf8], R22 ;  /* 0x0000f81601007387 */ /* 0x000fe80000100a00 */
[----:B------:R-:W0:Y:S01]  /*20b80*/  LDSM.16.MT88.4 R20, [R28+0x20800] ;  /* 0x020800001c14783b */ /* 0x000e220000004200 */
[----:B------:R-:W-:-:S03]  /*20b90*/  MOV R3, R7 ;  /* 0x0000000700037202 */ /* 0x000fc60000000f00 */
[----:B------:R-:W-:Y:S04]  /*20ba0*/  STL [R1+0x108], R6 ;  /* 0x0001080601007387 */ /* 0x000fe80000100800 */
[----:B------:R-:W-:Y:S04]  /*20bb0*/  STL [R1+0x3efc], R3 ;  /* 0x003efc0301007387 */ /* 0x000fe80000100800 */
[----:B------:R-:W-:Y:S04]  /*20bc0*/  STL [R1+0x3d90], R0 ;  /* 0x003d900001007387 */ /* 0x000fe80000100800 */
[----:B------:R-:W-:Y:S04]  /*20bd0*/  STL [R1+0x3f58], R28 ;  /* 0x003f581c01007387 */ /* 0x000fe80000100800 */
[----:B0-----:R-:W-:Y:S04]  /*20be0*/  STL [R1+0x3f0c], R20 ;  /* 0x003f0c1401007387 */ /* 0x001fe80000100800 */
[----:B------:R-:W-:Y:S04]  /*20bf0*/  STL [R1+0x3f08], R21 ;  /* 0x003f081501007387 */ /* 0x000fe80000100800 */
[----:B------:R0:W-:Y:S04]  /*20c00*/  STL [R1+0x3f04], R22 ;  /* 0x003f041601007387 */ /* 0x0001e80000100800 */
[----:B------:R1:W-:Y:S04]  /*20c10*/  STL [R1+0x3f00], R23 ;  /* 0x003f001701007387 */ /* 0x0003e80000100800 */
[----:B0-----:R-:W2:Y:S04]  /*20c20*/  LDL.LU R22, [R1+0x8] ;  /* 0x0000080001167983 */ /* 0x001ea80000300800 */
[----:B-1----:R-:W2:Y:S01]  /*20c30*/  LDL.LU R23, [R1+0xc] ;  /* 0x00000c0001177983 */ /* 0x002ea20000300800 */
[----:B------:R-:W-:Y:S01]  /*20c40*/  MOV R4, R11 ;  /* 0x0000000b00047202 */ /* 0x000fe20000000f00 */
[----:B------:R-:W-:Y:S01]  /*20c50*/  IMAD.MOV.U32 R6, RZ, RZ, R9 ;  /* 0x000000ffff067224 */ /* 0x000fe200078e0009 */
[----:B------:R-:W-:-:S02]  /*20c60*/  MOV R5, R10 ;  /* 0x0000000a00057202 */ /* 0x000fc40000000f00 */
[----:B------:R-:W-:Y:S02]  /*20c70*/  MOV R7, R8 ;  /* 0x0000000800077202 */ /* 0x000fe40000000f00 */
[----:B------:R-:W-:Y:S11]  /*20c80*/  HMMA.16816.F32 R8, R16, R12, RZ ;  /* 0x0000000c1008723c */ /* 0x000ff600000018ff */
[----:B------:R-:W-:Y:S11]  /*20c90*/  @!UPT UIADD3 URZ, URZ, URZ, URZ ;  /* 0x0000003f3f3ff290 */ /* 0x000ff6000fffe03f */
[----:B------:R-:W-:Y:S02]  /*20ca0*/  @!UPT UIADD3 URZ, URZ, URZ, URZ ;  /* 0x0000003f3f3ff290 */ /* 0x000fe4000fffe03f */
[----:B------:R-:W-:Y:S01]  /*20cb0*/  IMAD.MOV.U32 R17, RZ, RZ, R10 ;  /* 0x000000ffff117224 */ /* 0x000fe200078e000a */
[----:B------:R-:W-:Y:S02]  /*20cc0*/  MOV R16, R11 ;  /* 0x0000000b00107202 */ /* 0x000fe40000000f00 */
[----:B------:R-:W-:Y:S02]  /*20cd0*/  MOV R19, R8 ;  /* 0x0000000800137202 */ /* 0x000fe40000000f00 */
[----:B------:R-:W-:Y:S01]  /*20ce0*/  MOV R18, R9 ;  /* 0x0000000900127202 */ /* 0x000fe20000000f00 */
[----:B--2---:R0:W-:Y:S04]  /*20cf0*/  STL.64 [R1+0x3fd8], R22 ;  /* 0x003fd81601007387 */ /* 0x0041e80000100a00 */
[----:B0-----:R-:W2:Y:S04]  /*20d00*/  LDL.LU.64 R22, [R1+0x18] ;  /* 0x0000180001167983 */ /* 0x001ea80000300a00 */
[----:B------:R-:W2:Y:S04]  /*20d10*/  LDL.LU.64 R10, [R1+0x3fe8] ;  /* 0x003fe800010a7983 */ /* 0x000ea80000300a00 */
[----:B------:R-:W2:Y:S04]  /*20d20*/  LDL.LU.64 R8, [R1+0x3fe0] ;  /* 0x003fe00001087983 */ /* 0x000ea80000300a00 */
[----:B------:R-:W-:Y:S04]  /*20d30*/  STL [R1+0x3f64], R19 ;  /* 0x003f641301007387 */ /* 0x000fe80000100800 */
[----:B------:R-:W-:Y:S01]  /*20d40*/  STL [R1+0x3f60], R17 ;  /* 0x003f601101007387 */ /* 0x000fe20000100800 */
[----:B--2---:R-:W-:Y:S01]  /*20d50*/  HMMA.16816.F32 R24, R8, R22, R24 ;  /* 0x000000160818723c */ /* 0x004fe20000001818 */
[----:B------:R-:W-:-:S02]  /*20d60*/  MOV R3, R22 ;  /* 0x0000001600037202 */ /* 0x000fc40000000f00 */
[----:B------:R-:W-:Y:S02]  /*20d70*/  MOV R0, R23 ;  /* 0x0000001700007202 */ /* 0x000fe40000000f00 */
[----:B------:R-:W2:Y:S11]  /*20d80*/  LDL.LU.64 R22, [R1+0x3fd8] ;  /* 0x003fd80001167983 */ /* 0x000eb60000300a00 */
[----:B------:R-:W-:Y:S07]  /*20d90*/  @!UPT UIADD3 URZ, URZ, URZ, URZ ;  /* 0x0000003f3f3ff290 */ /* 0x000fee000fffe03f */
[----:B------:R0:W-:Y:S01]  /*20da0*/  STL.64 [R1+0xb0], R24 ;  /* 0x0000b01801007387 */ /* 0x0001e20000100a00 */
[----:B------:R-:W-:Y:S01]  /*20db0*/  IMAD.MOV.U32 R13, RZ, RZ, R26 ;  /* 0x000000ffff0d7224 */ /* 0x000fe200078e001a */
[----:B------:R-:W-:Y:S02]  /*20dc0*/  MOV R12, R27 ;  /* 0x0000001b000c7202 */ /* 0x000fe40000000f00 */
[----:B------:R-:W2:Y:S04]  /*20dd0*/  LDL.LU.64 R26, [R1+0x3fd0] ;  /* 0x003fd000011a7983 */ /* 0x000ea80000300a00 */
[----:B0-----:R-:W2:Y:S02]  /*20de0*/  LDL.LU.64 R24, [R1+0x3fc8] ;  /* 0x003fc80001187983 */ /* 0x001ea40000300a00 */
[----:B--2---:R-:W-:Y:S11]  /*20df0*/  HMMA.16816.F32 R24, R8, R22, R24 ;  /* 0x000000160818723c */ /* 0x004ff60000001818 */
[----:B------:R-:W-:Y:S11]  /*20e00*/  @!UPT UIADD3 URZ, URZ, URZ, URZ ;  /* 0x0000003f3f3ff290 */ /* 0x000ff6000fffe03f */
[----:B------:R-:W-:Y:S02]  /*20e10*/  @!UPT UIADD3 URZ, URZ, URZ, URZ ;  /* 0x0000003f3f3ff290 */ /* 0x000fe4000fffe03f */
[----:B------:R-:W-:Y:S01]  /*20e20*/  IMAD.MOV.U32 R2, RZ, RZ, R26 ;  /* 0x000000ffff027224 */ /* 0x000fe200078e001a */
[----:B------:R-:W-:Y:S02]  /*20e30*/  MOV R28, R27 ;  /* 0x0000001b001c7202 */ /* 0x000fe40000000f00 */
[----:B------:R-:W2:Y:S01]  /*20e40*/  LDL.LU.64 R26, [R1+0x3fc0] ;  /* 0x003fc000011a7983 */ /* 0x000ea20000300a00 */
[----:B------:R-:W-:Y:S02]  /*20e50*/  MOV R19, R24 ;  /* 0x0000001800137202 */ /* 0x000fe40000000f00 */
[----:B------:R-:W-:Y:S02]  /*20e60*/  MOV R17, R25 ;  /* 0x0000001900117202 */ /* 0x000fe40000000f00 */
[----:B------:R-:W3:Y:S04]  /*20e70*/  LDL.LU.64 R24, [R1+0x3fb8] ;  /* 0x003fb80001187983 */ /* 0x000ee80000300a00 */
[----:B------:R-:W-:Y:S04]  /*20e80*/  STL.64 [R1+0x3f78], R22 ;  /* 0x003f781601007387 */ /* 0x000fe80000100a00 */
[----:B------:R-:W-:Y:S04]  /*20e90*/  STL.64 [R1+0x3f70], R18 ;  /* 0x003f701201007387 */ /* 0x000fe80000100a00 */
[----:B------:R0:W-:Y:S04]  /*20ea0*/  STL.64 [R1+0x3f68], R16 ;  /* 0x003f681001007387 */ /* 0x0001e80000100a00 */
[----:B0-----:R-:W3:Y:S04]  /*20eb0*/  LDL.LU R16, [R1+0x80] ;  /* 0x0000800001107983 */ /* 0x001ee80000300800 */
[----:B------:R-:W3:Y:S01]  /*20ec0*/  LDL.LU R17, [R1+0x84] ;  /* 0x0000840001117983 */ /* 0x000ee20000300800 */
[----:B--2---:R-:W-:Y:S01]  /*20ed0*/  IMAD.MOV.U32 R18, RZ, RZ, R26 ;  /* 0x000000ffff127224 */ /* 0x004fe200078e001a */
[----:B------:R-:W-:-:S02]  /*20ee0*/  MOV R19, R27 ;  /* 0x0000001b00137202 */ /* 0x000fc40000000f00 */
[----:B------:R-:W2:Y:S04]  /*20ef0*/  LDL.LU R26, [R1+0x3fb4] ;  /* 0x003fb400011a7983 */ /* 0x000ea80000300800 */
[----:B------:R-:W2:Y:S04]  /*20f00*/  LDL.LU R27, [R1+0x3fb0] ;  /* 0x003fb000011b7983 */ /* 0x000ea80000300800 */
[----:B------:R-:W-:Y:S04]  /*20f10*/  STL.64 [R1+0x3f88], R18 ;  /* 0x003f881201007387 */ /* 0x000fe80000100a00 */
[----:B---3--:R0:W-:Y:S04]  /*20f20*/  STL.64 [R1+0x3f80], R16 ;  /* 0x003f801001007387 */ /* 0x0081e80000100a00 */
[----:B0-----:R-:W3:Y:S04]  /*20f30*/  LDL.LU R16, [R1+0x30] ;  /* 0x0000300001107983 */ /* 0x001ee80000300800 */
[----:B------:R-:W3:Y:S04]  /*20f40*/  LDL.LU R17, [R1+0x34] ;  /* 0x0000340001117983 */ /* 0x000ee80000300800 */
[----:B------:R-:W3:Y:S04]  /*20f50*/  LDL.LU R18, [R1+0x38] ;  /* 0x0000380001127983 */ /* 0x000ee80000300800 */
[----:B------:R-:W3:Y:S01]  /*20f60*/  LDL.LU R19, [R1+0x3c] ;  /* 0x00003c0001137983 */ /* 0x000ee20000300800 */
[C---:B--2---:R-:W-:Y:S11]  /*20f70*/  HMMA.16816.F32 R4, R8.reuse, R26, R4 ;  /* 0x0000001a0804723c */ /* 0x044ff60000001804 */
[----:B------:R-:W-:Y:S11]  /*20f80*/  @!UPT UIADD3 URZ, URZ, URZ, URZ ;  /* 0x0000003f3f3ff290 */ /* 0x000ff6000fffe03f */
[----:B------:R-:W-:Y:S01]  /*20f90*/  @!UPT UIADD3 URZ, URZ, URZ, URZ ;  /* 0x0000003f3f3ff290 */ /* 0x000fe2000fffe03f */
[----:B------:R-:W-:Y:S04]  /*20fa0*/  STL.64 [R1+0xa0], R4 ;  /* 0x0000a00401007387 */ /* 0x000fe80000100a00 */
[----:B------:R0:W-:Y:S04]  /*20fb0*/  STL.64 [R1+0xa8], R6 ;  /* 0x0000a80601007387 */ /* 0x0001e80000100a00 */
[----:B0-----:R-:W4:Y:S04]  /*20fc0*/  LDL.LU.64 R6, [R1+0x3fa8] ;  /* 0x003fa80001067983 */ /* 0x001f280000300a00 */
[----:B------:R-:W4:Y:S02]  /*20fd0*/  LDL.LU.64 R4, [R1+0x3fa0] ;  /* 0x003fa00001047983 */ /* 0x000f240000300a00 */
[----:B----4-:R-:W-:Y:S11]  /*20fe0*/  HMMA.16816.F32 R4, R8, R14, R4 ;  /* 0x0000000e0804723c */ /* 0x010ff60000001804 */
[----:B------:R-:W-:Y:S11]  /*20ff0*/  @!UPT UIADD3 URZ, URZ, URZ, URZ ;  /* 0x0000003f3f3ff290 */ /* 0x000ff6000fffe03f */
[----:B------:R-:W-:Y:S02]  /*21000*/  @!UPT UIADD3 URZ, URZ, URZ, URZ ;  /* 0x0000003f3f3ff290 */ /* 0x000fe4000fffe03f */
[----:B------:R-:W-:Y:S01]  /*21010*/  IMAD.MOV.U32 R9, RZ, RZ, R6 ;  /* 0x000000ffff097224 */ /* 0x000fe200078e0006 */
[----:B------:R-:W-:Y:S02]  /*21020*/  MOV R8, R7 ;  /* 0x0000000700087202 */ /* 0x000fe40000000f00 */
[----:B------:R-:W-:Y:S01]  /*21030*/  MOV R11, R4 ;  /* 0x00000004000b7202 */ /* 0x000fe20000000f00 */
[----:B------:R-:W3:Y:S01]  /*21040*/  LDL.LU.64 R6, [R1+0x3f98] ;  /* 0x003f980001067983 */ /* 0x000ee20000300a00 */
[----:B------:R-:W-:-:S03]  /*21050*/  MOV R10, R5 ;  /* 0x00000005000a7202 */ /* 0x000fc60000000f00 */
[----:B------:R-:W3:Y:S01]  /*21060*/  LDL.LU.64 R4, [R1+0x3f90] ;  /* 0x003f900001047983 */ /* 0x000ee20000300a00 */
[----:B------:R-:W-:Y:S02]  /*21070*/  MOV R22, R3 ;  /* 0x0000000300167202 */ /* 0x000fe40000000f00 */
[----:B------:R-:W-:-:S07]  /*21080*/  MOV R23, R0 ;  /* 0x0000000000177202 */ /* 0x000fce0000000f00 */
[C---:B---3--:R-:W-:Y:S01]  /*21090*/  HMMA.16816.F32 R20, R4.reuse, R22, R16 ;  /* 0x000000160414723c */ /* 0x048fe20000001810 */
[----:B------:R-:W2:Y:S04]  /*210a0*/  LDL.LU.64 R18, [R1+0x3f88] ;  /* 0x003f880001127983 */ /* 0x000ea80000300a00 */
[----:B------:R-:W2:Y:S11]  /*210b0*/  LDL.LU.64 R16, [R1+0x3f80] ;  /* 0x003f800001107983 */ /* 0x000eb60000300a00 */
[----:B------:R-:W-:Y:S07]  /*210c0*/  @!UPT UIADD3 URZ, URZ, URZ, URZ ;  /* 0x0000003f3f3ff290 */ /* 0x000fee000fffe03f */
[----:B------:R-:W-:Y:S04]  /*210d0*/  STL.64 [R1+0x30], R20 ;  /* 0x0000301401007387 */ /* 0x000fe80000100a00 */
[----:B------:R0:W-:Y:S04]  /*210e0*/  STL.64 [R1+0x38], R22 ;  /* 0x0000381601007387 */ /* 0x0001e80000100a00 */
[----:B0-----:R-:W2:Y:S02]  /*210f0*/  LDL.LU.64 R22, [R1+0x3f78] ;  /* 0x003f780001167983 */ /* 0x001ea40000300a00 */
[----:B--2---:R-:W-:Y:S11]  /*21100*/  HMMA.16816.F32 R16, R4, R22, R16 ;  /* 0x000000160410723c */ /* 0x004ff60000001810 */
[----:B------:R-:W-:Y:S11]  /*21110*/  @!UPT UIADD3 URZ, URZ, URZ, URZ ;  /* 0x0000003f3f3ff290 */ /* 0x000ff6000fffe03f */
[----:B------:R-:W-:Y:S02]  /*21120*/  @!UPT UIADD3 URZ, URZ, URZ, URZ ;  /* 0x0000003f3f3ff290 */ /* 0x000fe4000fffe03f */
[----:B------:R-:W-:Y:S01]  /*21130*/  IMAD.MOV.U32 R22, RZ, RZ, R18 ;  /* 0x000000ffff167224 */ /* 0x000fe200078e0012 */
[----:B------:R-:W-:Y:S02]  /*21140*/  MOV R23, R19 ;  /* 0x0000001300177202 */ /* 0x000fe40000000f00 */
[----:B------:R-:W-:Y:S01]  /*21150*/  MOV R20, R16 ;  /* 0x0000001000147202 */ /* 0x000fe20000000f00 */
[----:B------:R-:W2:Y:S01]  /*21160*/  LDL.LU.64 R18, [R1+0x3f70] ;  /* 0x003f700001127983 */ /* 0x000ea20000300a00 */
[----:B------:R-:W-:-:S03]  /*21170*/  MOV R21, R17 ;  /* 0x0000001100157202 */ /* 0x000fc60000000f00 */
[----:B------:R-:W3:Y:S04]  /*21180*/  LDL.LU.64 R16, [R1+0x3f68] ;  /* 0x003f680001107983 */ /* 0x000ee80000300a00 */
[----:B------:R-:W-:Y:S04]  /*21190*/  STL.64 [R1+0x3f18], R22 ;  /* 0x003f181601007387 */ /* 0x000fe80000100a00 */
[----:B------:R0:W-:Y:S04]  /*211a0*/  STL.64 [R1+0x3f10], R20 ;  /* 0x003f101401007387 */ /* 0x0001e80000100a00 */
[----:B0-----:R-:W4:Y:S01]  /*211b0*/  LDL.LU R20, [R1+0x90] ;  /* 0x0000900001147983 */ /* 0x001f220000300800 */
[----:B------:R-:W-:Y:S01]  /*211c0*/  MOV R21, R29 ;  /* 0x0000001d00157202 */ /* 0x000fe20000000f00 */
[----:B------:R-:W-:Y:S01]  /*211d0*/  IMAD.MOV.U32 R23, RZ, RZ, R24 ;  /* 0x000000ffff177224 */ /* 0x000fe200078e0018 */
[----:B------:R-:W-:-:S07]  /*211e0*/  MOV R22, R25 ;  /* 0x0000001900167202 */ /* 0x000fce0000000f00 */
[----:B----4-:R-:W-:Y:S11]  /*211f0*/  HMMA.16816.F32 R24, R4, R26, R20 ;  /* 0x0000001a0418723c */ /* 0x010ff60000001814 */
[----:B------:R-:W-:Y:S11]  /*21200*/  @!UPT UIADD3 URZ, URZ, URZ, URZ ;  /* 0x0000003f3f3ff290 */ /* 0x000ff6000fffe03f */
[----:B------:R-:W-:Y:S01]  /*21210*/  @!UPT UIADD3 URZ, URZ, URZ, URZ ;  /* 0x0000003f3f3ff290 */ /* 0x000fe2000fffe03f */
[----:B------:R0:W-:Y:S01]  /*21220*/  STL [R1], R24 ;  /* 0x0000001801007387 */ /* 0x0001e20000100800 */
[----:B------:R-:W-:Y:S02]  /*21230*/  MOV R29, R26 ;  /* 0x0000001a001d7202 */ /* 0x000fe40000000f00 */
[----:B------:R-:W-:Y:S02]  /*21240*/  MOV R0, R27 ;  /* 0x0000001b00007202 */ /* 0x000fe40000000f00 */
[----:B------:R-:W-:Y:S02]  /*21250*/  MOV R3, R25 ;  /* 0x0000001900037202 */ /* 0x000fe40000000f00 */
[----:B------:R-:W-:Y:S02]  /*21260*/  MOV R26, R9 ;  /* 0x00000009001a7202 */ /* 0x000fe40000000f00 */
[----:B------:R-:W-:Y:S01]  /*21270*/  MOV R27, R8 ;  /* 0x00000008001b7202 */ /* 0x000fe20000000f00 */
[----:B0-----:R-:W-:Y:S01]  /*21280*/  IMAD.MOV.U32 R24, RZ, RZ, R11 ;  /* 0x000000ffff187224 */ /* 0x001fe200078e000b */
[----:B------:R-:W-:-:S03]  /*21290*/  MOV R25, R10 ;  /* 0x0000000a00197202 */ /* 0x000fc60000000f00 */
[----:B------:R0:W-:Y:S04]  /*212a0*/  STL.64 [R1+0x3f28], R26 ;  /* 0x003f281a01007387 */ /* 0x0001e80000100a00 */
[----:B------:R2:W-:Y:S01]  /*212b0*/  STL.64 [R1+0x3f20], R24 ;  /* 0x003f201801007387 */ /* 0x0005e20000100a00 */
[----:B0-----:R-:W-:Y:S02]  /*212c0*/  MOV R26, R2 ;  /* 0x00000002001a7202 */ /* 0x001fe40000000f00 */
[----:B------:R-:W-:Y:S01]  /*212d0*/  MOV R27, R28 ;  /* 0x0000001c001b7202 */ /* 0x000fe20000000f00 */
[----:B--2---:R-:W-:Y:S01]  /*212e0*/  IMAD.MOV.U32 R24, RZ, RZ, R19 ;  /* 0x000000ffff187224 */ /* 0x004fe200078e0013 */
[----:B---3--:R-:W-:Y:S01]  /*212f0*/  MOV R25, R17 ;  /* 0x0000001100197202 */ /* 0x008fe20000000f00 */
[----:B------:R-:W2:Y:S04]  /*21300*/  LDL.LU R19, [R1+0x3f64] ;  /* 0x003f640001137983 */ /* 0x000ea80000300800 */
[----:B------:R-:W3:Y:S04]  /*21310*/  LDL.LU R17, [R1+0x3f60] ;  /* 0x003f600001117983 */ /* 0x000ee80000300800 */
[----:B------:R-:W4:Y:S04]  /*21320*/  LDL.LU R2, [R1+0x3f5c] ;  /* 0x003f5c0001027983 */ /* 0x000f280000300800 */
[----:B------:R-:W2:Y:S04]  /*21330*/  LDL.LU R28, [R1+0x3f58] ;  /* 0x003f5800011c7983 */ /* 0x000ea80000300800 */
[----:B------:R-:W-:Y:S04]  /*21340*/  STL.64 [R1+0x3f38], R26 ;  /* 0x003f381a01007387 */ /* 0x000fe80000100a00 */
[----:B------:R0:W-:Y:S04]  /*21350*/  STL.64 [R1+0x3f30], R24 ;  /* 0x003f301801007387 */ /* 0x0001e80000100a00 */
[----:B0-----:R-:W2:Y:S01]  /*21360*/  LDL.LU.64 R24, [R1+0xd0] ;  /* 0x0000d00001187983 */ /* 0x001ea20000300a00 */
[----:B------:R-:W-:-:S03]  /*21370*/  MOV R27, R16 ;  /* 0x00000010001b7202 */ /* 0x000fc60000000f00 */
[----:B----4-:R-:W0:Y:S01]  /*21380*/  LDSM.16.MT88.4 R8, [R2+0x20c00] ;  /* 0x020c00000208783b */ /* 0x010e220000004200 */
[----:B---3--:R-:W-:-:S03]  /*21390*/  MOV R26, R17 ;  /* 0x00000011001a7202 */ /* 0x008fc60000000f00 */
[----:B--2---:R1:W-:Y:S04]  /*213a0*/  STL.64 [R1+0x3f50], R24 ;  /* 0x003f501801007387 */ /* 0x0043e80000100a00 */
[----:B------:R-:W2:Y:S01]  /*213b0*/  LDL.LU.64 R20, [R1+0x100] ;  /* 0x0001000001147983 */ /* 0x000ea20000300a00 */
[----:B-1----:R-:W-:Y:S01]  /*213c0*/  IMAD.MOV.U32 R24, RZ, RZ, R19 ;  /* 0x000000ffff187224 */ /* 0x002fe200078e0013 */
[----:B------:R-:W-:Y:S02]  /*213d0*/  MOV R25, R18 ;  /* 0x0000001200197202 */ /* 0x000fe40000000f00 */
[----:B------:R-:W1:Y:S04]  /*213e0*/  LDSM.16.MT88.4 R16, [R28+0x20c00] ;  /* 0x020c00001c10783b */ /* 0x000e680000004200 */
[----:B0-----:R-:W-:Y:S04]  /*213f0*/  STL [R1+0x3eac], R8 ;  /* 0x003eac0801007387 */ /* 0x001fe80000100800 */
[----:B------:R0:W-:Y:S04]  /*21400*/  STL [R1+0x3ea8], R9 ;  /* 0x003ea80901007387 */ /* 0x0001e80000100800 */
[----:B------:R-:W-:Y:S04]  /*21410*/  STL [R1+0x3ea4], R10 ;  /* 0x003ea40a01007387 */ /* 0x000fe80000100800 */
[----:B------:R-:W-:Y:S04]  /*21420*/  STL [R1+0x3ea0], R11 ;  /* 0x003ea00b01007387 */ /* 0x000fe80000100800 */
[----:B0-----:R-:W3:Y:S04]  /*21430*/  LDL.LU.64 R8, [R1+0xe0] ;  /* 0x0000e00001087983 */ /* 0x001ee80000300a00 */
[----:B------:R-:W-:Y:S04]  /*21440*/  STL [R1+0x3eb0], R28 ;  /* 0x003eb01c01007387 */ /* 0x000fe80000100800 */
[----:B-1----:R0:W-:Y:S04]  /*21450*/  STL [R1+0x3e54], R16 ;  /* 0x003e541001007387 */ /* 0x0021e80000100800 */
[----:B------:R-:W-:Y:S04]  /*21460*/  STL [R1+0x3e50], R17 ;  /* 0x003e501101007387 */ /* 0x000fe80000100800 */
[----:B------:R1:W-:Y:S04]  /*21470*/  STL [R1+0x3e4c], R18 ;  /* 0x003e4c1201007387 */ /* 0x0003e80000100800 */
[----:B------:R4:W-:Y:S04]  /*21480*/  STL [R1+0x3e48], R19 ;  /* 0x003e481301007387 */ /* 0x0009e80000100800 */
[----:B0-----:R-:W2:Y:S01]  /*21490*/  LDL.LU R16, [R1+0xb0] ;  /* 0x0000b00001107983 */ /* 0x001ea20000300800 */
[----:B-1----:R-:W-:-:S03]  /*214a0*/  IMAD.MOV.U32 R18, RZ, RZ, R13 ;  /* 0x000000ffff127224 */ /* 0x002fc600078e000d */
[----:B------:R-:W2:Y:S01]  /*214b0*/  LDL.LU R17, [R1+0xb4] ;  /* 0x0000b40001117983 */ /* 0x000ea20000300800 */
[----:B----4-:R-:W-:Y:S02]  /*214c0*/  MOV R19, R12 ;  /* 0x0000000c00137202 */ /* 0x010fe40000000f00 */
[----:B------:R-:W-:Y:S01]  /*214d0*/  HMMA.16816.F32 R12, R4, R14, R24 ;  /* 0x0000000e040c723c */ /* 0x000fe20000001818 */
[----:B------:R-:W4:Y:S11]  /*214e0*/  LDL.LU.64 R24, [R1+0x3f50] ;  /* 0x003f500001187983 */ /* 0x000f360000300a00 */
[----:B------:R-:W-:Y:S11]  /*214f0*/  @!UPT UIADD3 URZ, URZ, URZ, URZ ;  /* 0x0000003f3f3ff290 */ /* 0x000ff6000fffe03f */
[----:B------:R-:W-:Y:S01]  /*21500*/  @!UPT UIADD3 URZ, URZ, URZ, URZ ;  /* 0x0000003f3f3ff290 */ /* 0x000fe2000fffe03f */
[----:B------:R-:W-:Y:S01]  /*21510*/  IMAD.MOV.U32 R5, RZ, RZ, R14 ;  /* 0x000000ffff057224 */ /* 0x000fe200078e000e */
[----:B------:R-:W-:Y:S02]  /*21520*/  MOV R4, R15 ;  /* 0x0000000f00047202 */ /* 0x000fe40000000f00 */
[----:B------:R-:W-:Y:S01]  /*21530*/  MOV R7, R12 ;  /* 0x0000000c00077202 */ /* 0x000fe20000000f00 */
[----:B------:R-:W2:Y:S01]  /*21540*/  LDL.LU.64 R14, [R1+0x3f48] ;  /* 0x003f4800010e7983 */ /* 0x000ea20000300a00 */
[----:B------:R-:W-:-:S03]  /*21550*/  MOV R6, R13 ;  /* 0x0000000d00067202 */ /* 0x000fc60000000f00 */
[----:B------:R-:W2:Y:S04]  /*21560*/  LDL.LU.64 R12, [R1+0x3f40] ;  /* 0x003f4000010c7983 */ /* 0x000ea80000300a00 */
[----:B------:R-:W-:Y:S04]  /*21570*/  STL [R1+0x3ec0], R4 ;  /* 0x003ec00401007387 */ /* 0x000fe80000100800 */
[----:B------:R0:W-:Y:S04]  /*21580*/  STL [R1+0x3ebc], R5 ;  /* 0x003ebc0501007387 */ /* 0x0001e80000100800 */
[----:B------:R-:W-:Y:S04]  /*21590*/  STL [R1+0x3eb8], R6 ;  /* 0x003eb80601007387 */ /* 0x000fe80000100800 */
[----:B------:R4:W-:Y:S04]  /*215a0*/  STL [R1+0x3eb4], R7 ;  /* 0x003eb40701007387 */ /* 0x0009e80000100800 */
[----:B0-----:R-:W3:Y:S04]  /*215b0*/  LDL.LU.64 R4, [R1+0xf0] ;  /* 0x0000f00001047983 */ /* 0x001ee80000300a00 */
[----:B------:R-:W3:Y:S01]  /*215c0*/  LDL.LU.64 R26, [R1+0x3f38] ;  /* 0x003f3800011a7983 */ /* 0x000ee20000300a00 */
[----:B----4-:R-:W-:-:S02]  /*215d0*/  MOV R7, R24 ;  /* 0x0000001800077202 */ /* 0x010fc40000000f00 */
[----:B------:R-:W-:Y:S01]  /*215e0*/  MOV R6, R25 ;  /* 0x0000001900067202 */ /* 0x000fe20000000f00 */
[C---:B--2---:R-:W-:Y:S01]  /*215f0*/  HMMA.16816.F32 R16, R12.reuse, R24, R16 ;  /* 0x000000180c10723c */ /* 0x044fe20000001810 */
[----:B------:R-:W2:Y:S11]  /*21600*/  LDL.LU.64 R24, [R1+0x3f30] ;  /* 0x003f300001187983 */ /* 0x000eb60000300a00 */
[----:B------:R-:W-:Y:S11]  /*21610*/  @!UPT UIADD3 URZ, URZ, URZ, URZ ;  /* 0x0000003f3f3ff290 */ /* 0x000ff6000fffe03f */
[----:B------:R0:W-:Y:S04]  /*21620*/  STL.64 [R1+0x60], R16 ;  /* 0x0000601001007387 */ /* 0x0001e80000100a00 */
[----:B------:R1:W-:Y:S04]  /*21630*/  STL [R1+0x68], R18 ;  /* 0x0000681201007387 */ /* 0x0003e80000100800 */
[----:B------:R4:W-:Y:S04]  /*21640*/  STL [R1+0x3ec4], R19 ;  /* 0x003ec41301007387 */ /* 0x0009e80000100800 */
[----:B0-----:R-:W2:Y:S04]  /*21650*/  LDL.LU R16, [R1+0xa0] ;  /* 0x0000a00001107983 */ /* 0x001ea80000300800 */
[----:B------:R-:W2:Y:S04]  /*21660*/  LDL.LU R17, [R1+0xa4] ;  /* 0x0000a40001117983 */ /* 0x000ea80000300800 */
[----:B-1----:R-:W2:Y:S04]  /*21670*/  LDL.LU R18, [R1+0xa8] ;  /* 0x0000a80001127983 */ /* 0x002ea80000300800 */
[----:B----4-:R-:W4:Y:S01]  /*21680*/  LDL.LU R19, [R1+0xac] ;  /* 0x0000ac0001137983 */ /* 0x010f220000300800 */
[----:B---3--:R-:W-:Y:S01]  /*21690*/  IMAD.MOV.U32 R23, RZ, RZ, R8 ;  /* 0x000000ffff177224 */ /* 0x008fe200078e0008 */
[----:B------:R-:W-:Y:S01]  /*216a0*/  MOV R22, R9 ;  /* 0x0000000900167202 */ /* 0x000fe20000000f00 */
        /* <DEDUP_REMOVED lines=8> */
[----:B------:R-:W2:Y:S01]  /*21730*/  LDL.LU.64 R24, [R1+0x3f20] ;  /* 0x003f200001187983 */ /* 0x000ea20000300a00 */
[----:B----4-:R-:W-:Y:S03]  /*21740*/  HMMA.16816.F32 R16, R12, R4, R16 ;  /* 0x000000040c10723c */ /* 0x010fe60000001810 */
[----:B------:R-:W-:Y:S04]  /*21750*/  STL.64 [R1+0x3ed0], R10 ;  /* 0x003ed00a01007387 */ /* 0x000fe80000100a00 */
[----:B------:R0:W-:Y:S02]  /*21760*/  STL.64 [R1+0x3ec8], R8 ;  /* 0x003ec80801007387 */ /* 0x0001e40000100a00 */
[----:B0-----:R-:W-:-:S02]  /*21770*/  MOV R8, R23 ;  /* 0x0000001700087202 */ /* 0x001fc40000000f00 */
[----:B------:R-:W-:Y:S02]  /*21780*/  MOV R9, R22 ;  /* 0x0000001600097202 */ /* 0x000fe40000000f00 */
[----:B------:R-:W-:Y:S02]  /*21790*/  MOV R11, R4 ;  /* 0x00000004000b7202 */ /* 0x000fe40000000f00 */
[----:B------:R-:W-:Y:S01]  /*217a0*/  MOV R4, R21 ;  /* 0x0000001500047202 */ /* 0x000fe20000000f00 */
[----:B------:R0:W-:Y:S08]  /*217b0*/  STL.64 [R1+0x3ee0], R8 ;  /* 0x003ee00801007387 */ /* 0x0001f00000100a00 */
[----:B------:R-:W-:Y:S01]  /*217c0*/  MOV R28, R19 ;  /* 0x00000013001c7202 */ /* 0x000fe20000000f00 */
[----:B------:R-:W-:Y:S01]  /*217d0*/  IMAD.MOV.U32 R19, RZ, RZ, R20 ;  /* 0x000000ffff137224 */ /* 0x000fe200078e0014 */
[----:B------:R-:W3:Y:S01]  /*217e0*/  LDL.LU.64 R22, [R1+0x3f18] ;  /* 0x003f180001167983 */ /* 0x000ee20000300a00 */
[----:B--2---:R-:W-:Y:S03]  /*217f0*/  HMMA.16816.F32 R24, R12, R20, R24 ;  /* 0x000000140c18723c */ /* 0x004fe60000001818 */
[----:B------:R-:W2:Y:S01]  /*21800*/  LDL.LU.64 R20, [R1+0x3f10] ;  /* 0x003f100001147983 */ /* 0x000ea20000300a00 */
[----:B0-----:R-:W-:Y:S01]  /*21810*/  IMAD.MOV.U32 R8, RZ, RZ, R7 ;  /* 0x000000ffff087224 */ /* 0x001fe200078e0007 */
[----:B------:R-:W-:-:S02]  /*21820*/  MOV R9, R6 ;  /* 0x0000000600097202 */ /* 0x000fc40000000f00 */
[----:B------:R-:W-:Y:S01]  /*21830*/  MOV R10, R5 ;  /* 0x00000005000a7202 */ /* 0x000fe20000000f00 */
[----:B------:R-:W-:Y:S01]  /*21840*/  IMAD.MOV.U32 R5, RZ, RZ, R16 ;  /* 0x000000ffff057224 */ /* 0x000fe200078e0010 */
[----:B------:R-:W-:Y:S02]  /*21850*/  MOV R6, R17 ;  /* 0x0000001100067202 */ /* 0x000fe40000000f00 */
[----:B------:R-:W-:-:S05]  /*21860*/  MOV R7, R18 ;  /* 0x0000001200077202 */ /* 0x000fca0000000f00 */
[----:B------:R-:W-:Y:S04]  /*21870*/  STL.64 [R1+0x3ef0], R6 ;  /* 0x003ef00601007387 */ /* 0x000fe80000100a00 */
[----:B------:R0:W-:Y:S04]  /*21880*/  STL.64 [R1+0x3ee8], R4 ;  /* 0x003ee80401007387 */ /* 0x0001e80000100a00 */
[----:B0-----:R-:W4:Y:S04]  /*21890*/  LDL.LU R4, [R1+0x30] ;  /* 0x0000300001047983 */ /* 0x001f280000300800 */
[----:B------:R-:W4:Y:S04]  /*218a0*/  LDL.LU R5, [R1+0x34] ;  /* 0x0000340001057983 */ /* 0x000f280000300800 */
[----:B------:R-:W4:Y:S04]  /*218b0*/  LDL.LU R6, [R1+0x38] ;  /* 0x0000380001067983 */ /* 0x000f280000300800 */
[----:B------:R-:W4:Y:S01]  /*218c0*/  LDL.LU R7, [R1+0x3c] ;  /* 0x00003c0001077983 */ /* 0x000f220000300800 */
[----:B---3--:R-:W-:-:S03]  /*218d0*/  IMAD.MOV.U32 R18, RZ, RZ, R22 ;  /* 0x000000ffff127224 */ /* 0x008fc600078e0016 */
[----:B------:R0:W-:Y:S02]  /*218e0*/  STL [R1+0x3ed8], R19 ;  /* 0x003ed81301007387 */ /* 0x0001e40000100800 */
[----:B0-----:R-:W-:Y:S02]  /*218f0*/  MOV R19, R23 ;  /* 0x0000001700137202 */ /* 0x001fe40000000f00 */
[----:B--2---:R-:W-:Y:S02]  /*21900*/  MOV R16, R20 ;  /* 0x0000001400107202 */ /* 0x004fe40000000f00 */
[----:B------:R-:W4:Y:S01]  /*21910*/  LDL.LU R20, [R1+0x3f0c] ;  /* 0x003f0c0001147983 */ /* 0x000f220000300800 */
[----:B------:R-:W-:-:S03]  /*21920*/  MOV R17, R21 ;  /* 0x0000001500117202 */ /* 0x000fc60000000f00 */
[----:B------:R-:W4:Y:S04]  /*21930*/  LDL.LU R21, [R1+0x3f08] ;  /* 0x003f080001157983 */ /* 0x000f280000300800 */
[----:B------:R-:W4:Y:S04]  /*21940*/  LDL.LU R22, [R1+0x3f04] ;  /* 0x003f040001167983 */ /* 0x000f280000300800 */
[----:B------:R-:W4:Y:S01]  /*21950*/  LDL.LU R23, [R1+0x3f00] ;  /* 0x003f000001177983 */ /* 0x000f220000300800 */
[----:B------:R-:W-:Y:S02]  /*21960*/  MOV R12, R11 ;  /* 0x0000000b000c7202 */ /* 0x000fe40000000f00 */
[----:B------:R-:W-:Y:S01]  /*21970*/  MOV R13, R10 ;  /* 0x0000000a000d7202 */ /* 0x000fe20000000f00 */
[----:B------:R0:W-:Y:S04]  /*21980*/  STL.64 [R1+0x3e70], R26 ;  /* 0x003e701a01007387 */ /* 0x0001e80000100a00 */
[----:B------:R1:W-:Y:S01]  /*21990*/  STL.64 [R1+0x3e68], R24 ;  /* 0x003e681801007387 */ /* 0x0003e20000100a00 */
[----:B0-----:R-:W-:-:S03]  /*219a0*/  MOV R26, R29 ;  /* 0x0000001d001a7202 */ /* 0x001fc60000000f00 */
[----:B-1----:R-:W2:Y:S01]  /*219b0*/  LDL.LU R24, [R1] ;  /* 0x0000000001187983 */ /* 0x002ea20000300800 */
[----:B------:R-:W-:-:S03]  /*219c0*/  IMAD.MOV.U32 R25, RZ, RZ, R3 ;  /* 0x000000ffff197224 */ /* 0x000fc600078e0003 */
[----:B------:R-:W3:Y:S04]  /*219d0*/  LDL.LU R3, [R1+0x3efc] ;  /* 0x003efc0001037983 */ /* 0x000ee80000300800 */
[----:B------:R-:W2:Y:S01]  /*219e0*/  LDL.LU R29, [R1+0x3ef8] ;  /* 0x003ef800011d7983 */ /* 0x000ea20000300800 */
[----:B----4-:R-:W-:Y:S03]  /*219f0*/  HMMA.16816.F32 R8, R20, R8, R4 ;  /* 0x000000081408723c */ /* 0x010fe60000001804 */
[----:B------:R-:W4:Y:S04]  /*21a00*/  LDL.LU.64 R6, [R1+0x3ef0] ;  /* 0x003ef00001067983 */ /* 0x000f280000300a00 */
[----:B------:R-:W3:Y:S11]  /*21a10*/  LDL.LU.64 R4, [R1+0x3ee8] ;  /* 0x003ee80001047983 */ /* 0x000ef60000300a00 */
[----:B------:R-:W-:Y:S05]  /*21a20*/  @!UPT UIADD3 URZ, URZ, URZ, URZ ;  /* 0x0000003f3f3ff290 */ /* 0x000fea000fffe03f */
[----:B------:R0:W-:Y:S04]  /*21a30*/  STL.64 [R1+0x20], R8 ;  /* 0x0000200801007387 */ /* 0x0001e80000100a00 */
[----:B------:R1:W-:Y:S04]  /*21a40*/  STL.64 [R1+0x28], R10 ;  /* 0x0000280a01007387 */ /* 0x0003e80000100a00 */
[----:B0-----:R-:W1:Y:S01]  /*21a50*/  LDL.LU.64 R8, [R1+0x3ee0] ;  /* 0x003ee00001087983 */ /* 0x001e620000300a00 */
[----:B------:R-:W-:-:S07]  /*21a60*/  MOV R27, R0 ;  /* 0x00000000001b7202 */ /* 0x000fce0000000f00 */
[C---:B--2---:R-:W-:Y:S01]  /*21a70*/  HMMA.16816.F32 R12, R20.reuse, R12, R24 ;  /* 0x0000000c140c723c */ /* 0x044fe20000001818 */
[----:B------:R-:W-:Y:S11]  /*21a80*/  LDSM.16.M88.4 R24, [R29+0x80] ;  /* 0x000080001d18783b */ /* 0x000ff60000000200 */
[----:B------:R-:W-:Y:S11]  /*21a90*/  @!UPT UIADD3 URZ, URZ, URZ, URZ ;  /* 0x0000003f3f3ff290 */ /* 0x000ff6000fffe03f */
[----:B------:R-:W-:Y:S01]  /*21aa0*/  @!UPT UIADD3 URZ, URZ, URZ, URZ ;  /* 0x0000003f3f3ff290 */ /* 0x000fe2000fffe03f */
[----:B------:R-:W-:Y:S01]  /*21ab0*/  MOV R0, R15 ;  /* 0x0000000f00007202 */ /* 0x000fe20000000f00 */
[----:B-1----:R-:W-:Y:S01]  /*21ac0*/  HMMA.16816.F32 R8, R20, R8, R16 ;  /* 0x000000081408723c */ /* 0x002fe20000001810 */
[----:B------:R-:W2:Y:S11]  /*21ad0*/  LDL.LU R19, [R1+0x3ed8] ;  /* 0x003ed80001137983 */ /* 0x000eb60000300800 */
[----:B------:R-:W-:Y:S11]  /*21ae0*/  @!UPT UIADD3 URZ, URZ, URZ, URZ ;  /* 0x0000003f3f3ff290 */ /* 0x000ff6000fffe03f */
[----:B------:R-:W-:Y:S01]  /*21af0*/  @!UPT UIADD3 URZ, URZ, URZ, URZ ;  /* 0x0000003f3f3ff290 */ /* 0x000fe2000fffe03f */
[----:B------:R-:W-:Y:S01]  /*21b00*/  IMAD.MOV.U32 R17, RZ, RZ, R10 ;  /* 0x000000ffff117224 */ /* 0x000fe200078e000a */
[----:B------:R-:W-:Y:S01]  /*21b10*/  MOV R16, R9 ;  /* 0x0000000900107202 */ /* 0x000fe20000000f00 */
[----:B------:R0:W-:Y:S01]  /*21b20*/  STL [R1+0x10], R8 ;  /* 0x0000100801007387 */ /* 0x0001e20000100800 */
[----:B------:R-:W-:-:S03]  /*21b30*/  MOV R18, R11 ;  /* 0x0000000b00127202 */ /* 0x000fc60000000f00 */
[----:B------:R-:W4:Y:S04]  /*21b40*/  LDL.LU.64 R10, [R1+0x3ed0] ;  /* 0x003ed000010a7983 */ /* 0x000f280000300a00 */
[----:B0-----:R-:W4:Y:S04]  /*21b50*/  LDL.LU.64 R8, [R1+0x3ec8] ;  /* 0x003ec80001087983 */ /* 0x001f280000300a00 */
[----:B------:R-:W-:Y:S04]  /*21b60*/  STL [R1+0x3e64], R17 ;  /* 0x003e641101007387 */ /* 0x000fe80000100800 */
[----:B------:R-:W-:Y:S04]  /*21b70*/  STL [R1+0x3e60], R16 ;  /* 0x003e601001007387 */ /* 0x000fe80000100800 */
[----:B------:R-:W-:Y:S04]  /*21b80*/  STL [R1+0x3e5c], R18 ;  /* 0x003e5c1201007387 */ /* 0x000fe80000100800 */
[----:B------:R-:W-:Y:S04]  /*21b90*/  STL.64 [R1], R12 ;  /* 0x0000000c01007387 */ /* 0x000fe80000100a00 */
[----:B------:R-:W-:Y:S04]  /*21ba0*/  STL [R1+0x8], R14 ;  /* 0x0000080e01007387 */ /* 0x000fe80000100800 */
[----:B------:R-:W0:Y:S04]  /*21bb0*/  LDSM.16.MT88.4 R12, [R2+0x21000] ;  /* 0x02100000020c783b */ /* 0x000e280000004200 */
[----:B------:R-:W-:Y:S04]  /*21bc0*/  STL [R1+0x3e58], R0 ;  /* 0x003e580001007387 */ /* 0x000fe80000100800 */
[----:B------:R-:W-:Y:S04]  /*21bd0*/  STL [R1+0x3df8], R2 ;  /* 0x003df80201007387 */ /* 0x000fe80000100800 */
[----:B0-----:R-:W-:Y:S04]  /*21be0*/  STL.64 [R1+0x3de0], R14 ;  /* 0x003de00e01007387 */ /* 0x001fe80000100a00 */
[----:B------:R3:W-:Y:S02]  /*21bf0*/  STL.64 [R1+0x3dd8], R12 ;  /* 0x003dd80c01007387 */ /* 0x0007e40000100a00 */
[----:B---3--:R-:W-:Y:S01]  /*21c00*/  IMAD.MOV.U32 R13, RZ, RZ, R4 ;  /* 0x000000ffff0d7224 */ /* 0x008fe200078e0004 */
[----:B------:R-:W-:-:S02]  /*21c10*/  MOV R15, R3 ;  /* 0x00000003000f7202 */ /* 0x000fc40000000f00 */
[----:B--2---:R-:W-:Y:S02]  /*21c20*/  MOV R12, R19 ;  /* 0x00000013000c7202 */ /* 0x004fe40000000f00 */
[----:B------:R-:W2:Y:S04]  /*21c30*/  LDL.LU R19, [R1+0x3ec4] ;  /* 0x003ec40001137983 */ /* 0x000ea80000300800 */
[----:B------:R-:W3:Y:S04]  /*21c40*/  LDL.LU R4, [R1+0x3ec0] ;  /* 0x003ec00001047983 */ /* 0x000ee80000300800 */
[----:B------:R-:W2:Y:S04]  /*21c50*/  LDL.LU R14, [R1+0x108] ;  /* 0x00010800010e7983 */ /* 0x000ea80000300800 */
[----:B------:R-:W-:Y:S04]  /*21c60*/  STL.64 [R1+0x90], R24 ;  /* 0x0000901801007387 */ /* 0x000fe80000100a00 */
[----:B------:R-:W-:Y:S04]  /*21c70*/  STL.64 [R1+0x98], R26 ;  /* 0x0000981a01007387 */ /* 0x000fe80000100a00 */
[----:B------:R-:W0:Y:S04]  /*21c80*/  LDSM.16.M88.4 R24, [R29+0x8080] ;  /* 0x008080001d18783b */ /* 0x000e280000000200 */
[----:B0-----:R-:W-:Y:S04]  /*21c90*/  STL.64 [R1+0xb0], R24 ;  /* 0x0000b01801007387 */ /* 0x001fe80000100a00 */
[----:B------:R-:W-:Y:S04]  /*21ca0*/  STL.64 [R1+0xb8], R26 ;  /* 0x0000b81a01007387 */ /* 0x000fe80000100a00 */
[----:B------:R-:W0:Y:S04]  /*21cb0*/  LDSM.16.M88.4 R24, [R29+0x10080] ;  /* 0x010080001d18783b */ /* 0x000e280000000200 */
[----:B0-----:R-:W-:Y:S04]  /*21cc0*/  STL.64 [R1+0xc0], R24 ;  /* 0x0000c01801007387 */ /* 0x001fe80000100a00 */
[----:B------:R-:W-:Y:S04]  /*21cd0*/  STL.64 [R1+0xc8], R26 ;  /* 0x0000c81a01007387 */ /* 0x000fe80000100a00 */
[----:B------:R-:W0:Y:S04]  /*21ce0*/  LDSM.16.M88.4 R24, [R29+0x18080] ;  /* 0x018080001d18783b */ /* 0x000e280000000200 */
[----:B0-----:R0:W-:Y:S01]  /*21cf0*/  STL.64 [R1+0x110], R24 ;  /* 0x0001101801007387 */ /* 0x0011e20000100a00 */
[----:B------:R-:W-:-:S03]  /*21d00*/  MOV R3, R25 ;  /* 0x0000001900037202 */ /* 0x000fc60000000f00 */
[----:B------:R1:W-:Y:S04]  /*21d10*/  STL.64 [R1+0x118], R26 ;  /* 0x0001181a01007387 */ /* 0x0003e80000100a00 */
[----:B------:R-:W2:Y:S04]  /*21d20*/  LDL.LU R16, [R1+0x60] ;  /* 0x0000600001107983 */ /* 0x000ea80000300800 */
[----:B------:R-:W2:Y:S01]  /*21d30*/  LDL.LU R17, [R1+0x64] ;  /* 0x0000640001117983 */ /* 0x000ea20000300800 */
[----:B0-----:R-:W-:Y:S01]  /*21d40*/  MOV R24, R5 ;  /* 0x0000000500187202 */ /* 0x001fe20000000f00 */
[----:B----4-:R-:W-:-:S02]  /*21d50*/  IMAD.MOV.U32 R25, RZ, RZ, R6 ;  /* 0x000000ffff197224 */ /* 0x010fc400078e0006 */
[----:B------:R-:W2:Y:S01]  /*21d60*/  LDL.LU R18, [R1+0x68] ;  /* 0x0000680001127983 */ /* 0x000ea20000300800 */
[----:B-1----:R-:W-:-:S03]  /*21d70*/  MOV R26, R7 ;  /* 0x00000007001a7202 */ /* 0x002fc60000000f00 */
[----:B------:R-:W4:Y:S01]  /*21d80*/  LDL.LU R5, [R1+0x3ebc] ;  /* 0x003ebc0001057983 */ /* 0x000f220000300800 */
[----:B------:R-:W-:-:S03]  /*21d90*/  MOV R27, R28 ;  /* 0x0000001c001b7202 */ /* 0x000fc60000000f00 */
[----:B------:R-:W2:Y:S04]  /*21da0*/  LDL.LU R6, [R1+0x3eb8] ;  /* 0x003eb80001067983 */ /* 0x000ea80000300800 */
[----:B------:R-:W2:Y:S04]  /*21db0*/  LDL.LU R7, [R1+0x3eb4] ;  /* 0x003eb40001077983 */ /* 0x000ea80000300800 */
[----:B------:R-:W2:Y:S04]  /*21dc0*/  LDL.LU R28, [R1+0x3eb0] ;  /* 0x003eb000011c7983 */ /* 0x000ea80000300800 */
[----:B------:R0:W-:Y:S04]  /*21dd0*/  STL.64 [R1+0x3e80], R26 ;  /* 0x003e801a01007387 */ /* 0x0001e80000100a00 */
[----:B------:R1:W-:Y:S01]  /*21de0*/  STL.64 [R1+0x3e78], R24 ;  /* 0x003e781801007387 */ /* 0x0003e20000100a00 */
[----:B0-----:R-:W-:-:S02]  /*21df0*/  MOV R26, R10 ;  /* 0x0000000a001a7202 */ /* 0x001fc40000000f00 */
[----:B------:R-:W-:Y:S02]  /*21e00*/  MOV R27, R11 ;  /* 0x0000000b001b7202 */ /* 0x000fe40000000f00 */
[----:B-1----:R-:W-:Y:S01]  /*21e10*/  MOV R24, R8 ;  /* 0x0000000800187202 */ /* 0x002fe20000000f00 */
[----:B------:R-:W-:Y:S01]  /*21e20*/  IMAD.MOV.U32 R25, RZ, RZ, R9 ;  /* 0x000000ffff197224 */ /* 0x000fe200078e0009 */
[----:B------:R-:W2:Y:S04]  /*21e30*/  LDL.LU R8, [R1+0x3eac] ;  /* 0x003eac0001087983 */ /* 0x000ea80000300800 */
[----:B------:R-:W2:Y:S04]  /*21e40*/  LDL.LU R9, [R1+0x3ea8] ;  /* 0x003ea80001097983 */ /* 0x000ea80000300800 */
[----:B------:R-:W2:Y:S04]  /*21e50*/  LDL.LU R10, [R1+0x3ea4] ;  /* 0x003ea400010a7983 */ /* 0x000ea80000300800 */
[----:B------:R-:W2:Y:S04]  /*21e60*/  LDL.LU R11, [R1+0x3ea0] ;  /* 0x003ea000010b7983 */ /* 0x000ea80000300800 */
[----:B------:R3:W-:Y:S04]  /*21e70*/  STL.64 [R1+0x3e98], R26 ;  /* 0x003e981a01007387 */ /* 0x0007e80000100a00 */
[----:B------:R2:W-:Y:S04]  /*21e80*/  STL.64 [R1+0x3e90], R24 ;  /* 0x003e901801007387 */ /* 0x0005e80000100a00 */
[----:B------:R-:W-:Y:S04]  /*21e90*/  STL [R1+0x3dfc], R3 ;  /* 0x003dfc0301007387 */ /* 0x000fe80000100800 */
[----:B------:R-:W-:Y:S01]  /*21ea0*/  STL [R1+0x3c14], R29 ;  /* 0x003c141d01007387 */ /* 0x000fe20000100800 */
[----:B---3--:R-:W-:-:S02]  /*21eb0*/  MOV R27, R4 ;  /* 0x00000004001b7202 */ /* 0x008fc40000000f00 */
[----:B----4-:R-:W-:Y:S01]  /*21ec0*/  MOV R26, R5 ;  /* 0x00000005001a7202 */ /* 0x010fe20000000f00 */
[----:B--2---:R-:W-:Y:S01]  /*21ed0*/  IMAD.MOV.U32 R25, RZ, RZ, R6 ;  /* 0x000000ffff197224 */ /* 0x004fe200078e0006 */
[----:B------:R-:W-:Y:S02]  /*21ee0*/  MOV R24, R7 ;  /* 0x0000000700187202 */ /* 0x000fe40000000f00 */
[----:B------:R-:W0:Y:S05]  /*21ef0*/  LDSM.16.MT88.4 R4, [R28+0x21000] ;  /* 0x021000001c04783b */ /* 0x000e2a0000004200 */
[----:B------:R-:W-:Y:S01]  /*21f00*/  HMMA.16816.F32 R20, R20, R12, R24 ;  /* 0x0000000c1414723c */ /* 0x000fe20000001818 */
[----:B------:R-:W-:Y:S04]  /*21f10*/  STL [R1+0x3e00], R28 ;  /* 0x003e001c01007387 */ /* 0x000fe80000100800 */
[----:B0-----:R-:W-:Y:S04]  /*21f20*/  STL.64 [R1+0x3da0], R6 ;  /* 0x003da00601007387 */ /* 0x001fe80000100a00 */
[----:B------:R0:W-:Y:S11]  /*21f30*/  STL.64 [R1+0x3d98], R4 ;  /* 0x003d980401007387 */ /* 0x0001f60000100a00 */
[----:B------:R-:W-:Y:S04]  /*21f40*/  @!UPT UIADD3 URZ, URZ, URZ, URZ ;  /* 0x0000003f3f3ff290 */ /* 0x000fe8000fffe03f */
[----:B0-----:R-:W-:Y:S02]  /*21f50*/  MOV R5, R22 ;  /* 0x0000001600057202 */ /* 0x001fe40000000f00 */
[----:B------:R-:W-:Y:S02]  /*21f60*/  MOV R4, R23 ;  /* 0x0000001700047202 */ /* 0x000fe40000000f00 */
[----:B------:R-:W2:Y:S04]  /*21f70*/  LDL.LU.64 R22, [R1+0xd8] ;  /* 0x0000d80001167983 */ /* 0x000ea80000300a00 */
[----:B------:R-:W-:Y:S04]  /*21f80*/  STL [R1+0x3e10], R4 ;  /* 0x003e100401007387 */ /* 0x000fe80000100800 */
[----:B------:R-:W-:Y:S04]  /*21f90*/  STL [R1+0x3e0c], R5 ;  /* 0x003e0c0501007387 */ /* 0x000fe80000100800 */
[----:B------:R-:W3:Y:S01]  /*21fa0*/  LDL.LU.64 R6, [R1+0xf8] ;  /* 0x0000f80001067983 */ /* 0x000ee20000300a00 */
[----:B------:R-:W-:Y:S01]  /*21fb0*/  IMAD.MOV.U32 R12, RZ, RZ, R21 ;  /* 0x000000ffff0c7224 */ /* 0x000fe200078e0015 */
[----:B------:R-:W-:Y:S01]  /*21fc0*/  MOV R13, R20 ;  /* 0x00000014000d7202 */ /* 0x000fe20000000f00 */
[----:B--2---:R-:W-:Y:S01]  /*21fd0*/  HMMA.16816.F32 R24, R8, R22, R16 ;  /* 0x000000160818723c */ /* 0x004fe20000001810 */
[----:B------:R-:W-:-:S06]  /*21fe0*/  IMAD.MOV.U32 R0, RZ, RZ, R23 ;  /* 0x000000ffff007224 */ /* 0x000fcc00078e0017 */
[----:B------:R-:W-:Y:S01]  /*21ff0*/  MOV R18, R22 ;  /* 0x0000001600127202 */ /* 0x000fe20000000f00 */
[----:B---3--:R0:W-:Y:S04]  /*22000*/  STL.64 [R1+0x3e88], R6 ;  /* 0x003e880601007387 */ /* 0x0081e80000100a00 */
[----:B0-----:R-:W2:Y:S11]  /*22010*/  LDL.LU.64 R6, [R1+0xe8] ;  /* 0x0000e80001067983 */ /* 0x001eb60000300a00 */
[----:B------:R-:W-:Y:S01]  /*22020*/  @!UPT UIADD3 URZ, URZ, URZ, URZ ;  /* 0x0000003f3f3ff290 */ /* 0x000fe2000fffe03f */
[----:B------:R-:W-:Y:S01]  /*22030*/  MOV R21, R26 ;  /* 0x0000001a00157202 */ /* 0x000fe20000000f00 */
[----:B------:R-:W-:Y:S01]  /*22040*/  IMAD.MOV.U32 R20, RZ, RZ, R27 ;  /* 0x000000ffff147224 */ /* 0x000fe200078e001b */
[----:B------:R-:W-:Y:S01]  /*22050*/  STL [R1+0x3e08], R12 ;  /* 0x003e080c01007387 */ /* 0x000fe20000100800 */
[----:B------:R-:W-:Y:S02]  /*22060*/  MOV R23, R24 ;  /* 0x0000001800177202 */ /* 0x000fe40000000f00 */
[----:B------:R-:W-:Y:S01]  /*22070*/  MOV R22, R25 ;  /* 0x0000001900167202 */ /* 0x000fe20000000f00 */
[----:B------:R0:W-:Y:S04]  /*22080*/  STL [R1+0x3e04], R13 ;  /* 0x003e040d01007387 */ /* 0x0001e80000100800 */
[----:B------:R-:W2:Y:S04]  /*22090*/  LDL.LU.64 R26, [R1+0x3e98] ;  /* 0x003e9800011a7983 */ /* 0x000ea80000300a00 */
[----:B------:R-:W2:Y:S04]  /*220a0*/  LDL.LU.64 R24, [R1+0x3e90] ;  /* 0x003e900001187983 */ /* 0x000ea80000300a00 */
[----:B------:R1:W-:Y:S01]  /*220b0*/  STL [R1+0x3e14], R23 ;  /* 0x003e141701007387 */ /* 0x0003e20000100800 */
[----:B--2---:R-:W-:Y:S01]  /*220c0*/  HMMA.16816.F32 R24, R8, R6, R24 ;  /* 0x000000060818723c */ /* 0x004fe20000001818 */
[----:B------:R-:W-:-:S02]  /*220d0*/  MOV R17, R6 ;  /* 0x0000000600117202 */ /* 0x000fc40000000f00 */
[----:B------:R-:W-:Y:S02]  /*220e0*/  MOV R16, R7 ;  /* 0x0000000700107202 */ /* 0x000fe40000000f00 */
[----:B------:R-:W2:Y:S11]  /*220f0*/  LDL.LU.64 R6, [R1+0x3e88] ;  /* 0x003e880001067983 */ /* 0x000eb60000300a00 */
[----:B------:R-:W-:Y:S08]  /*22100*/  @!UPT UIADD3 URZ, URZ, URZ, URZ ;  /* 0x0000003f3f3ff290 */ /* 0x000ff0000fffe03f */
[----:B------:R-:W-:Y:S01]  /*22110*/  MOV R3, R26 ;  /* 0x0000001a00037202 */ /* 0x000fe20000000f00 */
[----:B------:R-:W-:Y:S01]  /*22120*/  IMAD.MOV.U32 R28, RZ, RZ, R25 ;  /* 0x000000ffff1c7224 */ /* 0x000fe200078e0019 */
[----:B------:R-:W-:Y:S02]  /*22130*/  MOV R2, R27 ;  /* 0x0000001b00027202 */ /* 0x000fe40000000f00 */
[----:B0-----:R-:W-:Y:S01]  /*22140*/  MOV R13, R24 ;  /* 0x00000018000d7202 */ /* 0x001fe20000000f00 */
[----:B------:R-:W2:Y:S04]  /*22150*/  LDL.LU.64 R26, [R1+0x3e80] ;  /* 0x003e8000011a7983 */ /* 0x000ea80000300a00 */
[----:B------:R-:W2:Y:S02]  /*22160*/  LDL.LU.64 R24, [R1+0x3e78] ;  /* 0x003e780001187983 */ /* 0x000ea40000300a00 */
[----:B--2---:R-:W-:Y:S01]  /*22170*/  HMMA.16816.F32 R24, R8, R6, R24 ;  /* 0x000000060818723c */ /* 0x004fe20000001818 */
[----:B------:R-:W-:Y:S01]  /*22180*/  MOV R19, R6 ;  /* 0x0000000600137202 */ /* 0x000fe20000000f00 */
[----:B------:R-:W-:Y:S11]  /*22190*/  IMAD.MOV.U32 R29, RZ, RZ, R7 ;  /* 0x000000ffff1d7224 */ /* 0x000ff600078e0007 */
[----:B------:R-:W-:Y:S11]  /*221a0*/  @!UPT UIADD3 URZ, URZ, URZ, URZ ;  /* 0x0000003f3f3ff290 */ /* 0x000ff6000fffe03f */
[----:B------:R-:W-:Y:S02]  /*221b0*/  MOV R4, R25 ;  /* 0x0000001900047202 */ /* 0x000fe40000000f00 */
[----:B------:R-:W-:Y:S01]  /*221c0*/  MOV R5, R26 ;  /* 0x0000001a00057202 */ /* 0x000fe20000000f00 */
[----:B------:R-:W-:Y:S01]  /*221d0*/  IMAD.MOV.U32 R12, RZ, RZ, R27 ;  /* 0x000000ffff0c7224 */ /* 0x000fe200078e001b */
[----:B-1----:R-:W-:Y:S01]  /*221e0*/  MOV R23, R24 ;  /* 0x0000001800177202 */ /* 0x002fe20000000f00 */
[----:B------:R-:W2:Y:S04]  /*221f0*/  LDL.LU.64 R26, [R1+0x3e70] ;  /* 0x003e7000011a7983 */ /* 0x000ea80000300a00 */
[----:B------:R-:W2:Y:S04]  /*22200*/  LDL.LU.64 R24, [R1+0x3e68] ;  /* 0x003e680001187983 */ /* 0x000ea80000300a00 */
[----:B------:R0:W-:Y:S04]  /*22210*/  STL.64 [R1+0x3e40], R4 ;  /* 0x003e400401007387 */ /* 0x0001e80000100a00 */
[----:B0-----:R-:W3:Y:S04]  /*22220*/  LDL.LU R4, [R1+0x20] ;  /* 0x0000200001047983 */ /* 0x001ee80000300800 */
[----:B------:R-:W3:Y:S04]  /*22230*/  LDL.LU R5, [R1+0x24] ;  /* 0x0000240001057983 */ /* 0x000ee80000300800 */
[----:B------:R-:W3:Y:S04]  /*22240*/  LDL.LU R6, [R1+0x28] ;  /* 0x0000280001067983 */ /* 0x000ee80000300800 */
[----:B------:R-:W3:Y:S04]  /*22250*/  LDL.LU R7, [R1+0x2c] ;  /* 0x00002c0001077983 */ /* 0x000ee80000300800 */
[----:B------:R0:W-:Y:S04]  /*22260*/  STL.64 [R1+0x3e20], R22 ;  /* 0x003e201601007387 */ /* 0x0001e80000100a00 */
[----:B------:R-:W-:Y:S01]  /*22270*/  STL.64 [R1+0x3e18], R20 ;  /* 0x003e181401007387 */ /* 0x000fe20000100a00 */
[----:B0-----:R-:W-:-:S02]  /*22280*/  MOV R22, R17 ;  /* 0x0000001100167202 */ /* 0x001fc40000000f00 */
[----:B------:R-:W-:Y:S01]  /*22290*/  MOV R23, R16 ;  /* 0x0000001000177202 */ /* 0x000fe20000000f00 */
[----:B------:R-:W4:Y:S04]  /*222a0*/  LDL.LU R17, [R1+0x3e64] ;  /* 0x003e640001117983 */ /* 0x000f280000300800 */
[----:B------:R-:W3:Y:S04]  /*222b0*/  LDL.LU R16, [R1+0x3e60] ;  /* 0x003e600001107983 */ /* 0x000ee80000300800 */
[----:B------:R0:W-:Y:S02]  /*222c0*/  STL.64 [R1+0x3e38], R22 ;  /* 0x003e381601007387 */ /* 0x0001e40000100a00 */
[----:B0-----:R-:W-:-:S02]  /*222d0*/  MOV R22, R18 ;  /* 0x0000001200167202 */ /* 0x001fc40000000f00 */
[----:B------:R-:W3:Y:S01]  /*222e0*/  LDL.LU R18, [R1+0x3e5c] ;  /* 0x003e5c0001127983 */ /* 0x000ee20000300800 */
[----:B------:R-:W-:-:S03]  /*222f0*/  IMAD.MOV.U32 R23, RZ, RZ, R0 ;  /* 0x000000ffff177224 */ /* 0x000fc600078e0000 */
[----:B------:R-:W3:Y:S04]  /*22300*/  LDL.LU R0, [R1+0x3e58] ;  /* 0x003e580001007983 */ /* 0x000ee80000300800 */
[----:B------:R-:W-:Y:S04]  /*22310*/  STL.64 [R1+0x3e30], R14 ;  /* 0x003e300e01007387 */ /* 0x000fe80000100a00 */
[----:B------:R0:W-:Y:S04]  /*22320*/  STL.64 [R1+0x3e28], R12 ;  /* 0x003e280c01007387 */ /* 0x0001e80000100a00 */
[----:B0-----:R-:W3:Y:S01]  /*22330*/  LDL.LU R12, [R1+0x10] ;  /* 0x00001000010c7983 */ /* 0x001ee20000300800 */
[----:B--2---:R-:W-:Y:S07]  /*22340*/  HMMA.16816.F32 R24, R8, R14, R24 ;  /* 0x0000000e0818723c */ /* 0x004fee0000001818 */
[----:B------:R-:W-:Y:S01]  /*22350*/  IMAD.MOV.U32 R10, RZ, RZ, R19 ;  /* 0x000000ffff0a7224 */ /* 0x000fe200078e0013 */
[----:B----4-:R-:W-:-:S02]  /*22360*/  MOV R14, R17 ;  /* 0x00000011000e7202 */ /* 0x010fc40000000f00 */
[----:B---3--:R-:W-:Y:S02]  /*22370*/  MOV R13, R16 ;  /* 0x00000010000d7202 */ /* 0x008fe40000000f00 */
[----:B------:R-:W2:Y:S04]  /*22380*/  LDL.LU R16, [R1+0x3e54] ;  /* 0x003e540001107983 */ /* 0x000ea80000300800 */
[----:B------:R-:W2:Y:S01]  /*22390*/  LDL.LU R17, [R1+0x3e50] ;  /* 0x003e500001117983 */ /* 0x000ea20000300800 */
[----:B------:R-:W-:-:S03]  /*223a0*/  MOV R15, R18 ;  /* 0x00000012000f7202 */ /* 0x000fc60000000f00 */
[----:B------:R-:W2:Y:S04]  /*223b0*/  LDL.LU R18, [R1+0x3e4c] ;  /* 0x003e4c0001127983 */ /* 0x000ea80000300800 */
[----:B------:R-:W2:Y:S04]  /*223c0*/  LDL.LU R19, [R1+0x3e48] ;  /* 0x003e480001137983 */ /* 0x000ea80000300800 */
[----:B------:R-:W-:Y:S04]  /*223d0*/  STL.64 [R1+0x3db0], R26 ;  /* 0x003db01a01007387 */ /* 0x000fe80000100a00 */
[----:B------:R0:W-:Y:S04]  /*223e0*/  STL.64 [R1+0x3da8], R24 ;  /* 0x003da81801007387 */ /* 0x0001e80000100a00 */
[----:B0-----:R-:W3:Y:S04]  /*223f0*/  LDL.LU R24, [R1] ;  /* 0x0000000001187983 */ /* 0x001ee80000300800 */
[----:B------:R-:W3:Y:S04]  /*22400*/  LDL.LU R25, [R1+0x4] ;  /* 0x0000040001197983 */ /* 0x000ee80000300800 */
[----:B------:R-:W3:Y:S01]  /*22410*/  LDL.LU R26, [R1+0x8] ;  /* 0x00000800011a7983 */ /* 0x000ee20000300800 */
[C---:B--2---:R-:W-:Y:S03]  /*22420*/  HMMA.16816.F32 R20, R16.reuse, R22, R4 ;  /* 0x000000161014723c */ /* 0x044fe60000001804 */
[----:B------:R-:W2:Y:S11]  /*22430*/  LDL.LU.64 R4, [R1+0x3e40] ;  /* 0x003e400001047983 */ /* 0x000eb60000300a00 */
[----:B------:R-:W-:Y:S09]  /*22440*/  @!UPT UIADD3 URZ, URZ, URZ, URZ ;  /* 0x0000003f3f3ff290 */ /* 0x000ff2000fffe03f */
[----:B------:R0:W-:Y:S01]  /*22450*/  STL.64 [R1+0x20], R20 ;  /* 0x0000201401007387 */ /* 0x0001e20000100a00 */
[----:B------:R-:W-:Y:S01]  /*22460*/  MOV R7, R22 ;  /* 0x0000001600077202 */ /* 0x000fe20000000f00 */
[----:B------:R-:W-:Y:S02]  /*22470*/  IMAD.MOV.U32 R6, RZ, RZ, R23 ;  /* 0x000000ffff067224 */ /* 0x000fe400078e0017 */
[----:B------:R-:W0:Y:S01]  /*22480*/  LDL.LU.64 R22, [R1+0x3e38] ;  /* 0x003e380001167983 */ /* 0x000e220000300a00 */
[----:B------:R-:W-:Y:S02]  /*22490*/  MOV R11, R29 ;  /* 0x0000001d000b7202 */ /* 0x000fe40000000f00 */
[----:B------:R-:W-:Y:S01]  /*224a0*/  MOV R27, R0 ;  /* 0x00000000001b7202 */ /* 0x000fe20000000f00 */
[----:B0-----:R-:W-:Y:S01]  /*224b0*/  HMMA.16816.F32 R20, R16, R22, R12 ;  /* 0x000000161014723c */ /* 0x001fe2000000180c */
[----:B------:R-:W4:Y:S04]  /*224c0*/  LDL.LU.64 R14, [R1+0x3e30] ;  /* 0x003e3000010e7983 */ /* 0x000f280000300a00 */
[----:B------:R-:W4:Y:S11]  /*224d0*/  LDL.LU.64 R12, [R1+0x3e28] ;  /* 0x003e2800010c7983 */ /* 0x000f360000300a00 */
[----:B------:R-:W-:Y:S07]  /*224e0*/  @!UPT UIADD3 URZ, URZ, URZ, URZ ;  /* 0x0000003f3f3ff290 */ /* 0x000fee000fffe03f */
[----:B------:R-:W-:Y:S01]  /*224f0*/  STL.64 [R1+0x10], R20 ;  /* 0x0000101401007387 */ /* 0x000fe20000100a00 */
[----:B------:R-:W-:-:S03]  /*22500*/  MOV R29, R23 ;  /* 0x00000017001d7202 */ /* 0x000fc60000000f00 */
[----:B------:R0:W-:Y:S04]  /*22510*/  STL [R1+0x18], R22 ;  /* 0x0000181601007387 */ /* 0x0001e80000100800 */
[----:B0-----:R-:W4:Y:S01]  /*22520*/  LDL.LU.64 R22, [R1+0x3e20] ;  /* 0x003e200001167983 */ /* 0x001f220000300a00 */
[----:B---3--:R-:W-:Y:S03]  /*22530*/  HMMA.16816.F32 R8, R16, R10, R24 ;  /* 0x0000000a1008723c */ /* 0x008fe60000001818 */
[----:B------:R-:W3:Y:S04]  /*22540*/  LDL.LU.64 R20, [R1+0x3e18] ;  /* 0x003e180001147983 */ /* 0x000ee80000300a00 */
[----:B--2---:R-:W-:Y:S01]  /*22550*/  MOV R26, R5 ;  /* 0x00000005001a7202 */ /* 0x004fe20000000f00 */
[----:B------:R-:W-:Y:S11]  /*22560*/  IMAD.MOV.U32 R25, RZ, RZ, R4 ;  /* 0x000000ffff197224 */ /* 0x000ff600078e0004 */
[----:B------:R-:W-:Y:S04]  /*22570*/  @!UPT UIADD3 URZ, URZ, URZ, URZ ;  /* 0x0000003f3f3ff290 */ /* 0x000fe8000fffe03f */
[----:B------:R-:W-:Y:S04]  /*22580*/  STL.64 [R1], R8 ;  /* 0x0000000801007387 */ /* 0x000fe80000100a00 */
[----:B------:R-:W-:Y:S01]  /*22590*/  STL [R1+0x8], R10 ;  /* 0x0000080a01007387 */ /* 0x000fe20000100800 */
[----:B----4-:R-:W-:Y:S02]  /*225a0*/  MOV R27, R12 ;  /* 0x0000000c001b7202 */ /* 0x010fe40000000f00 */
[----:B------:R-:W-:Y:S02]  /*225b0*/  MOV R24, R23 ;  /* 0x0000001700187202 */ /* 0x000fe40000000f00 */
[----:B------:R-:W2:Y:S04]  /*225c0*/  LDL.LU R23, [R1+0x3e14] ;  /* 0x003e140001177983 */ /* 0x000ea80000300800 */
[----:B------:R-:W4:Y:S04]  /*225d0*/  LDL.LU R4, [R1+0x3e10] ;  /* 0x003e100001047983 */ /* 0x000f280000300800 */
[----:B------:R-:W4:Y:S04]  /*225e0*/  LDL.LU R5, [R1+0x3e0c] ;  /* 0x003e0c0001057983 */ /* 0x000f280000300800 */
[----:B------:R-:W4:Y:S04]  /*225f0*/  LDL.LU R12, [R1+0x3e08] ;  /* 0x003e0800010c7983 */ /* 0x000f280000300800 */
[----:B------:R0:W-:Y:S04]  /*22600*/  STL.64 [R1+0x3dc0], R26 ;  /* 0x003dc01a01007387 */ /* 0x0001e80000100a00 */
[----:B------:R1:W-:Y:S01]  /*22610*/  STL.64 [R1+0x3db8], R24 ;  /* 0x003db81801007387 */ /* 0x0003e20000100a00 */
[----:B0-----:R-:W-:-:S02]  /*22620*/  MOV R26, R3 ;  /* 0x00000003001a7202 */ /* 0x001fc40000000f00 */
[----:B-1----:R-:W-:Y:S01]  /*22630*/  MOV R24, R13 ;  /* 0x0000000d00187202 */ /* 0x002fe20000000f00 */
[----:B------:R-:W-:Y:S01]  /*22640*/  IMAD.MOV.U32 R25, RZ, RZ, R28 ;  /* 0x000000ffff197224 */ /* 0x000fe200078e001c */
[----:B------:R-:W4:Y:S01]  /*22650*/  LDL.LU R13, [R1+0x3e04] ;  /* 0x003e0400010d7983 */ /* 0x000f220000300800 */
[----:B------:R-:W-:-:S03]  /*22660*/  MOV R27, R2 ;  /* 0x00000002001b7202 */ /* 0x000fc60000000f00 */
[----:B------:R-:W4:Y:S04]  /*22670*/  LDL.LU R28, [R1+0x3e00] ;  /* 0x003e0000011c7983 */ /* 0x000f280000300800 */
[----:B------:R-:W4:Y:S04]  /*22680*/  LDL.LU R3, [R1+0x3dfc] ;  /* 0x003dfc0001037983 */ /* 0x000f280000300800 */
[----:B------:R-:W4:Y:S01]  /*22690*/  LDL.LU R2, [R1+0x3df8] ;  /* 0x003df80001027983 */ /* 0x000f220000300800 */
[----:B------:R-:W-:-:S03]  /*226a0*/  MOV R0, R11 ;  /* 0x0000000b00007202 */ /* 0x000fc60000000f00 */
[----:B------:R3:W-:Y:S04]  /*226b0*/  STL.64 [R1+0x3dd0], R26 ;  /* 0x003dd01a01007387 */ /* 0x0007e80000100a00 */
[----:B------:R0:W-:Y:S01]  /*226c0*/  STL.64 [R1+0x3dc8], R24 ;  /* 0x003dc81801007387 */ /* 0x0001e20000100a00 */
[----:B---3--:R-:W-:Y:S02]  /*226d0*/  MOV R26, R21 ;  /* 0x00000015001a7202 */ /* 0x008fe40000000f00 */
[----:B------:R-:W-:Y:S01]  /*226e0*/  MOV R27, R20 ;  /* 0x00000014001b7202 */ /* 0x000fe20000000f00 */
[----:B0-----:R-:W-:-:S04]  /*226f0*/  IMAD.MOV.U32 R25, RZ, RZ, R22 ;  /* 0x000000ffff197224 */ /* 0x001fc800078e0016 */
[----:B------:R4:W-:Y:S01]  /*22700*/  STL.64 [R1+0x3df0], R26 ;  /* 0x003df01a01007387 */ /* 0x0009e20000100a00 */
[----:B--2---:R-:W-:Y:S02]  /*22710*/  MOV R24, R23 ;  /* 0x0000001700187202 */ /* 0x004fe40000000f00 */
[----:B----4-:R-:W-:-:S03]  /*22720*/  MOV R27, R4 ;  /* 0x00000004001b7202 */ /* 0x010fc60000000f00 */
[----:B------:R0:W-:Y:S01]  /*22730*/  STL.64 [R1+0x3de8], R24 ;  /* 0x003de81801007387 */ /* 0x0001e20000100a00 */
[----:B------:R-:W-:Y:S01]  /*22740*/  MOV R26, R5 ;  /* 0x00000005001a7202 */ /* 0x000fe20000000f00 */
[----:B0-----:R-:W-:Y:S02]  /*22750*/  IMAD.MOV.U32 R25, RZ, RZ, R12 ;  /* 0x000000ffff197224 */ /* 0x001fe400078e000c */
[----:B------:R-:W-:Y:S04]  /*22760*/  LDSM.16.MT88.4 R20, [R28+0x21400] ;  /* 0x021400001c14783b */ /* 0x000fe80000004200 */
[----:B------:R-:W0:Y:S01]  /*22770*/  LDSM.16.MT88.4 R8, [R2+0x21400] ;  /* 0x021400000208783b */ /* 0x000e220000004200 */
[----:B------:R-:W-:-:S07]  /*22780*/  MOV R24, R13 ;  /* 0x0000000d00187202 */ /* 0x000fce0000000f00 */
[----:B------:R-:W-:Y:S01]  /*22790*/  HMMA.16816.F32 R16, R16, R14, R24 ;  /* 0x0000000e1010723c */ /* 0x000fe20000001818 */
[----:B0-----:R-:W-:Y:S04]  /*227a0*/  STL [R1+0x3d54], R8 ;  /* 0x003d540801007387 */ /* 0x001fe80000100800 */
[----:B------:R0:W-:Y:S04]  /*227b0*/  STL [R1+0x3d50], R9 ;  /* 0x003d500901007387 */ /* 0x0001e80000100800 */
[----:B------:R-:W-:Y:S04]  /*227c0*/  STL [R1+0x3d4c], R10 ;  /* 0x003d4c0a01007387 */ /* 0x000fe80000100800 */
[----:B------:R-:W-:Y:S04]  /*227d0*/  STL [R1+0x3d48], R11 ;  /* 0x003d480b01007387 */ /* 0x000fe80000100800 */
[----:B0-----:R-:W2:Y:S04]  /*227e0*/  LDL.LU.64 R8, [R1+0xc0] ;  /* 0x0000c00001087983 */ /* 0x001ea80000300a00 */
[----:B------:R-:W-:Y:S04]  /*227f0*/  STL [R1+0x3d08], R23 ;  /* 0x003d081701007387 */ /* 0x000fe80000100800 */
[----:B------:R-:W-:Y:S04]  /*22800*/  STL [R1+0x3d60], R22 ;  /* 0x003d601601007387 */ /* 0x000fe80000100800 */
[----:B------:R0:W-:Y:S04]  /*22810*/  STL.64 [R1+0x3d58], R20 ;  /* 0x003d581401007387 */ /* 0x0001e80000100a00 */
[----:B0-----:R-:W3:Y:S04]  /*22820*/  LDL.LU R20, [R1+0xb0] ;  /* 0x0000b00001147983 */ /* 0x001ee80000300800 */
[----:B------:R-:W3:Y:S04]  /*22830*/  LDL.LU R21, [R1+0xb4] ;  /* 0x0000b40001157983 */ /* 0x000ee80000300800 */
[----:B------:R-:W4:Y:S04]  /*22840*/  LDL R4, [R1+0x110] ;  /* 0x0001100001047983 */ /* 0x000f280000100800 */
[----:B------:R-:W2:Y:S04]  /*22850*/  LDL.LU.64 R26, [R1+0x3df0] ;  /* 0x003df000011a7983 */ /* 0x000ea80000300a00 */
[----:B------:R-:W2:Y:S04]  /*22860*/  LDL.LU.64 R24, [R1+0x3de8] ;  /* 0x003de80001187983 */ /* 0x000ea80000300a00 */
[----:B------:R-:W2:Y:S04]  /*22870*/  LDL.LU.64 R14, [R1+0x3de0] ;  /* 0x003de000010e7983 */ /* 0x000ea80000300a00 */
[----:B------:R-:W2:Y:S04]  /*22880*/  LDL.LU.64 R12, [R1+0x3dd8] ;  /* 0x003dd800010c7983 */ /* 0x000ea80000300a00 */
[----:B------:R0:W-:Y:S04]  /*22890*/  STL.64 [R1+0x30], R16 ;  /* 0x0000301001007387 */ /* 0x0001e80000100a00 */
[----:B------:R1:W-:Y:S04]  /*228a0*/  STL [R1+0x38], R18 ;  /* 0x0000381201007387 */ /* 0x0003e80000100800 */
[----:B0-----:R-:W2:Y:S01]  /*228b0*/  LDL.LU.64 R16, [R1+0x90] ;  /* 0x0000900001107983 */ /* 0x001ea20000300a00 */
[----:B------:R-:W-:Y:S01]  /*228c0*/  MOV R5, R3 ;  /* 0x0000000300057202 */ /* 0x000fe20000000f00 */
[----:B------:R-:W-:Y:S01]  /*228d0*/  IMAD.MOV.U32 R3, RZ, RZ, R19 ;  /* 0x000000ffff037224 */ /* 0x000fe200078e0013 */
[----:B--2---:R-:W-:Y:S01]  /*228e0*/  HMMA.16816.F32 R24, R12, R16, R24 ;  /* 0x000000100c18723c */ /* 0x004fe20000001818 */
[----:B------:R-:W-:-:S02]  /*228f0*/  MOV R11, R16 ;  /* 0x00000010000b7202 */ /* 0x000fc40000000f00 */
[----:B------:R-:W-:Y:S11]  /*22900*/  MOV R10, R17 ;  /* 0x00000011000a7202 */ /* 0x000ff60000000f00 */
[----:B------:R-:W-:Y:S10]  /*22910*/  @!UPT UIADD3 URZ, URZ, URZ, URZ ;  /* 0x0000003f3f3ff290 */ /* 0x000ff4000fffe03f */
[----:B------:R-:W-:Y:S01]  /*22920*/  MOV R17, R26 ;  /* 0x0000001a00117202 */ /* 0x000fe20000000f00 */
[----:B-1----:R-:W-:Y:S01]  /*22930*/  IMAD.MOV.U32 R18, RZ, RZ, R25 ;  /* 0x000000ffff127224 */ /* 0x002fe200078e0019 */
[----:B------:R-:W-:Y:S02]  /*22940*/  MOV R16, R27 ;  /* 0x0000001b00107202 */ /* 0x000fe40000000f00 */
[----:B------:R-:W-:Y:S01]  /*22950*/  MOV R19, R24 ;  /* 0x0000001800137202 */ /* 0x000fe20000000f00 */
[----:B------:R-:W3:Y:S04]  /*22960*/  LDL.LU.64 R26, [R1+0x3dd0] ;  /* 0x003dd000011a7983 */ /* 0x000ee80000300a00 */
[----:B------:R-:W3:Y:S04]  /*22970*/  LDL.LU.64 R24, [R1+0x3dc8] ;  /* 0x003dc80001187983 */ /* 0x000ee80000300a00 */
[----:B------:R-:W-:Y:S04]  /*22980*/  STL.64 [R1+0x3d70], R18 ;  /* 0x003d701201007387 */ /* 0x000fe80000100a00 */
[----:B------:R0:W-:Y:S04]  /*22990*/  STL.64 [R1+0x3d68], R16 ;  /* 0x003d681001007387 */ /* 0x0001e80000100a00 */
[----:B0-----:R-:W2:Y:S04]  /*229a0*/  LDL.LU R16, [R1+0x10] ;  /* 0x0000100001107983 */ /* 0x001ea80000300800 */
[----:B------:R-:W2:Y:S04]  /*229b0*/  LDL.LU R17, [R1+0x14] ;  /* 0x0000140001117983 */ /* 0x000ea80000300800 */
[----:B------:R-:W2:Y:S01]  /*229c0*/  LDL.LU R18, [R1+0x18] ;  /* 0x0000180001127983 */ /* 0x000ea20000300800 */
[----:B------:R-:W-:Y:S01]  /*229d0*/  MOV R19, R29 ;  /* 0x0000001d00137202 */ /* 0x000fe20000000f00 */
[----:B---3--:R-:W-:Y:S11]  /*229e0*/  HMMA.16816.F32 R24, R12, R20, R24 ;  /* 0x000000140c18723c */ /* 0x008ff60000001818 */
[----:B------:R-:W-:Y:S11]  /*229f0*/  @!UPT UIADD3 URZ, URZ, URZ, URZ ;  /* 0x0000003f3f3ff290 */ /* 0x000ff6000fffe03f */
[----:B------:R-:W-:Y:S02]  /*22a00*/  @!UPT UIADD3 URZ, URZ, URZ, URZ ;  /* 0x0000003f3f3ff290 */ /* 0x000fe4000fffe03f */
[----:B------:R-:W-:Y:S01]  /*22a10*/  MOV R29, R27 ;  /* 0x0000001b001d7202 */ /* 0x000fe20000000f00 */
[----:B--2---:R-:W-:Y:S04]  /*22a20*/  STL.64 [R1+0x3d80], R18 ;  /* 0x003d801201007387 */ /* 0x004fe80000100a00 */
[----:B------:R-:W-:Y:S04]  /*22a30*/  STL.64 [R1+0x3d78], R16 ;  /* 0x003d781001007387 */ /* 0x000fe80000100a00 */
[----:B------:R-:W-:Y:S04]  /*22a40*/  STL.64 [R1+0x50], R24 ;  /* 0x0000501801007387 */ /* 0x000fe80000100a00 */
[----:B------:R0:W-:Y:S04]  /*22a50*/  STL [R1+0x58], R26 ;  /* 0x0000581a01007387 */ /* 0x0001e80000100800 */
[----:B0-----:R-:W2:Y:S04]  /*22a60*/  LDL.LU.64 R26, [R1+0x3dc0] ;  /* 0x003dc000011a7983 */ /* 0x001ea80000300a00 */
[----:B------:R-:W2:Y:S01]  /*22a70*/  LDL.LU.64 R24, [R1+0x3db8] ;  /* 0x003db80001187983 */ /* 0x000ea20000300a00 */
[----:B------:R-:W-:Y:S01]  /*22a80*/  IMAD.MOV.U32 R16, RZ, RZ, R11 ;  /* 0x000000ffff107224 */ /* 0x000fe200078e000b */
[----:B------:R-:W-:-:S02]  /*22a90*/  MOV R17, R10 ;  /* 0x0000000a00117202 */ /* 0x000fc40000000f00 */
[----:B------:R0:W-:Y:S01]  /*22aa0*/  STL.64 [R1+0x3d88], R20 ;  /* 0x003d881401007387 */ /* 0x0001e20000100a00 */
[----:B------:R-:W-:Y:S02]  /*22ab0*/  MOV R19, R8 ;  /* 0x0000000800137202 */ /* 0x000fe40000000f00 */
[----:B------:R-:W-:Y:S01]  /*22ac0*/  MOV R18, R9 ;  /* 0x0000000900127202 */ /* 0x000fe20000000f00 */
[----:B0-----:R-:W3:Y:S04]  /*22ad0*/  LDL.LU R20, [R1+0x20] ;  /* 0x0000200001147983 */ /* 0x001ee80000300800 */
[----:B------:R-:W3:Y:S01]  /*22ae0*/  LDL.LU R21, [R1+0x24] ;  /* 0x0000240001157983 */ /* 0x000ee20000300800 */
[----:B--2---:R-:W-:Y:S11]  /*22af0*/  HMMA.16816.F32 R24, R12, R8, R24 ;  /* 0x000000080c18723c */ /* 0x004ff60000001818 */
[----:B------:R-:W-:Y:S11]  /*22b00*/  @!UPT UIADD3 URZ, URZ, URZ, URZ ;  /* 0x0000003f3f3ff290 */ /* 0x000ff6000fffe03f */
[----:B------:R-:W-:Y:S02]  /*22b10*/  @!UPT UIADD3 URZ, URZ, URZ, URZ ;  /* 0x0000003f3f3ff290 */ /* 0x000fe4000fffe03f */
[----:B------:R-:W-:Y:S01]  /*22b20*/  MOV R10, R26 ;  /* 0x0000001a000a7202 */ /* 0x000fe20000000f00 */
[----:B------:R-:W-:Y:S01]  /*22b30*/  IMAD.MOV.U32 R9, RZ, RZ, R25 ;  /* 0x000000ffff097224 */ /* 0x000fe200078e0019 */
[----:B------:R-:W-:Y:S02]  /*22b40*/  MOV R11, R27 ;  /* 0x0000001b000b7202 */ /* 0x000fe40000000f00 */
[----:B------:R-:W-:Y:S01]  /*22b50*/  MOV R8, R24 ;  /* 0x0000001800087202 */ /* 0x000fe20000000f00 */
[----:B------:R-:W4:Y:S04]  /*22b60*/  LDL.LU.64 R26, [R1+0x3db0] ;  /* 0x003db000011a7983 */ /* 0x000f280000300a00 */
[----:B------:R-:W4:Y:S01]  /*22b70*/  LDL.LU.64 R24, [R1+0x3da8] ;  /* 0x003da80001187983 */ /* 0x000f220000300a00 */
[----:B------:R-:W-:Y:S01]  /*22b80*/  MOV R22, R7 ;  /* 0x0000000700167202 */ /* 0x000fe20000000f00 */
[----:B------:R-:W-:-:S02]  /*22b90*/  IMAD.MOV.U32 R23, RZ, RZ, R6 ;  /* 0x000000ffff177224 */ /* 0x000fc400078e0006 */
[----:B------:R-:W3:Y:S01]  /*22ba0*/  LDL.LU.64 R6, [R1+0x3da0] ;  /* 0x003da00001067983 */ /* 0x000ee20000300a00 */
[----:B----4-:R-:W-:Y:S03]  /*22bb0*/  HMMA.16816.F32 R24, R12, R4, R24 ;  /* 0x000000040c18723c */ /* 0x010fe60000001818 */
[----:B------:R-:W3:Y:S04]  /*22bc0*/  LDL.LU.64 R4, [R1+0x3d98] ;  /* 0x003d980001047983 */ /* 0x000ee80000300a00 */
[----:B------:R-:W-:Y:S01]  /*22bd0*/  MOV R12, R19 ;  /* 0x00000013000c7202 */ /* 0x000fe20000000f00 */
[----:B------:R-:W-:Y:S11]  /*22be0*/  IMAD.MOV.U32 R13, RZ, RZ, R18 ;  /* 0x000000ffff0d7224 */ /* 0x000ff600078e0012 */
[----:B------:R-:W-:Y:S04]  /*22bf0*/  @!UPT UIADD3 URZ, URZ, URZ, URZ ;  /* 0x0000003f3f3ff290 */ /* 0x000fe8000fffe03f */
[----:B------:R0:W-:Y:S04]  /*22c00*/  STL.64 [R1+0x3d28], R26 ;  /* 0x003d281a01007387 */ /* 0x0001e80000100a00 */
[----:B------:R1:W-:Y:S01]  /*22c10*/  STL.64 [R1+0x3d20], R24 ;  /* 0x003d201801007387 */ /* 0x0003e20000100a00 */
[----:B0-----:R-:W-:-:S03]  /*22c20*/  MOV R27, R0 ;  /* 0x00000000001b7202 */ /* 0x001fc60000000f00 */
[----:B-1----:R-:W2:Y:S04]  /*22c30*/  LDL.LU R24, [R1] ;  /* 0x0000000001187983 */ /* 0x002ea80000300800 */
[----:B------:R-:W2:Y:S04]  /*22c40*/  LDL.LU R25, [R1+0x4] ;  /* 0x0000040001197983 */ /* 0x000ea80000300800 */
[----:B------:R-:W2:Y:S04]  /*22c50*/  LDL.LU R26, [R1+0x8] ;  /* 0x00000800011a7983 */ /* 0x000ea80000300800 */
[----:B------:R-:W4:Y:S01]  /*22c60*/  LDL.LU R0, [R1+0x3d90] ;  /* 0x003d900001007983 */ /* 0x000f220000300800 */
[C---:B---3--:R-:W-:Y:S03]  /*22c70*/  HMMA.16816.F32 R16, R4.reuse, R16, R20 ;  /* 0x000000100410723c */ /* 0x048fe60000001814 */
[----:B------:R-:W3:Y:S11]  /*22c80*/  LDL.LU.64 R20, [R1+0x3d88] ;  /* 0x003d880001147983 */ /* 0x000ef60000300a00 */
[----:B------:R-:W-:Y:S09]  /*22c90*/  @!UPT UIADD3 URZ, URZ, URZ, URZ ;  /* 0x0000003f3f3ff290 */ /* 0x000ff2000fffe03f */
[----:B------:R-:W-:Y:S04]  /*22ca0*/  STL.64 [R1+0x20], R16 ;  /* 0x0000201001007387 */ /* 0x000fe80000100a00 */
[----:B------:R0:W-:Y:S04]  /*22cb0*/  STL.64 [R1+0x28], R18 ;  /* 0x0000281201007387 */ /* 0x0001e80000100a00 */
[----:B0-----:R-:W3:Y:S04]  /*22cc0*/  LDL.LU.64 R18, [R1+0x3d80] ;  /* 0x003d800001127983 */ /* 0x001ee80000300a00 */
[----:B------:R-:W3:Y:S02]  /*22cd0*/  LDL.LU.64 R16, [R1+0x3d78] ;  /* 0x003d780001107983 */ /* 0x000ee40000300a00 */
[C---:B---3--:R-:W-:Y:S02]  /*22ce0*/  HMMA.16816.F32 R20, R4.reuse, R20, R16 ;  /* 0x000000140414723c */ /* 0x048fe40000001810 */
[----:B------:R-:W3:Y:S04]  /*22cf0*/  LDL.LU.64 R18, [R1+0x3d70] ;  /* 0x003d700001127983 */ /* 0x000ee80000300a00 */
[----:B------:R-:W3:Y:S11]  /*22d00*/  LDL.LU.64 R16, [R1+0x3d68] ;  /* 0x003d680001107983 */ /* 0x000ef60000300a00 */
[----:B------:R-:W-:Y:S06]  /*22d10*/  @!UPT UIADD3 URZ, URZ, URZ, URZ ;  /* 0x0000003f3f3ff290 */ /* 0x000fec000fffe03f */
[----:B------:R-:W-:Y:S04]  /*22d20*/  STL [R1+0x14], R21 ;  /* 0x0000141501007387 */ /* 0x000fe80000100800 */
[----:B------:R0:W-:Y:S02]  /*22d30*/  STL.64 [R1+0x18], R22 ;  /* 0x0000181601007387 */ /* 0x0001e40000100a00 */
[----:B0-----:R-:W-:Y:S02]  /*22d40*/  MOV R23, R20 ;  /* 0x0000001400177202 */ /* 0x001fe40000000f00 */
[----:B------:R-:W3:Y:S04]  /*22d50*/  LDL.LU R22, [R1+0x3d60] ;  /* 0x003d600001167983 */ /* 0x000ee80000300800 */
[----:B------:R-:W4:Y:S01]  /*22d60*/  LDL.LU.64 R20, [R1+0x3d58] ;  /* 0x003d580001147983 */ /* 0x000f220000300a00 */
[----:B--2---:R-:W-:Y:S03]  /*22d70*/  HMMA.16816.F32 R24, R4, R12, R24 ;  /* 0x0000000c0418723c */ /* 0x004fe60000001818 */
[----:B------:R-:W0:Y:S04]  /*22d80*/  LDSM.16.MT88.4 R12, [R2+0x21800] ;  /* 0x02180000020c783b */ /* 0x000e280000004200 */
[----:B---3--:R-:W-:Y:S04]  /*22d90*/  STL.64 [R1+0x3d18], R22 ;  /* 0x003d181601007387 */ /* 0x008fe80000100a00 */
[----:B----4-:R1:W-:Y:S04]  /*22da0*/  STL.64 [R1+0x3d10], R20 ;  /* 0x003d101401007387 */ /* 0x0103e80000100a00 */
[----:B-1----:R-:W2:Y:S04]  /*22db0*/  LDL.LU.64 R20, [R1+0x110] ;  /* 0x0001100001147983 */ /* 0x002ea80000300a00 */
[----:B------:R-:W3:Y:S04]  /*22dc0*/  LDL.LU.64 R22, [R1+0x118] ;  /* 0x0001180001167983 */ /* 0x000ee80000300a00 */
[----:B------:R-:W-:Y:S04]  /*22dd0*/  STL [R1+0x3cc0], R2 ;  /* 0x003cc00201007387 */ /* 0x000fe80000100800 */
[----:B------:R-:W-:Y:S04]  /*22de0*/  STL.64 [R1], R24 ;  /* 0x0000001801007387 */ /* 0x000fe80000100a00 */
[----:B------:R-:W-:Y:S04]  /*22df0*/  STL.64 [R1+0x8], R26 ;  /* 0x0000081a01007387 */ /* 0x000fe80000100a00 */
[----:B------:R-:W1:Y:S04]  /*22e00*/  LDSM.16.M88.4 R24, [R0+0x80] ;  /* 0x000080000018783b */ /* 0x000e680000000200 */
[----:B0-----:R0:W-:Y:S04]  /*22e10*/  STL.64 [R1+0x3ca8], R14 ;  /* 0x003ca80e01007387 */ /* 0x0011e80000100a00 */
[----:B------:R4:W-:Y:S01]  /*22e20*/  STL.64 [R1+0x3ca0], R12 ;  /* 0x003ca00c01007387 */ /* 0x0009e20000100a00 */
[----:B0-----:R-:W-:-:S03]  /*22e30*/  MOV R15, R3 ;  /* 0x00000003000f7202 */ /* 0x001fc60000000f00 */
[----:B----4-:R-:W2:Y:S04]  /*22e40*/  LDL.LU R12, [R1+0x30] ;  /* 0x00003000010c7983 */ /* 0x010ea80000300800 */
[----:B------:R-:W2:Y:S04]  /*22e50*/  LDL.LU R13, [R1+0x34] ;  /* 0x00003400010d7983 */ /* 0x000ea80000300800 */
[----:B------:R-:W2:Y:S04]  /*22e60*/  LDL.LU R14, [R1+0x38] ;  /* 0x00003800010e7983 */ /* 0x000ea80000300800 */
[----:B-1----:R-:W-:Y:S01]  /*22e70*/  STL.64 [R1+0x70], R24 ;  /* 0x0000701801007387 */ /* 0x002fe20000100a00 */
[----:B------:R-:W-:-:S03]  /*22e80*/  IMAD.MOV.U32 R3, RZ, RZ, R27 ;  /* 0x000000ffff037224 */ /* 0x000fc600078e001b */
[----:B------:R-:W-:Y:S04]  /*22e90*/  STL [R1+0x78], R26 ;  /* 0x0000781a01007387 */ /* 0x000fe80000100800 */
[----:B------:R-:W0:Y:S04]  /*22ea0*/  LDSM.16.M88.4 R24, [R0+0x8080] ;  /* 0x008080000018783b */ /* 0x000e280000000200 */
[----:B------:R-:W-:Y:S04]  /*22eb0*/  STL [R1+0x3c10], R3 ;  /* 0x003c100301007387 */ /* 0x000fe80000100800 */
[----:B0-----:R-:W-:Y:S01]  /*22ec0*/  STL.64 [R1+0x80], R24 ;  /* 0x0000801801007387 */ /* 0x001fe20000100a00 */
[----:B------:R-:W-:-:S03]  /*22ed0*/  MOV R2, R25 ;  /* 0x0000001900027202 */ /* 0x000fc60000000f00 */
[----:B------:R-:W-:Y:S04]  /*22ee0*/  STL.64 [R1+0x88], R26 ;  /* 0x0000881a01007387 */ /* 0x000fe80000100a00 */
[----:B------:R-:W0:Y:S04]  /*22ef0*/  LDSM.16.M88.4 R24, [R0+0x10080] ;  /* 0x010080000018783b */ /* 0x000e280000000200 */
[----:B------:R-:W-:Y:S04]  /*22f00*/  STL [R1+0x3cd0], R2 ;  /* 0x003cd00201007387 */ /* 0x000fe80000100800 */
[----:B0-----:R-:W-:Y:S04]  /*22f10*/  STL.64 [R1+0xa0], R24 ;  /* 0x0000a01801007387 */ /* 0x001fe80000100a00 */
[----:B------:R-:W-:Y:S04]  /*22f20*/  STL.64 [R1+0xa8], R26 ;  /* 0x0000a81a01007387 */ /* 0x000fe80000100a00 */
[----:B------:R-:W0:Y:S04]  /*22f30*/  LDSM.16.M88.4 R24, [R0+0x18080] ;  /* 0x018080000018783b */ /* 0x000e280000000200 */
[----:B0-----:R0:W-:Y:S01]  /*22f40*/  STL.64 [R1+0xe0], R24 ;  /* 0x0000e01801007387 */ /* 0x0011e20000100a00 */
[----:B------:R-:W-:-:S02]  /*22f50*/  MOV R3, R27 ;  /* 0x0000001b00037202 */ /* 0x000fc40000000f00 */
[----:B------:R-:W-:Y:S01]  /*22f60*/  MOV R27, R11 ;  /* 0x0000000b001b7202 */ /* 0x000fe20000000f00 */
[----:B------:R1:W-:Y:S01]  /*22f70*/  STL [R1+0xe8], R26 ;  /* 0x0000e81a01007387 */ /* 0x0003e20000100800 */
[----:B0-----:R-:W-:Y:S01]  /*22f80*/  MOV R24, R8 ;  /* 0x0000000800187202 */ /* 0x001fe20000000f00 */
[----:B------:R-:W-:Y:S01]  /*22f90*/  IMAD.MOV.U32 R25, RZ, RZ, R9 ;  /* 0x000000ffff197224 */ /* 0x000fe200078e0009 */
[----:B-1----:R-:W-:Y:S01]  /*22fa0*/  MOV R26, R10 ;  /* 0x0000000a001a7202 */ /* 0x002fe20000000f00 */
[----:B------:R-:W4:Y:S04]  /*22fb0*/  LDL.LU R8, [R1+0x3d54] ;  /* 0x003d540001087983 */ /* 0x000f280000300800 */
[----:B------:R-:W4:Y:S04]  /*22fc0*/  LDL.LU R9, [R1+0x3d50] ;  /* 0x003d500001097983 */ /* 0x000f280000300800 */
[----:B------:R-:W4:Y:S04]  /*22fd0*/  LDL.LU R10, [R1+0x3d4c] ;  /* 0x003d4c00010a7983 */ /* 0x000f280000300800 */
[----:B------:R-:W4:Y:S04]  /*22fe0*/  LDL.LU R11, [R1+0x3d48] ;  /* 0x003d4800010b7983 */ /* 0x000f280000300800 */
[----:B------:R0:W-:Y:S04]  /*22ff0*/  STL.64 [R1+0x3d38], R26 ;  /* 0x003d381a01007387 */ /* 0x0001e80000100a00 */
[----:B------:R1:W-:Y:S04]  /*23000*/  STL.64 [R1+0x3d30], R24 ;  /* 0x003d301801007387 */ /* 0x0003e80000100a00 */
[----:B0-----:R-:W2:Y:S01]  /*23010*/  LDL.LU.64 R26, [R1+0xb8] ;  /* 0x0000b800011a7983 */ /* 0x001ea20000300a00 */
[----:B-1----:R-:W-:Y:S01]  /*23020*/  MOV R24, R19 ;  /* 0x0000001300187202 */ /* 0x002fe20000000f00 */
[----:B------:R-:W-:-:S02]  /*23030*/  IMAD.MOV.U32 R25, RZ, RZ, R18 ;  /* 0x000000ffff197224 */ /* 0x000fc400078e0012 */
[----:B--2---:R0:W-:Y:S02]  /*23040*/  STL.64 [R1+0x3d40], R26 ;  /* 0x003d401a01007387 */ /* 0x0041e40000100a00 */
[----:B0-----:R-:W-:Y:S02]  /*23050*/  MOV R26, R17 ;  /* 0x00000011001a7202 */ /* 0x001fe40000000f00 */
[----:B------:R-:W-:Y:S02]  /*23060*/  MOV R27, R16 ;  /* 0x00000010001b7202 */ /* 0x000fe40000000f00 */
[----:B------:R-:W0:Y:S04]  /*23070*/  LDSM.16.MT88.4 R16, [R28+0x21800] ;  /* 0x021800001c10783b */ /* 0x000e280000004200 */
[----:B------:R-:W-:Y:S04]  /*23080*/  STL [R1+0x3c18], R3 ;  /* 0x003c180301007387 */ /* 0x000fe80000100800 */
[----:B------:R-:W-:Y:S04]  /*23090*/  STL [R1+0x3b00], R0 ;  /* 0x003b000001007387 */ /* 0x000fe80000100800 */
[----:B------:R-:W-:Y:S04]  /*230a0*/  STL [R1+0x3cc4], R28 ;  /* 0x003cc41c01007387 */ /* 0x000fe80000100800 */
[----:B0-----:R0:W-:Y:S04]  /*230b0*/  STL.64 [R1+0x3c58], R18 ;  /* 0x003c581201007387 */ /* 0x0011e80000100a00 */
[----:B------:R-:W-:Y:S04]  /*230c0*/  STL.64 [R1+0x3c50], R16 ;  /* 0x003c501001007387 */ /* 0x000fe80000100a00 */
[----:B0-----:R-:W4:Y:S01]  /*230d0*/  LDL.LU.64 R18, [R1+0x98] ;  /* 0x0000980001127983 */ /* 0x001f220000300a00 */
[----:B------:R-:W-:Y:S11]  /*230e0*/  HMMA.16816.F32 R12, R4, R20, R12 ;  /* 0x00000014040c723c */ /* 0x000ff6000000180c */
[----:B------:R-:W-:Y:S11]  /*230f0*/  @!UPT UIADD3 URZ, URZ, URZ, URZ ;  /* 0x0000003f3f3ff290 */ /* 0x000ff6000fffe03f */
[----:B------:R-:W-:Y:S01]  /*23100*/  @!UPT UIADD3 URZ, URZ, URZ, URZ ;  /* 0x0000003f3f3ff290 */ /* 0x000fe2000fffe03f */
[----:B------:R-:W-:Y:S04]  /*23110*/  STL.64 [R1+0x3cb8], R14 ;  /* 0x003cb80e01007387 */ /* 0x000fe80000100a00 */
[----:B------:R0:W-:Y:S04]  /*23120*/  STL.64 [R1+0x3cb0], R12 ;  /* 0x003cb00c01007387 */ /* 0x0001e80000100a00 */
[----:B0-----:R-:W2:Y:S04]  /*23130*/  LDL.LU R12, [R1+0x50] ;  /* 0x00005000010c7983 */ /* 0x001ea80000300800 */
[----:B------:R-:W2:Y:S04]  /*23140*/  LDL.LU R13, [R1+0x54] ;  /* 0x00005400010d7983 */ /* 0x000ea80000300800 */
[----:B------:R-:W2:Y:S01]  /*23150*/  LDL.LU R14, [R1+0x58] ;  /* 0x00005800010e7983 */ /* 0x000ea20000300800 */
[C---:B----4-:R-:W-:Y:S11]  /*23160*/  HMMA.16816.F32 R24, R8.reuse, R18, R24 ;  /* 0x000000120818723c */ /* 0x050ff60000001818 */
[----:B------:R-:W-:Y:S11]  /*23170*/  @!UPT UIADD3 URZ, URZ, URZ, URZ ;  /* 0x0000003f3f3ff290 */ /* 0x000ff6000fffe03f */
[----:B------:R-:W-:Y:S02]  /*23180*/  @!UPT UIADD3 URZ, URZ, URZ, URZ ;  /* 0x0000003f3f3ff290 */ /* 0x000fe4000fffe03f */
[----:B------:R-:W-:Y:S01]  /*23190*/  IMAD.MOV.U32 R7, RZ, RZ, R26 ;  /* 0x000000ffff077224 */ /* 0x000fe200078e001a */
[----:B------:R-:W-:Y:S02]  /*231a0*/  MOV R6, R27 ;  /* 0x0000001b00067202 */ /* 0x000fe40000000f00 */
[----:B------:R-:W2:Y:S01]  /*231b0*/  LDL.LU.64 R26, [R1+0x3d40] ;  /* 0x003d4000011a7983 */ /* 0x000ea20000300a00 */
[----:B------:R-:W-:Y:S02]  /*231c0*/  MOV R15, R29 ;  /* 0x0000001d000f7202 */ /* 0x000fe40000000f00 */
[----:B------:R-:W-:Y:S02]  /*231d0*/  MOV R17, R24 ;  /* 0x0000001800117202 */ /* 0x000fe40000000f00 */
[----:B------:R-:W-:Y:S01]  /*231e0*/  MOV R16, R25 ;  /* 0x0000001900107202 */ /* 0x000fe20000000f00 */
[----:B------:R-:W-:Y:S01]  /*231f0*/  IMAD.MOV.U32 R2, RZ, RZ, R18 ;  /* 0x000000ffff027224 */ /* 0x000fe200078e0012 */
[----:B------:R-:W-:Y:S01]  /*23200*/  MOV R0, R19 ;  /* 0x0000001300007202 */ /* 0x000fe20000000f00 */
[----:B------:R-:W-:Y:S04]  /*23210*/  STL [R1+0x3ccc], R17 ;  /* 0x003ccc1101007387 */ /* 0x000fe80000100800 */
[----:B------:R-:W-:Y:S04]  /*23220*/  STL [R1+0x3cc8], R16 ;  /* 0x003cc81001007387 */ /* 0x000fe80000100800 */
[----:B------:R-:W4:Y:S01]  /*23230*/  LDL.LU.64 R18, [R1+0xc8] ;  /* 0x0000c80001127983 */ /* 0x000f220000300a00 */
[----:B--2---:R-:W-:Y:S01]  /*23240*/  HMMA.16816.F32 R12, R8, R26, R12 ;  /* 0x0000001a080c723c */ /* 0x004fe2000000180c */
[----:B------:R-:W-:-:S02]  /*23250*/  MOV R5, R26 ;  /* 0x0000001a00057202 */ /* 0x000fc40000000f00 */
[----:B------:R-:W-:Y:S02]  /*23260*/  MOV R4, R27 ;  /* 0x0000001b00047202 */ /* 0x000fe40000000f00 */
[----:B------:R-:W4:Y:S04]  /*23270*/  LDL.LU.64 R26, [R1+0x3d38] ;  /* 0x003d3800011a7983 */ /* 0x000f280000300a00 */
[----:B------:R-:W4:Y:S11]  /*23280*/  LDL.LU.64 R24, [R1+0x3d30] ;  /* 0x003d300001187983 */ /* 0x000f360000300a00 */
[----:B------:R-:W-:Y:S03]  /*23290*/  @!UPT UIADD3 URZ, URZ, URZ, URZ ;  /* 0x0000003f3f3ff290 */ /* 0x000fe6000fffe03f */
[----:B------:R0:W-:Y:S01]  /*232a0*/  STL.64 [R1+0x50], R12 ;  /* 0x0000500c01007387 */ /* 0x0001e20000100a00 */
[----:B------:R-:W-:Y:S01]  /*232b0*/  IMAD.MOV.U32 R29, RZ, RZ, R14 ;  /* 0x000000ffff1d7224 */ /* 0x000fe200078e000e */
[----:B------:R-:W-:Y:S02]  /*232c0*/  MOV R3, R15 ;  /* 0x0000000f00037202 */ /* 0x000fe40000000f00 */
[----:B0-----:R-:W2:Y:S04]  /*232d0*/  LDL.LU R12, [R1] ;  /* 0x00000000010c7983 */ /* 0x001ea80000300800 */
[----:B------:R-:W2:Y:S04]  /*232e0*/  LDL.LU R13, [R1+0x4] ;  /* 0x00000400010d7983 */ /* 0x000ea80000300800 */
[----:B------:R-:W2:Y:S04]  /*232f0*/  LDL.LU R14, [R1+0x8] ;  /* 0x00000800010e7983 */ /* 0x000ea80000300800 */
[----:B------:R-:W2:Y:S01]  /*23300*/  LDL.LU R15, [R1+0xc] ;  /* 0x00000c00010f7983 */ /* 0x000ea20000300800 */
[----:B----4-:R-:W-:Y:S11]  /*23310*/  HMMA.16816.F32 R24, R8, R18, R24 ;  /* 0x000000120818723c */ /* 0x010ff60000001818 */
[----:B------:R-:W-:Y:S11]  /*23320*/  @!UPT UIADD3 URZ, URZ, URZ, URZ ;  /* 0x0000003f3f3ff290 */ /* 0x000ff6000fffe03f */
[----:B------:R-:W-:Y:S02]  /*23330*/  @!UPT UIADD3 URZ, URZ, URZ, URZ ;  /* 0x0000003f3f3ff290 */ /* 0x000fe4000fffe03f */
[----:B------:R-:W-:Y:S02]  /*23340*/  MOV R16, R26 ;  /* 0x0000001a00107202 */ /* 0x000fe40000000f00 */
[----:B------:R-:W-:Y:S02]  /*23350*/  MOV R28, R27 ;  /* 0x0000001b001c7202 */ /* 0x000fe40000000f00 */
[----:B------:R-:W-:Y:S01]  /*23360*/  MOV R17, R25 ;  /* 0x0000001900117202 */ /* 0x000fe20000000f00 */
[----:B--2---:R0:W-:Y:S04]  /*23370*/  STL.64 [R1+0x3ce0], R14 ;  /* 0x003ce00e01007387 */ /* 0x0041e80000100a00 */
[----:B------:R-:W-:Y:S01]  /*23380*/  STL.64 [R1+0x3cd8], R12 ;  /* 0x003cd80c01007387 */ /* 0x000fe20000100a00 */
[----:B0-----:R-:W-:-:S02]  /*23390*/  MOV R14, R5 ;  /* 0x00000005000e7202 */ /* 0x001fc40000000f00 */
[----:B------:R-:W-:-:S05]  /*233a0*/  MOV R15, R4 ;  /* 0x00000004000f7202 */ /* 0x000fca0000000f00 */
[----:B------:R0:W-:Y:S04]  /*233b0*/  STL.64 [R1+0x3cf8], R14 ;  /* 0x003cf80e01007387 */ /* 0x0001e80000100a00 */
[----:B------:R-:W2:Y:S01]  /*233c0*/  LDL.LU.64 R26, [R1+0x3d28] ;  /* 0x003d2800011a7983 */ /* 0x000ea20000300a00 */
[----:B0-----:R-:W-:Y:S02]  /*233d0*/  IMAD.MOV.U32 R14, RZ, RZ, R2 ;  /* 0x000000ffff0e7224 */ /* 0x001fe400078e0002 */
[----:B------:R-:W-:Y:S02]  /*233e0*/  IMAD.MOV.U32 R2, RZ, RZ, R24 ;  /* 0x000000ffff027224 */ /* 0x000fe400078e0018 */
[----:B------:R-:W2:Y:S01]  /*233f0*/  LDL.LU.64 R24, [R1+0x3d20] ;  /* 0x003d200001187983 */ /* 0x000ea20000300a00 */
[----:B------:R-:W-:-:S03]  /*23400*/  MOV R15, R0 ;  /* 0x00000000000f7202 */ /* 0x000fc60000000f00 */
[----:B------:R0:W-:Y:S01]  /*23410*/  STL.64 [R1+0x3d00], R16 ;  /* 0x003d001001007387 */ /* 0x0001e20000100a00 */
[----:B------:R-:W-:Y:S01]  /*23420*/  MOV R12, R18 ;  /* 0x00000012000c7202 */ /* 0x000fe20000000f00 */
[----:B---3--:R-:W-:Y:S01]  /*23430*/  IMAD.MOV.U32 R5, RZ, RZ, R22 ;  /* 0x000000ffff057224 */ /* 0x008fe200078e0016 */
[----:B------:R-:W-:Y:S02]  /*23440*/  MOV R0, R19 ;  /* 0x0000001300007202 */ /* 0x000fe40000000f00 */
[----:B------:R-:W-:Y:S01]  /*23450*/  MOV R4, R23 ;  /* 0x0000001700047202 */ /* 0x000fe20000000f00 */
[----:B0-----:R-:W3:Y:S04]  /*23460*/  LDL.LU R16, [R1+0x20] ;  /* 0x0000200001107983 */ /* 0x001ee80000300800 */
[----:B------:R-:W3:Y:S04]  /*23470*/  LDL.LU R17, [R1+0x24] ;  /* 0x0000240001117983 */ /* 0x000ee80000300800 */
[----:B------:R-:W3:Y:S04]  /*23480*/  LDL.LU R18, [R1+0x28] ;  /* 0x0000280001127983 */ /* 0x000ee80000300800 */
[----:B------:R-:W3:Y:S01]  /*23490*/  LDL.LU R19, [R1+0x2c] ;  /* 0x00002c0001137983 */ /* 0x000ee20000300800 */
[----:B--2---:R-:W-:Y:S03]  /*234a0*/  HMMA.16816.F32 R24, R8, R22, R24 ;  /* 0x000000160818723c */ /* 0x004fe60000001818 */
[----:B------:R-:W2:Y:S04]  /*234b0*/  LDL.LU.64 R22, [R1+0x3d18] ;  /* 0x003d180001167983 */ /* 0x000ea80000300a00 */
[----:B------:R-:W3:Y:S04]  /*234c0*/  LDL.LU.64 R20, [R1+0x3d10] ;  /* 0x003d100001147983 */ /* 0x000ee80000300a00 */
[----:B------:R-:W-:Y:S04]  /*234d0*/  STL.64 [R1+0x3cf0], R6 ;  /* 0x003cf00601007387 */ /* 0x000fe80000100a00 */
[----:B------:R2:W-:Y:S02]  /*234e0*/  STL.64 [R1+0x3ce8], R4 ;  /* 0x003ce80401007387 */ /* 0x0005e40000100a00 */
[----:B--2---:R-:W-:-:S02]  /*234f0*/  MOV R4, R23 ;  /* 0x0000001700047202 */ /* 0x004fc40000000f00 */
[----:B------:R-:W3:Y:S01]  /*23500*/  LDL.LU R23, [R1+0x3d08] ;  /* 0x003d080001177983 */ /* 0x000ee20000300800 */
[----:B------:R-:W-:-:S03]  /*23510*/  MOV R10, R12 ;  /* 0x0000000c000a7202 */ /* 0x000fc60000000f00 */
[----:B------:R-:W2:Y:S04]  /*23520*/  LDL.LU R5, [R1+0x14] ;  /* 0x0000140001057983 */ /* 0x000ea80000300800 */
[----:B------:R-:W2:Y:S01]  /*23530*/  LDL.LU R6, [R1+0x18] ;  /* 0x0000180001067983 */ /* 0x000ea20000300800 */
[----:B------:R-:W-:-:S03]  /*23540*/  IMAD.MOV.U32 R11, RZ, RZ, R0 ;  /* 0x000000ffff0b7224 */ /* 0x000fc600078e0000 */
[----:B------:R-:W2:Y:S04]  /*23550*/  LDL.LU R7, [R1+0x1c] ;  /* 0x00001c0001077983 */ /* 0x000ea80000300800 */
[----:B------:R-:W-:Y:S04]  /*23560*/  STL [R1+0x3c64], R26 ;  /* 0x003c641a01007387 */ /* 0x000fe80000100800 */
[----:B------:R-:W-:Y:S01]  /*23570*/  STL [R1+0x3c60], R27 ;  /* 0x003c601b01007387 */ /* 0x000fe20000100800 */
[C---:B---3--:R-:W-:Y:S03]  /*23580*/  HMMA.16816.F32 R12, R20.reuse, R14, R16 ;  /* 0x0000000e140c723c */ /* 0x048fe60000001810 */
[----:B------:R-:W3:Y:S11]  /*23590*/  LDL.LU.64 R16, [R1+0x3d00] ;  /* 0x003d000001107983 */ /* 0x000ef60000300a00 */
[----:B------:R-:W-:Y:S09]  /*235a0*/  @!UPT UIADD3 URZ, URZ, URZ, URZ ;  /* 0x0000003f3f3ff290 */ /* 0x000ff2000fffe03f */
[----:B------:R2:W-:Y:S01]  /*235b0*/  STL [R1+0x20], R12 ;  /* 0x0000200c01007387 */ /* 0x0005e20000100800 */
[----:B------:R-:W-:Y:S02]  /*235c0*/  MOV R18, R14 ;  /* 0x0000000e00127202 */ /* 0x000fe40000000f00 */
[----:B------:R-:W-:Y:S02]  /*235d0*/  MOV R0, R15 ;  /* 0x0000000f00007202 */ /* 0x000fe40000000f00 */
[----:B------:R-:W2:Y:S01]  /*235e0*/  LDL.LU.64 R14, [R1+0x3cf8] ;  /* 0x003cf800010e7983 */ /* 0x000ea20000300a00 */
[----:B------:R-:W-:Y:S02]  /*235f0*/  MOV R19, R13 ;  /* 0x0000000d00137202 */ /* 0x000fe40000000f00 */
[----:B--2---:R-:W-:Y:S01]  /*23600*/  HMMA.16816.F32 R12, R20, R14, R4 ;  /* 0x0000000e140c723c */ /* 0x004fe20000001804 */
[----:B------:R-:W2:Y:S04]  /*23610*/  LDL.LU.64 R6, [R1+0x3cf0] ;  /* 0x003cf00001067983 */ /* 0x000ea80000300a00 */
[----:B------:R-:W4:Y:S11]  /*23620*/  LDL.LU.64 R4, [R1+0x3ce8] ;  /* 0x003ce80001047983 */ /* 0x000f360000300a00 */
[----:B------:R-:W-:Y:S08]  /*23630*/  @!UPT UIADD3 URZ, URZ, URZ, URZ ;  /* 0x0000003f3f3ff290 */ /* 0x000ff0000fffe03f */
[----:B------:R-:W-:Y:S01]  /*23640*/  IMAD.MOV.U32 R26, RZ, RZ, R12 ;  /* 0x000000ffff1a7224 */ /* 0x000fe200078e000c */
[----:B------:R-:W-:Y:S01]  /*23650*/  MOV R27, R13 ;  /* 0x0000000d001b7202 */ /* 0x000fe20000000f00 */
[----:B------:R0:W-:Y:S04]  /*23660*/  STL.64 [R1+0x18], R14 ;  /* 0x0000180e01007387 */ /* 0x0001e80000100a00 */
[----:B0-----:R-:W2:Y:S04]  /*23670*/  LDL.LU.64 R14, [R1+0x3ce0] ;  /* 0x003ce000010e7983 */ /* 0x001ea80000300a00 */
[----:B------:R-:W2:Y:S04]  /*23680*/  LDL.LU.64 R12, [R1+0x3cd8] ;  /* 0x003cd800010c7983 */ /* 0x000ea80000300a00 */
[----:B------:R-:W-:Y:S04]  /*23690*/  STL.64 [R1+0x3c70], R26 ;  /* 0x003c701a01007387 */ /* 0x000fe80000100a00 */
[----:B------:R0:W-:Y:S02]  /*236a0*/  STL.64 [R1+0x3c68], R24 ;  /* 0x003c681801007387 */ /* 0x0001e40000100a00 */
[----:B0-----:R-:W-:-:S02]  /*236b0*/  MOV R24, R2 ;  /* 0x0000000200187202 */ /* 0x001fc40000000f00 */
[----:B------:R-:W2:Y:S01]  /*236c0*/  LDL.LU R2, [R1+0x3cd0] ;  /* 0x003cd00001027983 */ /* 0x000ea20000300800 */
[----:B---3--:R-:W-:Y:S01]  /*236d0*/  IMAD.MOV.U32 R26, RZ, RZ, R16 ;  /* 0x000000ffff1a7224 */ /* 0x008fe200078e0010 */
[----:B------:R-:W-:Y:S02]  /*236e0*/  MOV R27, R28 ;  /* 0x0000001c001b7202 */ /* 0x000fe40000000f00 */
[----:B------:R-:W-:Y:S02]  /*236f0*/  MOV R25, R17 ;  /* 0x0000001100197202 */ /* 0x000fe40000000f00 */
[----:B------:R-:W3:Y:S04]  /*23700*/  LDL.LU R17, [R1+0x3ccc] ;  /* 0x003ccc0001117983 */ /* 0x000ee80000300800 */
[----:B------:R-:W3:Y:S04]  /*23710*/  LDL.LU R16, [R1+0x3cc8] ;  /* 0x003cc80001107983 */ /* 0x000ee80000300800 */
[----:B------:R-:W3:Y:S04]  /*23720*/  LDL.LU R28, [R1+0x3cc4] ;  /* 0x003cc400011c7983 */ /* 0x000ee80000300800 */
[----:B------:R-:W-:Y:S04]  /*23730*/  STL.64 [R1+0x3c90], R26 ;  /* 0x003c901a01007387 */ /* 0x000fe80000100a00 */
[----:B------:R0:W-:Y:S04]  /*23740*/  STL.64 [R1+0x3c88], R24 ;  /* 0x003c881801007387 */ /* 0x0001e80000100a00 */
[----:B0-----:R-:W3:Y:S01]  /*23750*/  LDL R24, [R1+0x80] ;  /* 0x0000800001187983 */ /* 0x001ee20000100800 */
[----:B--2---:R-:W-:-:S03]  /*23760*/  MOV R25, R2 ;  /* 0x0000000200197202 */ /* 0x004fc60000000f00 */
[----:B------:R-:W2:Y:S01]  /*23770*/  LDL.LU R2, [R1+0x3cc0] ;  /* 0x003cc00001027983 */ /* 0x000ea20000300800 */
[----:B------:R-:W-:Y:S03]  /*23780*/  HMMA.16816.F32 R8, R20, R10, R12 ;  /* 0x0000000a1408723c */ /* 0x000fe6000000180c */
[----:B---3--:R0:W-:Y:S04]  /*23790*/  STL.64 [R1+0x3c98], R24 ;  /* 0x003c981801007387 */ /* 0x0081e80000100a00 */
[----:B------:R-:W3:Y:S04]  /*237a0*/  LDL.LU.64 R14, [R1+0x3cb8] ;  /* 0x003cb800010e7983 */ /* 0x000ee80000300a00 */
[----:B------:R-:W3:Y:S01]  /*237b0*/  LDL.LU.64 R12, [R1+0x3cb0] ;  /* 0x003cb000010c7983 */ /* 0x000ee20000300a00 */
[----:B0-----:R-:W-:Y:S01]  /*237c0*/  MOV R24, R17 ;  /* 0x0000001100187202 */ /* 0x001fe20000000f00 */
[----:B------:R-:W-:-:S02]  /*237d0*/  IMAD.MOV.U32 R25, RZ, RZ, R16 ;  /* 0x000000ffff197224 */ /* 0x000fc400078e0010 */
[----:B------:R-:W3:Y:S04]  /*237e0*/  LDL.LU.64 R16, [R1+0xe0] ;  /* 0x0000e00001107983 */ /* 0x000ee80000300a00 */
[----:B------:R-:W-:Y:S04]  /*237f0*/  STL.64 [R1+0x3c80], R18 ;  /* 0x003c801201007387 */ /* 0x000fe80000100a00 */
[----:B------:R-:W-:Y:S04]  /*23800*/  STL.64 [R1], R8 ;  /* 0x0000000801007387 */ /* 0x000fe80000100a00 */
[----:B------:R-:W-:Y:S01]  /*23810*/  STL.64 [R1+0x8], R10 ;  /* 0x0000080a01007387 */ /* 0x000fe20000100a00 */
[----:B------:R-:W-:-:S02]  /*23820*/  MOV R26, R7 ;  /* 0x00000007001a7202 */ /* 0x000fc40000000f00 */
[----:B------:R-:W-:Y:S01]  /*23830*/  MOV R27, R6 ;  /* 0x00000006001b7202 */ /* 0x000fe20000000f00 */
[----:B--2---:R-:W0:Y:S04]  /*23840*/  LDSM.16.MT88.4 R8, [R2+0x21c00] ;  /* 0x021c00000208783b */ /* 0x004e280000004200 */
[----:B---3--:R1:W-:Y:S04]  /*23850*/  STL.64 [R1+0x3c78], R16 ;  /* 0x003c781001007387 */ /* 0x0083e80000100a00 */
[----:B-1----:R-:W2:Y:S04]  /*23860*/  LDL.LU.64 R16, [R1+0xa0] ;  /* 0x0000a00001107983 */ /* 0x002ea80000300a00 */
[----:B------:R-:W-:Y:S04]  /*23870*/  STL [R1+0x3c1c], R2 ;  /* 0x003c1c0201007387 */ /* 0x000fe80000100800 */
[----:B0-----:R4:W-:Y:S02]  /*23880*/  STL.64 [R1+0x3c08], R10 ;  /* 0x003c080a01007387 */ /* 0x0019e40000100a00 */
[----:B----4-:R-:W-:Y:S01]  /*23890*/  MOV R10, R5 ;  /* 0x00000005000a7202 */ /* 0x010fe20000000f00 */
[----:B------:R-:W-:-:S02]  /*238a0*/  IMAD.MOV.U32 R11, RZ, RZ, R4 ;  /* 0x000000ffff0b7224 */ /* 0x000fc400078e0004 */
[----:B------:R-:W0:Y:S04]  /*238b0*/  LDSM.16.MT88.4 R4, [R28+0x21c00] ;  /* 0x021c00001c04783b */ /* 0x000e280000004200 */
[----:B------:R1:W-:Y:S04]  /*238c0*/  STL.64 [R1+0x3c00], R8 ;  /* 0x003c000801007387 */ /* 0x0003e80000100a00 */
[----:B------:R-:W-:Y:S01]  /*238d0*/  STL [R1+0x3c20], R28 ;  /* 0x003c201c01007387 */ /* 0x000fe20000100800 */
[----:B-1----:R-:W-:Y:S03]  /*238e0*/  HMMA.16816.F32 R8, R20, R10, R12 ;  /* 0x0000000a1408723c */ /* 0x002fe6000000180c */
[----:B0-----:R0:W-:Y:S04]  /*238f0*/  STL [R1+0x3bb4], R4 ;  /* 0x003bb40401007387 */ /* 0x0011e80000100800 */
[----:B------:R1:W-:Y:S04]  /*23900*/  STL [R1+0x3bb0], R5 ;  /* 0x003bb00501007387 */ /* 0x0003e80000100800 */
[----:B------:R-:W-:Y:S04]  /*23910*/  STL [R1+0x3bac], R6 ;  /* 0x003bac0601007387 */ /* 0x000fe80000100800 */
[----:B------:R-:W-:Y:S04]  /*23920*/  STL [R1+0x3ba8], R7 ;  /* 0x003ba80701007387 */ /* 0x000fe80000100800 */
[----:B0-----:R-:W3:Y:S04]  /*23930*/  LDL.LU R4, [R1+0x70] ;  /* 0x0000700001047983 */ /* 0x001ee80000300800 */
[----:B-1----:R-:W3:Y:S04]  /*23940*/  LDL.LU R5, [R1+0x74] ;  /* 0x0000740001057983 */ /* 0x002ee80000300800 */
[----:B------:R-:W3:Y:S04]  /*23950*/  LDL.LU.64 R14, [R1+0x3ca8] ;  /* 0x003ca800010e7983 */ /* 0x000ee80000300a00 */
[----:B------:R-:W3:Y:S04]  /*23960*/  LDL.LU.64 R12, [R1+0x3ca0] ;  /* 0x003ca000010c7983 */ /* 0x000ee80000300a00 */
[----:B------:R-:W4:Y:S04]  /*23970*/  LDL.LU R20, [R1+0x50] ;  /* 0x0000500001147983 */ /* 0x000f280000300800 */
[----:B------:R-:W4:Y:S04]  /*23980*/  LDL.LU R21, [R1+0x54] ;  /* 0x0000540001157983 */ /* 0x000f280000300800 */
[----:B------:R-:W-:Y:S04]  /*23990*/  STL [R1+0x3c28], R10 ;  /* 0x003c280a01007387 */ /* 0x000fe80000100800 */
[----:B------:R-:W-:Y:S01]  /*239a0*/  STL [R1+0x3c24], R11 ;  /* 0x003c240b01007387 */ /* 0x000fe20000100800 */
[----:B---3--:R-:W-:Y:S11]  /*239b0*/  HMMA.16816.F32 R24, R12, R4, R24 ;  /* 0x000000040c18723c */ /* 0x008ff60000001818 */
[----:B------:R-:W-:Y:S11]  /*239c0*/  @!UPT UIADD3 URZ, URZ, URZ, URZ ;  /* 0x0000003f3f3ff290 */ /* 0x000ff6000fffe03f */
[----:B------:R-:W-:Y:S01]  /*239d0*/  @!UPT UIADD3 URZ, URZ, URZ, URZ ;  /* 0x0000003f3f3ff290 */ /* 0x000fe2000fffe03f */
[----:B------:R0:W-:Y:S04]  /*239e0*/  STL.64 [R1+0x40], R24 ;  /* 0x0000401801007387 */ /* 0x0001e80000100a00 */
[----:B------:R4:W-:Y:S04]  /*239f0*/  STL [R1+0x48], R26 ;  /* 0x0000481a01007387 */ /* 0x0009e80000100800 */
[----:B0-----:R-:W4:Y:S01]  /*23a00*/  LDL.LU.64 R24, [R1+0x3c98] ;  /* 0x003c980001187983 */ /* 0x001f220000300a00 */
[----:B------:R-:W-:Y:S02]  /*23a10*/  MOV R22, R29 ;  /* 0x0000001d00167202 */ /* 0x000fe40000000f00 */
[----:B------:R-:W-:-:S02]  /*23a20*/  MOV R23, R3 ;  /* 0x0000000300177202 */ /* 0x000fc40000000f00 */
[----:B------:R-:W-:-:S05]  /*23a30*/  MOV R3, R27 ;  /* 0x0000001b00037202 */ /* 0x000fca0000000f00 */
[----:B----4-:R-:W-:Y:S11]  /*23a40*/  HMMA.16816.F32 R24, R12, R24, R20 ;  /* 0x000000180c18723c */ /* 0x010ff60000001814 */
[----:B------:R-:W-:Y:S11]  /*23a50*/  @!UPT UIADD3 URZ, URZ, URZ, URZ ;  /* 0x0000003f3f3ff290 */ /* 0x000ff6000fffe03f */
[----:B------:R-:W-:Y:S02]  /*23a60*/  @!UPT UIADD3 URZ, URZ, URZ, URZ ;  /* 0x0000003f3f3ff290 */ /* 0x000fe4000fffe03f */
[----:B------:R-:W-:Y:S01]  /*23a70*/  MOV R22, R26 ;  /* 0x0000001a00167202 */ /* 0x000fe20000000f00 */
[----:B------:R-:W-:Y:S01]  /*23a80*/  IMAD.MOV.U32 R29, RZ, RZ, R24 ;  /* 0x000000ffff1d7224 */ /* 0x000fe200078e0018 */
[----:B------:R-:W-:Y:S02]  /*23a90*/  MOV R21, R27 ;  /* 0x0000001b00157202 */ /* 0x000fe40000000f00 */
[----:B------:R-:W-:Y:S01]  /*23aa0*/  MOV R23, R25 ;  /* 0x0000001900177202 */ /* 0x000fe20000000f00 */
[----:B------:R-:W3:Y:S04]  /*23ab0*/  LDL.LU.64 R26, [R1+0x3c90] ;  /* 0x003c9000011a7983 */ /* 0x000ee80000300a00 */
[----:B------:R-:W3:Y:S01]  /*23ac0*/  LDL.LU.64 R24, [R1+0x3c88] ;  /* 0x003c880001187983 */ /* 0x000ee20000300a00 */
[----:B--2---:R-:W-:Y:S01]  /*23ad0*/  IMAD.MOV.U32 R7, RZ, RZ, R16 ;  /* 0x000000ffff077224 */ /* 0x004fe200078e0010 */
[----:B------:R-:W-:-:S02]  /*23ae0*/  MOV R6, R17 ;  /* 0x0000001100067202 */ /* 0x000fc40000000f00 */
[----:B------:R-:W2:Y:S01]  /*23af0*/  LDL.LU.64 R18, [R1+0x3c80] ;  /* 0x003c800001127983 */ /* 0x000ea20000300a00 */
[----:B---3--:R-:W-:Y:S03]  /*23b00*/  HMMA.16816.F32 R24, R12, R16, R24 ;  /* 0x000000100c18723c */ /* 0x008fe60000001818 */
[----:B------:R-:W3:Y:S11]  /*23b10*/  LDL.LU.64 R16, [R1+0x3c78] ;  /* 0x003c780001107983 */ /* 0x000ef60000300a00 */
[----:B------:R-:W-:Y:S10]  /*23b20*/  @!UPT UIADD3 URZ, URZ, URZ, URZ ;  /* 0x0000003f3f3ff290 */ /* 0x000ff4000fffe03f */
[----:B------:R-:W-:Y:S01]  /*23b30*/  IMAD.MOV.U32 R28, RZ, RZ, R26 ;  /* 0x000000ffff1c7224 */ /* 0x000fe200078e001a */
[----:B------:R-:W-:Y:S02]  /*23b40*/  MOV R2, R27 ;  /* 0x0000001b00027202 */ /* 0x000fe40000000f00 */
[----:B------:R-:W4:Y:S01]  /*23b50*/  LDL.LU.64 R26, [R1+0x3c70] ;  /* 0x003c7000011a7983 */ /* 0x000f220000300a00 */
[----:B------:R-:W-:Y:S02]  /*23b60*/  MOV R10, R24 ;  /* 0x00000018000a7202 */ /* 0x000fe40000000f00 */
[----:B------:R-:W-:Y:S02]  /*23b70*/  MOV R11, R25 ;  /* 0x00000019000b7202 */ /* 0x000fe40000000f00 */
[----:B------:R-:W2:Y:S04]  /*23b80*/  LDL.LU.64 R24, [R1+0x3c68] ;  /* 0x003c680001187983 */ /* 0x000ea80000300a00 */
[----:B------:R-:W-:Y:S04]  /*23b90*/  STL.64 [R1+0x3c38], R10 ;  /* 0x003c380a01007387 */ /* 0x000fe80000100a00 */
[----:B------:R4:W-:Y:S02]  /*23ba0*/  STL.64 [R1+0x3c30], R8 ;  /* 0x003c300801007387 */ /* 0x0009e40000100a00 */
[----:B----4-:R-:W-:-:S02]  /*23bb0*/  MOV R8, R26 ;  /* 0x0000001a00087202 */ /* 0x010fc40000000f00 */
[----:B------:R-:W2:Y:S01]  /*23bc0*/  LDL.LU R26, [R1+0x3c64] ;  /* 0x003c6400011a7983 */ /* 0x000ea20000300800 */
[----:B------:R-:W-:-:S03]  /*23bd0*/  MOV R9, R27 ;  /* 0x0000001b00097202 */ /* 0x000fc60000000f00 */
[----:B------:R-:W2:Y:S04]  /*23be0*/  LDL.LU R27, [R1+0x3c60] ;  /* 0x003c6000011b7983 */ /* 0x000ea80000300800 */
[----:B------:R-:W4:Y:S04]  /*23bf0*/  LDL.LU R10, [R1+0x18] ;  /* 0x00001800010a7983 */ /* 0x000f280000300800 */
[----:B------:R-:W4:Y:S01]  /*23c00*/  LDL.LU R11, [R1+0x1c] ;  /* 0x00001c00010b7983 */ /* 0x000f220000300800 */
[----:B---3--:R-:W-:Y:S01]  /*23c10*/  MOV R20, R16 ;  /* 0x0000001000147202 */ /* 0x008fe20000000f00 */
[----:B--2---:R-:W-:Y:S02]  /*23c20*/  HMMA.16816.F32 R24, R12, R16, R24 ;  /* 0x000000100c18723c */ /* 0x004fe40000001818 */
[----:B----4-:R0:W-:Y:S04]  /*23c30*/  STL.64 [R1+0x3c48], R10 ;  /* 0x003c480a01007387 */ /* 0x0101e80000100a00 */
[----:B------:R1:W-:Y:S01]  /*23c40*/  STL.64 [R1+0x3c40], R8 ;  /* 0x003c400801007387 */ /* 0x0003e20000100a00 */
[----:B0-----:R-:W-:-:S02]  /*23c50*/  MOV R10, R18 ;  /* 0x00000012000a7202 */ /* 0x001fc40000000f00 */
[----:B------:R-:W-:Y:S01]  /*23c60*/  MOV R11, R0 ;  /* 0x00000000000b7202 */ /* 0x000fe20000000f00 */
[----:B------:R-:W-:Y:S01]  /*23c70*/  IMAD.MOV.U32 R0, RZ, RZ, R17 ;  /* 0x000000ffff007224 */ /* 0x000fe200078e0011 */
[----:B-1----:R-:W2:Y:S01]  /*23c80*/  LDL.LU R8, [R1+0x20] ;  /* 0x0000200001087983 */ /* 0x002ea20000300800 */
[----:B------:R-:W-:-:S03]  /*23c90*/  IMAD.MOV.U32 R9, RZ, RZ, R19 ;  /* 0x000000ffff097224 */ /* 0x000fc600078e0013 */
[----:B------:R-:W2:Y:S04]  /*23ca0*/  LDL.LU.64 R18, [R1+0x3c58] ;  /* 0x003c580001127983 */ /* 0x000ea80000300a00 */
[----:B------:R-:W2:Y:S01]  /*23cb0*/  LDL.LU.64 R16, [R1+0x3c50] ;  /* 0x003c500001107983 */ /* 0x000ea20000300a00 */
[----:B------:R-:W-:-:S03]  /*23cc0*/  MOV R12, R7 ;  /* 0x00000007000c7202 */ /* 0x000fc60000000f00 */
[----:B------:R-:W-:Y:S01]  /*23cd0*/  STL [R1+0x3bbc], R27 ;  /* 0x003bbc1b01007387 */ /* 0x000fe20000100800 */
[----:B------:R-:W-:-:S03]  /*23ce0*/  MOV R13, R6 ;  /* 0x00000006000d7202 */ /* 0x000fc60000000f00 */
[----:B------:R-:W-:Y:S04]  /*23cf0*/  STL [R1+0x3bf8], R26 ;  /* 0x003bf81a01007387 */ /* 0x000fe80000100800 */
[----:B------:R0:W-:Y:S04]  /*23d00*/  STL.64 [R1+0x3bf0], R24 ;  /* 0x003bf01801007387 */ /* 0x0001e80000100a00 */
[----:B0-----:R-:W3:Y:S04]  /*23d10*/  LDL.LU R24, [R1] ;  /* 0x0000000001187983 */ /* 0x001ee80000300800 */
[----:B------:R-:W3:Y:S04]  /*23d20*/  LDL.LU R25, [R1+0x4] ;  /* 0x0000040001197983 */ /* 0x000ee80000300800 */
[----:B------:R-:W3:Y:S04]  /*23d30*/  LDL.LU R26, [R1+0x8] ;  /* 0x00000800011a7983 */ /* 0x000ee80000300800 */
[----:B------:R-:W3:Y:S01]  /*23d40*/  LDL.LU R27, [R1+0xc] ;  /* 0x00000c00011b7983 */ /* 0x000ee20000300800 */
[C---:B--2---:R-:W-:Y:S11]  /*23d50*/  HMMA.16816.F32 R8, R16.reuse, R4, R8 ;  /* 0x000000041008723c */ /* 0x044ff60000001808 */
[----:B------:R-:W-:Y:S11]  /*23d60*/  @!UPT UIADD3 URZ, URZ, URZ, URZ ;  /* 0x0000003f3f3ff290 */ /* 0x000ff6000fffe03f */
[----:B------:R-:W-:Y:S02]  /*23d70*/  @!UPT UIADD3 URZ, URZ, URZ, URZ ;  /* 0x0000003f3f3ff290 */ /* 0x000fe4000fffe03f */
[----:B------:R-:W-:Y:S01]  /*23d80*/  MOV R6, R10 ;  /* 0x0000000a00067202 */ /* 0x000fe20000000f00 */
[----:B------:R-:W-:Y:S01]  /*23d90*/  IMAD.MOV.U32 R5, RZ, RZ, R9 ;  /* 0x000000ffff057224 */ /* 0x000fe200078e0009 */
[----:B------:R-:W-:Y:S02]  /*23da0*/  MOV R7, R11 ;  /* 0x0000000b00077202 */ /* 0x000fe40000000f00 */
[----:B------:R-:W-:Y:S01]  /*23db0*/  MOV R4, R8 ;  /* 0x0000000800047202 */ /* 0x000fe20000000f00 */
[----:B------:R-:W2:Y:S04]  /*23dc0*/  LDL.LU.64 R10, [R1+0x3c48] ;  /* 0x003c4800010a7983 */ /* 0x000ea80000300a00 */
[----:B------:R-:W2:Y:S04]  /*23dd0*/  LDL.LU.64 R8, [R1+0x3c40] ;  /* 0x003c400001087983 */ /* 0x000ea80000300a00 */
[----:B------:R-:W-:Y:S04]  /*23de0*/  STL.64 [R1+0x3bc8], R6 ;  /* 0x003bc80601007387 */ /* 0x000fe80000100a00 */
[----:B------:R0:W-:Y:S04]  /*23df0*/  STL.64 [R1+0x3bc0], R4 ;  /* 0x003bc00401007387 */ /* 0x0001e80000100a00 */
[----:B0-----:R-:W2:Y:S04]  /*23e00*/  LDL.LU R4, [R1+0x80] ;  /* 0x0000800001047983 */ /* 0x001ea80000300800 */
[----:B------:R-:W2:Y:S01]  /*23e10*/  LDL.LU R5, [R1+0x84] ;  /* 0x0000840001057983 */ /* 0x000ea20000300800 */
[C---:B---3--:R-:W-:Y:S08]  /*23e20*/  HMMA.16816.F32 R12, R16.reuse, R12, R24 ;  /* 0x0000000c100c723c */ /* 0x048ff00000001818 */
[----:B--2---:R-:W-:Y:S01]  /*23e30*/  HMMA.16816.F32 R4, R16, R4, R8 ;  /* 0x000000041004723c */ /* 0x004fe20000001808 */
[----:B------:R-:W2:Y:S04]  /*23e40*/  LDL.LU.64 R10, [R1+0x3c38] ;  /* 0x003c3800010a7983 */ /* 0x000ea80000300a00 */
[----:B------:R-:W3:Y:S11]  /*23e50*/  LDL.LU.64 R8, [R1+0x3c30] ;  /* 0x003c300001087983 */ /* 0x000ef60000300a00 */
[----:B------:R-:W-:Y:S07]  /*23e60*/  @!UPT UIADD3 URZ, URZ, URZ, URZ ;  /* 0x0000003f3f3ff290 */ /* 0x000fee000fffe03f */
[----:B------:R-:W-:Y:S04]  /*23e70*/  STL.64 [R1+0x10], R4 ;  /* 0x0000100401007387 */ /* 0x000fe80000100a00 */
[----:B------:R0:W-:Y:S02]  /*23e80*/  STL.64 [R1+0x18], R6 ;  /* 0x0000180601007387 */ /* 0x0001e40000100a00 */
[----:B0-----:R-:W-:Y:S02]  /*23e90*/  MOV R6, R28 ;  /* 0x0000001c00067202 */ /* 0x001fe40000000f00 */
[----:B------:R-:W-:Y:S02]  /*23ea0*/  MOV R7, R2 ;  /* 0x0000000200077202 */ /* 0x000fe40000000f00 */
[----:B------:R-:W-:-:S02]  /*23eb0*/  MOV R27, R3 ;  /* 0x00000003001b7202 */ /* 0x000fc40000000f00 */
[----:B--2---:R-:W-:Y:S02]  /*23ec0*/  MOV R4, R10 ;  /* 0x0000000a00047202 */ /* 0x004fe40000000f00 */
[----:B------:R-:W3:Y:S01]  /*23ed0*/  LDL.LU R10, [R1+0x3c28] ;  /* 0x003c2800010a7983 */ /* 0x000ee20000300800 */
[----:B------:R-:W-:-:S03]  /*23ee0*/  IMAD.MOV.U32 R5, RZ, RZ, R11 ;  /* 0x000000ffff057224 */ /* 0x000fc600078e000b */
[----:B------:R-:W-:Y:S04]  /*23ef0*/  STL.64 [R1], R12 ;  /* 0x0000000c01007387 */ /* 0x000fe80000100a00 */
[----:B------:R-:W-:Y:S04]  /*23f00*/  STL.64 [R1+0x8], R14 ;  /* 0x0000080e01007387 */ /* 0x000fe80000100a00 */
[----:B------:R-:W3:Y:S04]  /*23f10*/  LDL.LU R11, [R1+0x3c24] ;  /* 0x003c2400010b7983 */ /* 0x000ee80000300800 */
[----:B------:R-:W2:Y:S04]  /*23f20*/  LDL.LU R28, [R1+0x3c20] ;  /* 0x003c2000011c7983 */ /* 0x000ea80000300800 */
[----:B------:R-:W4:Y:S04]  /*23f30*/  LDL.LU R2, [R1+0x3c1c] ;  /* 0x003c1c0001027983 */ /* 0x000f280000300800 */
[----:B------:R-:W2:Y:S04]  /*23f40*/  LDL.LU R24, [R1+0x40] ;  /* 0x0000400001187983 */ /* 0x000ea80000300800 */
[----:B------:R-:W2:Y:S04]  /*23f50*/  LDL.LU R25, [R1+0x44] ;  /* 0x0000440001197983 */ /* 0x000ea80000300800 */
[----:B------:R-:W2:Y:S04]  /*23f60*/  LDL.LU R26, [R1+0x48] ;  /* 0x00004800011a7983 */ /* 0x000ea80000300800 */
[----:B------:R-:W2:Y:S04]  /*23f70*/  LDL.LU R3, [R1+0x3c18] ;  /* 0x003c180001037983 */ /* 0x000ea80000300800 */
[----:B------:R-:W-:Y:S04]  /*23f80*/  STL.64 [R1+0x3be8], R6 ;  /* 0x003be80601007387 */ /* 0x000fe80000100a00 */
[----:B------:R0:W-:Y:S02]  /*23f90*/  STL.64 [R1+0x3be0], R4 ;  /* 0x003be00401007387 */ /* 0x0001e40000100a00 */
[----:B0-----:R-:W-:-:S02]  /*23fa0*/  IMAD.MOV.U32 R4, RZ, RZ, R29 ;  /* 0x000000ffff047224 */ /* 0x001fc400078e001d */
[----:B------:R-:W2:Y:S01]  /*23fb0*/  LDL.LU R29, [R1+0x3c14] ;  /* 0x003c1400011d7983 */ /* 0x000ea20000300800 */
[----:B------:R-:W-:Y:S02]  /*23fc0*/  MOV R5, R23 ;  /* 0x0000001700057202 */ /* 0x000fe40000000f00 */
[----:B------:R-:W-:Y:S02]  /*23fd0*/  MOV R6, R22 ;  /* 0x0000001600067202 */ /* 0x000fe40000000f00 */
[----:B------:R-:W-:Y:S01]  /*23fe0*/  MOV R7, R21 ;  /* 0x0000001500077202 */ /* 0x000fe20000000f00 */
[----:B----4-:R-:W0:Y:S04]  /*23ff0*/  LDSM.16.MT88.4 R12, [R2+0x22000] ;  /* 0x02200000020c783b */ /* 0x010e280000004200 */
[----:B------:R-:W-:Y:S04]  /*24000*/  STL [R1+0x3b88], R2 ;  /* 0x003b880201007387 */ /* 0x000fe80000100800 */
[----:B0-----:R0:W-:Y:S04]  /*24010*/  STL.64 [R1+0x3b70], R14 ;  /* 0x003b700e01007387 */ /* 0x0011e80000100a00 */
[----:B------:R1:W-:Y:S04]  /*24020*/  STL.64 [R1+0x3b68], R12 ;  /* 0x003b680c01007387 */ /* 0x0003e80000100a00 */
[----:B0-----:R-:W4:Y:S01]  /*24030*/  LDL.LU R14, [R1+0xe8] ;  /* 0x0000e800010e7983 */ /* 0x001f220000300800 */
[----:B-1----:R-:W-:-:S03]  /*24040*/  IMAD.MOV.U32 R12, RZ, RZ, R20 ;  /* 0x000000ffff0c7224 */ /* 0x002fc600078e0014 */
[----:B--2---:R-:W0:Y:S01]  /*24050*/  LDSM.16.M88.4 R20, [R29+0x100] ;  /* 0x000100001d14783b */ /* 0x004e220000000200 */
[----:B------:R-:W-:-:S03]  /*24060*/  MOV R15, R3 ;  /* 0x00000003000f7202 */ /* 0x000fc60000000f00 */
[----:B------:R-:W2:Y:S04]  /*24070*/  LDL.LU R3, [R1+0x3c10] ;  /* 0x003c100001037983 */ /* 0x000ea80000300800 */
[----:B0-----:R-:W-:Y:S04]  /*24080*/  STL.64 [R1+0xb0], R20 ;  /* 0x0000b01401007387 */ /* 0x001fe80000100a00 */
        /* <DEDUP_REMOVED lines=8> */
[----:B------:R-:W-:Y:S04]  /*24110*/  STL [R1+0x39b0], R29 ;  /* 0x0039b01d01007387 */ /* 0x000fe80000100800 */
[----:B0-----:R-:W-:Y:S04]  /*24120*/  STL.64 [R1+0xf0], R20 ;  /* 0x0000f01401007387 */ /* 0x001fe80000100a00 */
[----:B------:R-:W-:Y:S04]  /*24130*/  STL.64 [R1+0xf8], R22 ;  /* 0x0000f81601007387 */ /* 0x000fe80000100a00 */
[----:B------:R-:W0:Y:S01]  /*24140*/  LDSM.16.MT88.4 R20, [R28+0x22000] ;  /* 0x022000001c14783b */ /* 0x000e220000004200 */
[----:B------:R-:W-:-:S03]  /*24150*/  MOV R13, R0 ;  /* 0x00000000000d7202 */ /* 0x000fc60000000f00 */
[----:B------:R-:W-:Y:S04]  /*24160*/  STL [R1+0x3b8c], R28 ;  /* 0x003b8c1c01007387 */ /* 0x000fe80000100800 */
[----:B---3--:R-:W-:Y:S01]  /*24170*/  HMMA.16816.F32 R16, R16, R12, R8 ;  /* 0x0000000c1010723c */ /* 0x008fe20000001808 */
[----:B0-----:R-:W-:Y:S04]  /*24180*/  STL [R1+0x3b10], R20 ;  /* 0x003b101401007387 */ /* 0x001fe80000100800 */
[----:B------:R-:W-:Y:S04]  /*24190*/  STL [R1+0x3b0c], R21 ;  /* 0x003b0c1501007387 */ /* 0x000fe80000100800 */
[----:B------:R0:W-:Y:S04]  /*241a0*/  STL [R1+0x3b08], R22 ;  /* 0x003b081601007387 */ /* 0x0001e80000100800 */
[----:B------:R2:W-:Y:S04]  /*241b0*/  STL [R1+0x3b04], R23 ;  /* 0x003b041701007387 */ /* 0x0005e80000100800 */
[----:B0-----:R-:W3:Y:S04]  /*241c0*/  LDL.LU R22, [R1+0x78] ;  /* 0x0000780001167983 */ /* 0x001ee80000300800 */
[----:B------:R-:W3:Y:S04]  /*241d0*/  LDL.LU.64 R10, [R1+0x3c08] ;  /* 0x003c0800010a7983 */ /* 0x000ee80000300a00 */
[----:B------:R-:W3:Y:S01]  /*241e0*/  LDL.LU.64 R8, [R1+0x3c00] ;  /* 0x003c000001087983 */ /* 0x000ee20000300a00 */
[----:B------:R-:W-:Y:S01]  /*241f0*/  IMAD.MOV.U32 R29, RZ, RZ, R18 ;  /* 0x000000ffff1d7224 */ /* 0x000fe200078e0012 */
[----:B------:R-:W-:-:S02]  /*24200*/  MOV R0, R19 ;  /* 0x0000001300007202 */ /* 0x000fc40000000f00 */
[----:B------:R-:W-:Y:S04]  /*24210*/  STL.64 [R1+0x30], R16 ;  /* 0x0000301001007387 */ /* 0x000fe80000100a00 */
[----:B------:R-:W4:Y:S04]  /*24220*/  LDL.LU.64 R18, [R1+0x88] ;  /* 0x0000880001127983 */ /* 0x000f280000300a00 */
[----:B------:R-:W-:Y:S01]  /*24230*/  STL [R1+0x3bb8], R29 ;  /* 0x003bb81d01007387 */ /* 0x000fe20000100800 */
[----:B--2---:R-:W-:-:S07]  /*24240*/  MOV R23, R3 ;  /* 0x0000000300177202 */ /* 0x004fce0000000f00 */
[C---:B---3--:R-:W-:Y:S11]  /*24250*/  HMMA.16816.F32 R24, R8.reuse, R22, R24 ;  /* 0x000000160818723c */ /* 0x048ff60000001818 */
[----:B------:R-:W-:Y:S11]  /*24260*/  @!UPT UIADD3 URZ, URZ, URZ, URZ ;  /* 0x0000003f3f3ff290 */ /* 0x000ff6000fffe03f */
[----:B------:R-:W-:Y:S01]  /*24270*/  @!UPT UIADD3 URZ, URZ, URZ, URZ ;  /* 0x0000003f3f3ff290 */ /* 0x000fe2000fffe03f */
[----:B------:R-:W-:Y:S04]  /*24280*/  STL.64 [R1+0x40], R24 ;  /* 0x0000401801007387 */ /* 0x000fe80000100a00 */
[----:B------:R0:W-:Y:S04]  /*24290*/  STL [R1+0x48], R26 ;  /* 0x0000481a01007387 */ /* 0x0001e80000100800 */
[----:B0-----:R-:W2:Y:S04]  /*242a0*/  LDL.LU R26, [R1+0x3bf8] ;  /* 0x003bf800011a7983 */ /* 0x001ea80000300800 */
[----:B------:R-:W3:Y:S01]  /*242b0*/  LDL.LU.64 R24, [R1+0x3bf0] ;  /* 0x003bf00001187983 */ /* 0x000ee20000300a00 */
[----:B----4-:R-:W-:Y:S01]  /*242c0*/  HMMA.16816.F32 R4, R8, R18, R4 ;  /* 0x000000120804723c */ /* 0x010fe20000001804 */
[----:B------:R-:W-:-:S02]  /*242d0*/  MOV R28, R27 ;  /* 0x0000001b001c7202 */ /* 0x000fc40000000f00 */
[----:B------:R-:W-:Y:S11]  /*242e0*/  MOV R27, R18 ;  /* 0x00000012001b7202 */ /* 0x000ff60000000f00 */
[----:B------:R-:W-:Y:S10]  /*242f0*/  @!UPT UIADD3 URZ, URZ, URZ, URZ ;  /* 0x0000003f3f3ff290 */ /* 0x000ff4000fffe03f */
[----:B------:R-:W-:Y:S01]  /*24300*/  MOV R12, R6 ;  /* 0x00000006000c7202 */ /* 0x000fe20000000f00 */
[----:B------:R-:W-:Y:S01]  /*24310*/  IMAD.MOV.U32 R3, RZ, RZ, R7 ;  /* 0x000000ffff037224 */ /* 0x000fe200078e0007 */
[----:B------:R-:W-:Y:S01]  /*24320*/  MOV R16, R4 ;  /* 0x0000000400107202 */ /* 0x000fe20000000f00 */
[----:B------:R-:W4:Y:S01]  /*24330*/  LDL.LU.64 R6, [R1+0x3be8] ;  /* 0x003be80001067983 */ /* 0x000f220000300a00 */
[----:B------:R-:W-:-:S03]  /*24340*/  MOV R13, R5 ;  /* 0x00000005000d7202 */ /* 0x000fc60000000f00 */
[----:B------:R-:W4:Y:S04]  /*24350*/  LDL.LU.64 R4, [R1+0x3be0] ;  /* 0x003be00001047983 */ /* 0x000f280000300a00 */
[----:B--2---:R0:W-:Y:S04]  /*24360*/  STL.64 [R1+0x3bd8], R26 ;  /* 0x003bd81a01007387 */ /* 0x0041e80000100a00 */
[----:B---3--:R1:W-:Y:S04]  /*24370*/  STL.64 [R1+0x3bd0], R24 ;  /* 0x003bd01801007387 */ /* 0x0083e80000100a00 */
[----:B0-----:R-:W4:Y:S01]  /*24380*/  LDL.LU.64 R26, [R1+0xa8] ;  /* 0x0000a800011a7983 */ /* 0x001f220000300a00 */
[----:B------:R-:W-:Y:S01]  /*24390*/  IMAD.MOV.U32 R29, RZ, RZ, R19 ;  /* 0x000000ffff1d7224 */ /* 0x000fe200078e0013 */
[----:B----4-:R-:W-:Y:S01]  /*243a0*/  HMMA.16816.F32 R4, R8, R26, R4 ;  /* 0x0000001a0804723c */ /* 0x010fe20000001804 */
[----:B------:R-:W-:-:S02]  /*243b0*/  MOV R21, R26 ;  /* 0x0000001a00157202 */ /* 0x000fc40000000f00 */
[----:B------:R-:W-:Y:S02]  /*243c0*/  MOV R20, R27 ;  /* 0x0000001b00147202 */ /* 0x000fe40000000f00 */
[----:B------:R-:W2:Y:S04]  /*243d0*/  LDL.LU.64 R26, [R1+0x3bd8] ;  /* 0x003bd800011a7983 */ /* 0x000ea80000300a00 */
[----:B-1----:R-:W3:Y:S11]  /*243e0*/  LDL.LU.64 R24, [R1+0x3bd0] ;  /* 0x003bd00001187983 */ /* 0x002ef60000300a00 */
[----:B------:R-:W-:Y:S04]  /*243f0*/  @!UPT UIADD3 URZ, URZ, URZ, URZ ;  /* 0x0000003f3f3ff290 */ /* 0x000fe8000fffe03f */
[----:B------:R-:W-:Y:S01]  /*24400*/  MOV R18, R6 ;  /* 0x0000000600127202 */ /* 0x000fe20000000f00 */
[----:B------:R-:W-:Y:S01]  /*24410*/  IMAD.MOV.U32 R19, RZ, RZ, R5 ;  /* 0x000000ffff137224 */ /* 0x000fe200078e0005 */
[----:B------:R-:W-:Y:S02]  /*24420*/  MOV R17, R7 ;  /* 0x0000000700117202 */ /* 0x000fe40000000f00 */
[----:B------:R-:W-:Y:S01]  /*24430*/  MOV R2, R4 ;  /* 0x0000000400027202 */ /* 0x000fe20000000f00 */
[----:B------:R-:W4:Y:S04]  /*24440*/  LDL.LU.64 R6, [R1+0x3bc8] ;  /* 0x003bc80001067983 */ /* 0x000f280000300a00 */
[----:B------:R-:W3:Y:S04]  /*24450*/  LDL.LU.64 R4, [R1+0x3bc0] ;  /* 0x003bc00001047983 */ /* 0x000ee80000300a00 */
[----:B------:R0:W-:Y:S04]  /*24460*/  STL.64 [R1+0x3b98], R18 ;  /* 0x003b981201007387 */ /* 0x0001e80000100a00 */
[----:B------:R-:W-:Y:S01]  /*24470*/  STL.64 [R1+0x3b90], R16 ;  /* 0x003b901001007387 */ /* 0x000fe20000100a00 */
[----:B0-----:R-:W-:Y:S01]  /*24480*/  IMAD.MOV.U32 R19, RZ, RZ, R29 ;  /* 0x000000ffff137224 */ /* 0x001fe200078e001d */
[----:B--2---:R-:W-:-:S02]  /*24490*/  MOV R18, R27 ;  /* 0x0000001b00127202 */ /* 0x004fc40000000f00 */
[----:B------:R-:W2:Y:S04]  /*244a0*/  LDL.LU R27, [R1+0x3bbc] ;  /* 0x003bbc00011b7983 */ /* 0x000ea80000300800 */
[----:B------:R-:W2:Y:S04]  /*244b0*/  LDL.LU R29, [R1+0x3bb8] ;  /* 0x003bb800011d7983 */ /* 0x000ea80000300800 */
[----:B------:R4:W-:Y:S02]  /*244c0*/  STL.64 [R1+0x3ba0], R18 ;  /* 0x003ba01201007387 */ /* 0x0009e40000100a00 */
[----:B----4-:R-:W-:Y:S01]  /*244d0*/  MOV R18, R6 ;  /* 0x0000000600127202 */ /* 0x010fe20000000f00 */
[----:B------:R-:W-:Y:S01]  /*244e0*/  IMAD.MOV.U32 R19, RZ, RZ, R7 ;  /* 0x000000ffff137224 */ /* 0x000fe200078e0007 */
[----:B---3--:R-:W-:-:S02]  /*244f0*/  MOV R16, R4 ;  /* 0x0000000400107202 */ /* 0x008fc40000000f00 */
[----:B------:R-:W3:Y:S01]  /*24500*/  LDL.LU R4, [R1+0x3bb4] ;  /* 0x003bb40001047983 */ /* 0x000ee20000300800 */
[----:B------:R-:W-:-:S03]  /*24510*/  MOV R17, R5 ;  /* 0x0000000500117202 */ /* 0x000fc60000000f00 */
[----:B------:R-:W3:Y:S04]  /*24520*/  LDL.LU R5, [R1+0x3bb0] ;  /* 0x003bb00001057983 */ /* 0x000ee80000300800 */
[----:B------:R-:W3:Y:S04]  /*24530*/  LDL.LU R6, [R1+0x3bac] ;  /* 0x003bac0001067983 */ /* 0x000ee80000300800 */
[----:B------:R-:W3:Y:S01]  /*24540*/  LDL.LU R7, [R1+0x3ba8] ;  /* 0x003ba80001077983 */ /* 0x000ee20000300800 */
[----:B--2---:R-:W-:Y:S11]  /*24550*/  HMMA.16816.F32 R24, R8, R14, R24 ;  /* 0x0000000e0818723c */ /* 0x004ff60000001818 */
[----:B------:R-:W-:Y:S11]  /*24560*/  @!UPT UIADD3 URZ, URZ, URZ, URZ ;  /* 0x0000003f3f3ff290 */ /* 0x000ff6000fffe03f */
[----:B------:R-:W-:Y:S01]  /*24570*/  @!UPT UIADD3 URZ, URZ, URZ, URZ ;  /* 0x0000003f3f3ff290 */ /* 0x000fe2000fffe03f */
[----:B------:R0:W-:Y:S01]  /*24580*/  STL [R1+0x3b20], R24 ;  /* 0x003b201801007387 */ /* 0x0001e20000100800 */
[----:B---3--:R-:W-:Y:S03]  /*24590*/  HMMA.16816.F32 R16, R4, R22, R16 ;  /* 0x000000160410723c */ /* 0x008fe60000001810 */
[----:B------:R1:W-:Y:S04]  /*245a0*/  STL [R1+0x3b1c], R25 ;  /* 0x003b1c1901007387 */ /* 0x0003e80000100800 */
[----:B------:R2:W-:Y:S04]  /*245b0*/  STL [R1+0x3b18], R26 ;  /* 0x003b181a01007387 */ /* 0x0005e80000100800 */
[----:B------:R3:W-:Y:S04]  /*245c0*/  STL [R1+0x3b14], R27 ;  /* 0x003b141b01007387 */ /* 0x0007e80000100800 */
[----:B0-----:R-:W4:Y:S04]  /*245d0*/  LDL.LU R24, [R1+0x10] ;  /* 0x0000100001187983 */ /* 0x001f280000300800 */
[----:B-1----:R-:W4:Y:S04]  /*245e0*/  LDL.LU R25, [R1+0x14] ;  /* 0x0000140001197983 */ /* 0x002f280000300800 */
[----:B--2---:R-:W4:Y:S01]  /*245f0*/  LDL.LU R26, [R1+0x18] ;  /* 0x00001800011a7983 */ /* 0x004f220000300800 */
[----:B------:R-:W-:-:S03]  /*24600*/  MOV R22, R18 ;  /* 0x0000001200167202 */ /* 0x000fc60000000f00 */
[----:B---3--:R-:W4:Y:S01]  /*24610*/  LDL.LU R27, [R1+0x1c] ;  /* 0x00001c00011b7983 */ /* 0x008f220000300800 */
[----:B------:R-:W-:-:S03]  /*24620*/  MOV R23, R19 ;  /* 0x0000001300177202 */ /* 0x000fc60000000f00 */
[----:B------:R-:W4:Y:S01]  /*24630*/  LDL.LU.64 R18, [R1+0x3ba0] ;  /* 0x003ba00001127983 */ /* 0x000f220000300a00 */
[----:B------:R-:W-:Y:S01]  /*24640*/  MOV R10, R21 ;  /* 0x00000015000a7202 */ /* 0x000fe20000000f00 */
[----:B------:R-:W-:Y:S01]  /*24650*/  IMAD.MOV.U32 R21, RZ, RZ, R17 ;  /* 0x000000ffff157224 */ /* 0x000fe200078e0011 */
[----:B------:R-:W-:Y:S02]  /*24660*/  MOV R11, R20 ;  /* 0x00000014000b7202 */ /* 0x000fe40000000f00 */
[----:B------:R-:W-:Y:S01]  /*24670*/  MOV R20, R16 ;  /* 0x0000001000147202 */ /* 0x000fe20000000f00 */
[----:B------:R-:W-:Y:S04]  /*24680*/  STL.64 [R1+0x3b30], R22 ;  /* 0x003b301601007387 */ /* 0x000fe80000100a00 */
[----:B------:R0:W-:Y:S04]  /*24690*/  STL.64 [R1+0x3b28], R20 ;  /* 0x003b281401007387 */ /* 0x0001e80000100a00 */
[----:B0-----:R-:W2:Y:S04]  /*246a0*/  LDL.LU R20, [R1] ;  /* 0x0000000001147983 */ /* 0x001ea80000300800 */
[----:B------:R-:W2:Y:S04]  /*246b0*/  LDL.LU R21, [R1+0x4] ;  /* 0x0000040001157983 */ /* 0x000ea80000300800 */
[----:B------:R-:W2:Y:S04]  /*246c0*/  LDL.LU R22, [R1+0x8] ;  /* 0x0000080001167983 */ /* 0x000ea80000300800 */
[----:B------:R-:W2:Y:S01]  /*246d0*/  LDL.LU R23, [R1+0xc] ;  /* 0x00000c0001177983 */ /* 0x000ea20000300800 */
[C---:B----4-:R-:W-:Y:S11]  /*246e0*/  HMMA.16816.F32 R16, R4.reuse, R18, R24 ;  /* 0x000000120410723c */ /* 0x050ff60000001818 */
[----:B------:R-:W-:Y:S11]  /*246f0*/  @!UPT UIADD3 URZ, URZ, URZ, URZ ;  /* 0x0000003f3f3ff290 */ /* 0x000ff6000fffe03f */
[----:B------:R-:W-:Y:S02]  /*24700*/  @!UPT UIADD3 URZ, URZ, URZ, URZ ;  /* 0x0000003f3f3ff290 */ /* 0x000fe4000fffe03f */
[----:B------:R-:W-:Y:S01]  /*24710*/  IMAD.MOV.U32 R25, RZ, RZ, R17 ;  /* 0x000000ffff197224 */ /* 0x000fe200078e0011 */
[----:B------:R-:W-:Y:S02]  /*24720*/  MOV R24, R16 ;  /* 0x0000001000187202 */ /* 0x000fe40000000f00 */
[----:B------:R-:W-:Y:S02]  /*24730*/  MOV R26, R18 ;  /* 0x00000012001a7202 */ /* 0x000fe40000000f00 */
[----:B------:R-:W-:Y:S02]  /*24740*/  MOV R27, R19 ;  /* 0x00000013001b7202 */ /* 0x000fe40000000f00 */
[----:B------:R-:W3:Y:S04]  /*24750*/  LDL.LU.64 R18, [R1+0x3b98] ;  /* 0x003b980001127983 */ /* 0x000ee80000300a00 */
[----:B------:R-:W4:Y:S04]  /*24760*/  LDL.LU.64 R16, [R1+0x3b90] ;  /* 0x003b900001107983 */ /* 0x000f280000300a00 */
[----:B------:R-:W-:Y:S04]  /*24770*/  STL [R1+0x3b3c], R25 ;  /* 0x003b3c1901007387 */ /* 0x000fe80000100800 */
[----:B------:R0:W-:Y:S04]  /*24780*/  STL [R1+0x3b38], R24 ;  /* 0x003b381801007387 */ /* 0x0001e80000100800 */
[----:B------:R1:W-:Y:S04]  /*24790*/  STL.64 [R1+0x3b50], R26 ;  /* 0x003b501a01007387 */ /* 0x0003e80000100a00 */
[----:B0-----:R-:W3:Y:S04]  /*247a0*/  LDL.LU R24, [R1+0x40] ;  /* 0x0000400001187983 */ /* 0x001ee80000300800 */
[----:B------:R-:W3:Y:S04]  /*247b0*/  LDL.LU R25, [R1+0x44] ;  /* 0x0000440001197983 */ /* 0x000ee80000300800 */
[----:B-1----:R-:W3:Y:S01]  /*247c0*/  LDL.LU R26, [R1+0x48] ;  /* 0x00004800011a7983 */ /* 0x002ee20000300800 */
[----:B--2---:R-:W-:Y:S01]  /*247d0*/  HMMA.16816.F32 R8, R4, R10, R20 ;  /* 0x0000000a0408723c */ /* 0x004fe20000001814 */
[----:B------:R-:W-:-:S02]  /*247e0*/  MOV R27, R28 ;  /* 0x0000001c001b7202 */ /* 0x000fc40000000f00 */
[----:B------:R-:W2:Y:S04]  /*247f0*/  LDL.LU R28, [R1+0x3b8c] ;  /* 0x003b8c00011c7983 */ /* 0x000ea80000300800 */
[----:B------:R-:W-:Y:S01]  /*24800*/  IMAD.MOV.U32 R20, RZ, RZ, R2 ;  /* 0x000000ffff147224 */ /* 0x000fe200078e0002 */
[----:B---3--:R-:W-:Y:S04]  /*24810*/  STL.64 [R1+0x3b80], R26 ;  /* 0x003b801a01007387 */ /* 0x008fe80000100a00 */
[----:B------:R0:W-:Y:S04]  /*24820*/  STL.64 [R1+0x3b78], R24 ;  /* 0x003b781801007387 */ /* 0x0001e80000100a00 */
[----:B0-----:R-:W3:Y:S04]  /*24830*/  LDL.LU R24, [R1+0x30] ;  /* 0x0000300001187983 */ /* 0x001ee80000300800 */
[----:B------:R-:W3:Y:S04]  /*24840*/  LDL.LU R25, [R1+0x34] ;  /* 0x0000340001197983 */ /* 0x000ee80000300800 */
[----:B------:R-:W-:Y:S04]  /*24850*/  STL.64 [R1], R8 ;  /* 0x0000000801007387 */ /* 0x000fe80000100a00 */
[----:B------:R-:W3:Y:S01]  /*24860*/  LDL.LU R2, [R1+0x3b88] ;  /* 0x003b880001027983 */ /* 0x000ee20000300800 */
[----:B------:R-:W-:Y:S01]  /*24870*/  MOV R22, R18 ;  /* 0x0000001200167202 */ /* 0x000fe20000000f00 */
[----:B------:R-:W-:Y:S01]  /*24880*/  IMAD.MOV.U32 R26, RZ, RZ, R29 ;  /* 0x000000ffff1a7224 */ /* 0x000fe200078e001d */
[----:B----4-:R-:W-:-:S02]  /*24890*/  MOV R23, R17 ;  /* 0x0000001100177202 */ /* 0x010fc40000000f00 */
[----:B------:R-:W-:Y:S02]  /*248a0*/  MOV R27, R0 ;  /* 0x00000000001b7202 */ /* 0x000fe40000000f00 */
[----:B------:R-:W-:Y:S02]  /*248b0*/  MOV R21, R19 ;  /* 0x0000001300157202 */ /* 0x000fe40000000f00 */
[----:B------:R-:W-:Y:S02]  /*248c0*/  MOV R0, R10 ;  /* 0x0000000a00007202 */ /* 0x000fe40000000f00 */
[----:B------:R-:W-:Y:S01]  /*248d0*/  MOV R29, R11 ;  /* 0x0000000b001d7202 */ /* 0x000fe20000000f00 */
[----:B------:R-:W-:Y:S04]  /*248e0*/  STL.64 [R1+0x3b48], R22 ;  /* 0x003b481601007387 */ /* 0x000fe80000100a00 */
[----:B------:R0:W-:Y:S02]  /*248f0*/  STL.64 [R1+0x3b40], R20 ;  /* 0x003b401401007387 */ /* 0x0001e40000100a00 */
[----:B0-----:R-:W-:-:S02]  /*24900*/  IMAD.MOV.U32 R20, RZ, RZ, R16 ;  /* 0x000000ffff147224 */ /* 0x001fc400078e0010 */
[----:B--2---:R-:W-:Y:S01]  /*24910*/  LDSM.16.MT88.4 R16, [R28+0x22400] ;  /* 0x022400001c10783b */ /* 0x004fe20000004200 */
[----:B------:R-:W-:Y:S02]  /*24920*/  MOV R22, R12 ;  /* 0x0000000c00167202 */ /* 0x000fe40000000f00 */
[----:B------:R-:W-:Y:S02]  /*24930*/  MOV R23, R3 ;  /* 0x0000000300177202 */ /* 0x000fe40000000f00 */
[----:B------:R-:W-:-:S03]  /*24940*/  MOV R21, R13 ;  /* 0x0000000d00157202 */ /* 0x000fc60000000f00 */
[----:B------:R-:W-:Y:S04]  /*24950*/  STL.64 [R1+0x3b60], R22 ;  /* 0x003b601601007387 */ /* 0x000fe80000100a00 */
[----:B------:R0:W-:Y:S04]  /*24960*/  STL.64 [R1+0x3b58], R20 ;  /* 0x003b581401007387 */ /* 0x0001e80000100a00 */
[----:B0-----:R-:W2:Y:S04]  /*24970*/  LDL.LU.64 R20, [R1+0xb0] ;  /* 0x0000b00001147983 */ /* 0x001ea80000300a00 */
[----:B---3--:R-:W0:Y:S04]  /*24980*/  LDSM.16.MT88.4 R8, [R2+0x22400] ;  /* 0x022400000208783b */ /* 0x008e280000004200 */
[----:B0-----:R-:W-:Y:S04]  /*24990*/  STL [R1+0x3ac4], R8 ;  /* 0x003ac40801007387 */ /* 0x001fe80000100800 */
[----:B------:R0:W-:Y:S04]  /*249a0*/  STL [R1+0x3ac0], R9 ;  /* 0x003ac00901007387 */ /* 0x0001e80000100800 */
[----:B------:R-:W-:Y:S04]  /*249b0*/  STL [R1+0x3abc], R10 ;  /* 0x003abc0a01007387 */ /* 0x000fe80000100800 */
[----:B------:R-:W-:Y:S04]  /*249c0*/  STL [R1+0x3ab8], R11 ;  /* 0x003ab80b01007387 */ /* 0x000fe80000100800 */
[----:B0-----:R-:W3:Y:S04]  /*249d0*/  LDL.LU.64 R8, [R1+0xd0] ;  /* 0x0000d00001087983 */ /* 0x001ee80000300a00 */
[----:B------:R-:W-:Y:S04]  /*249e0*/  STL.64 [R1+0x3a78], R18 ;  /* 0x003a781201007387 */ /* 0x000fe80000100a00 */
[----:B------:R0:W-:Y:S04]  /*249f0*/  STL.64 [R1+0x3a70], R16 ;  /* 0x003a701001007387 */ /* 0x0001e80000100a00 */
[----:B0-----:R-:W4:Y:S04]  /*24a00*/  LDL.LU.64 R16, [R1+0xf0] ;  /* 0x0000f00001107983 */ /* 0x001f280000300a00 */
[----:B------:R-:W2:Y:S01]  /*24a10*/  LDL.LU.64 R18, [R1+0xf8] ;  /* 0x0000f80001127983 */ /* 0x000ea20000300a00 */
[----:B------:R-:W-:Y:S03]  /*24a20*/  HMMA.16816.F32 R4, R4, R14, R24 ;  /* 0x0000000e0404723c */ /* 0x000fe60000001818 */
[----:B--2---:R-:W-:Y:S04]  /*24a30*/  STL [R1+0x3ab4], R18 ;  /* 0x003ab41201007387 */ /* 0x004fe80000100800 */
[----:B------:R-:W-:Y:S04]  /*24a40*/  STL [R1+0x3ab0], R19 ;  /* 0x003ab01301007387 */ /* 0x000fe80000100800 */
[----:B------:R-:W2:Y:S04]  /*24a50*/  LDL.LU.64 R26, [R1+0x3b80] ;  /* 0x003b8000011a7983 */ /* 0x000ea80000300a00 */
[----:B------:R-:W2:Y:S04]  /*24a60*/  LDL.LU.64 R24, [R1+0x3b78] ;  /* 0x003b780001187983 */ /* 0x000ea80000300a00 */
[----:B------:R-:W2:Y:S04]  /*24a70*/  LDL.LU.64 R14, [R1+0x3b70] ;  /* 0x003b7000010e7983 */ /* 0x000ea80000300a00 */
[----:B------:R-:W2:Y:S01]  /*24a80*/  LDL.LU.64 R12, [R1+0x3b68] ;  /* 0x003b6800010c7983 */ /* 0x000ea20000300a00 */
[----:B------:R-:W-:-:S03]  /*24a90*/  IMAD.MOV.U32 R11, RZ, RZ, R20 ;  /* 0x000000ffff0b7224 */ /* 0x000fc600078e0014 */
[----:B------:R0:W-:Y:S01]  /*24aa0*/  STL.64 [R1+0x30], R4 ;  /* 0x0000300401007387 */ /* 0x0001e20000100a00 */
[----:B------:R-:W-:-:S03]  /*24ab0*/  MOV R10, R21 ;  /* 0x00000015000a7202 */ /* 0x000fc60000000f00 */
[----:B------:R-:W-:Y:S04]  /*24ac0*/  STL.64 [R1+0x38], R6 ;  /* 0x0000380601007387 */ /* 0x000fe80000100a00 */
[----:B0-----:R-:W3:Y:S04]  /*24ad0*/  LDL.LU.64 R4, [R1+0xc0] ;  /* 0x0000c00001047983 */ /* 0x001ee80000300a00 */
[----:B------:R-:W3:Y:S01]  /*24ae0*/  LDL.LU.64 R22, [R1+0x3b60] ;  /* 0x003b600001167983 */ /* 0x000ee20000300a00 */
[C---:B--2---:R-:W-:Y:S03]  /*24af0*/  HMMA.16816.F32 R24, R12.reuse, R20, R24 ;  /* 0x000000140c18723c */ /* 0x044fe60000001818 */
[----:B------:R-:W2:Y:S11]  /*24b00*/  LDL.LU.64 R20, [R1+0x3b58] ;  /* 0x003b580001147983 */ /* 0x000eb60000300a00 */
[----:B------:R-:W-:Y:S09]  /*24b10*/  @!UPT UIADD3 URZ, URZ, URZ, URZ ;  /* 0x0000003f3f3ff290 */ /* 0x000ff2000fffe03f */
[----:B------:R0:W-:Y:S01]  /*24b20*/  STL [R1+0x40], R24 ;  /* 0x0000401801007387 */ /* 0x0001e20000100800 */
[----:B------:R-:W-:Y:S01]  /*24b30*/  MOV R18, R25 ;  /* 0x0000001900127202 */ /* 0x000fe20000000f00 */
[----:B------:R-:W-:Y:S01]  /*24b40*/  IMAD.MOV.U32 R3, RZ, RZ, R27 ;  /* 0x000000ffff037224 */ /* 0x000fe200078e001b */
[----:B------:R-:W-:Y:S02]  /*24b50*/  MOV R19, R26 ;  /* 0x0000001a00137202 */ /* 0x000fe40000000f00 */
[----:B---3--:R-:W-:Y:S01]  /*24b60*/  MOV R25, R4 ;  /* 0x0000000400197202 */ /* 0x008fe20000000f00 */
[----:B------:R-:W3:Y:S01]  /*24b70*/  LDL.LU.64 R26, [R1+0x3b50] ;  /* 0x003b5000011a7983 */ /* 0x000ee20000300a00 */
[----:B0-----:R-:W-:Y:S01]  /*24b80*/  MOV R24, R5 ;  /* 0x0000000500187202 */ /* 0x001fe20000000f00 */
[----:B--2---:R-:W-:Y:S11]  /*24b90*/  HMMA.16816.F32 R20, R12, R4, R20 ;  /* 0x000000040c14723c */ /* 0x004ff60000001814 */
        /* <DEDUP_REMOVED lines=9> */
[----:B------:R0:W-:Y:S02]  /*24c30*/  STL.64 [R1+0x3ac8], R4 ;  /* 0x003ac80401007387 */ /* 0x0001e40000100a00 */
[----:B0-----:R-:W-:Y:S01]  /*24c40*/  MOV R4, R25 ;  /* 0x0000001900047202 */ /* 0x001fe20000000f00 */
[----:B------:R-:W-:Y:S01]  /*24c50*/  IMAD.MOV.U32 R5, RZ, RZ, R24 ;  /* 0x000000ffff057224 */ /* 0x000fe200078e0018 */
[----:B------:R-:W3:Y:S04]  /*24c60*/  LDL.LU R25, [R1+0x3b3c] ;  /* 0x003b3c0001197983 */ /* 0x000ee80000300800 */
[----:B------:R-:W3:Y:S01]  /*24c70*/  LDL.LU R24, [R1+0x3b38] ;  /* 0x003b380001187983 */ /* 0x000ee20000300800 */
[----:B------:R-:W-:Y:S01]  /*24c80*/  MOV R7, R8 ;  /* 0x0000000800077202 */ /* 0x000fe20000000f00 */
[----:B------:R-:W-:-:S02]  /*24c90*/  IMAD.MOV.U32 R6, RZ, RZ, R9 ;  /* 0x000000ffff067224 */ /* 0x000fc400078e0009 */
[----:B------:R0:W-:Y:S02]  /*24ca0*/  STL.64 [R1+0x3ae8], R4 ;  /* 0x003ae80401007387 */ /* 0x0001e40000100a00 */
[----:B0-----:R-:W-:Y:S02]  /*24cb0*/  MOV R4, R11 ;  /* 0x0000000b00047202 */ /* 0x001fe40000000f00 */
[----:B------:R-:W-:Y:S01]  /*24cc0*/  MOV R5, R10 ;  /* 0x0000000a00057202 */ /* 0x000fe20000000f00 */
[----:B--2---:R-:W-:Y:S11]  /*24cd0*/  HMMA.16816.F32 R20, R12, R8, R20 ;  /* 0x000000080c14723c */ /* 0x004ff60000001814 */
[----:B------:R-:W-:Y:S11]  /*24ce0*/  @!UPT UIADD3 URZ, URZ, URZ, URZ ;  /* 0x0000003f3f3ff290 */ /* 0x000ff6000fffe03f */
[----:B------:R-:W-:Y:S02]  /*24cf0*/  @!UPT UIADD3 URZ, URZ, URZ, URZ ;  /* 0x0000003f3f3ff290 */ /* 0x000fe4000fffe03f */
[----:B------:R-:W-:Y:S01]  /*24d00*/  MOV R10, R22 ;  /* 0x00000016000a7202 */ /* 0x000fe20000000f00 */
[----:B------:R-:W-:Y:S01]  /*24d10*/  IMAD.MOV.U32 R11, RZ, RZ, R23 ;  /* 0x000000ffff0b7224 */ /* 0x000fe200078e0017 */
[----:B------:R-:W-:Y:S01]  /*24d20*/  MOV R8, R20 ;  /* 0x0000001400087202 */ /* 0x000fe20000000f00 */
[----:B------:R-:W2:Y:S01]  /*24d30*/  LDL.LU.64 R22, [R1+0x3b30] ;  /* 0x003b300001167983 */ /* 0x000ea20000300a00 */
[----:B------:R-:W-:-:S03]  /*24d40*/  MOV R9, R21 ;  /* 0x0000001500097202 */ /* 0x000fc60000000f00 */
[----:B------:R-:W4:Y:S04]  /*24d50*/  LDL.LU.64 R20, [R1+0x3b28] ;  /* 0x003b280001147983 */ /* 0x000f280000300a00 */
[----:B------:R3:W-:Y:S04]  /*24d60*/  STL.64 [R1+0x3ae0], R10 ;  /* 0x003ae00a01007387 */ /* 0x0007e80000100a00 */
[----:B------:R0:W-:Y:S01]  /*24d70*/  STL.64 [R1+0x3ad8], R8 ;  /* 0x003ad80801007387 */ /* 0x0001e20000100a00 */
[----:B---3--:R-:W-:Y:S01]  /*24d80*/  MOV R10, R26 ;  /* 0x0000001a000a7202 */ /* 0x008fe20000000f00 */
[----:B------:R-:W-:Y:S01]  /*24d90*/  IMAD.MOV.U32 R11, RZ, RZ, R27 ;  /* 0x000000ffff0b7224 */ /* 0x000fe200078e001b */
[----:B0-----:R-:W-:-:S02]  /*24da0*/  MOV R8, R24 ;  /* 0x0000001800087202 */ /* 0x001fc40000000f00 */
[----:B------:R-:W3:Y:S01]  /*24db0*/  LDL.LU R24, [R1+0x3b20] ;  /* 0x003b200001187983 */ /* 0x000ee20000300800 */
[----:B------:R-:W-:-:S03]  /*24dc0*/  MOV R9, R25 ;  /* 0x0000001900097202 */ /* 0x000fc60000000f00 */
[----:B------:R-:W3:Y:S04]  /*24dd0*/  LDL.LU R25, [R1+0x3b1c] ;  /* 0x003b1c0001197983 */ /* 0x000ee80000300800 */
[----:B------:R-:W3:Y:S04]  /*24de0*/  LDL.LU R26, [R1+0x3b18] ;  /* 0x003b1800011a7983 */ /* 0x000ee80000300800 */
[----:B------:R-:W3:Y:S04]  /*24df0*/  LDL.LU R27, [R1+0x3b14] ;  /* 0x003b1400011b7983 */ /* 0x000ee80000300800 */
[----:B------:R2:W-:Y:S04]  /*24e00*/  STL.64 [R1+0x3af8], R10 ;  /* 0x003af80a01007387 */ /* 0x0005e80000100a00 */
[----:B------:R4:W-:Y:S01]  /*24e10*/  STL.64 [R1+0x3af0], R8 ;  /* 0x003af00801007387 */ /* 0x0009e20000100a00 */
[----:B--2---:R-:W-:Y:S01]  /*24e20*/  MOV R10, R22 ;  /* 0x00000016000a7202 */ /* 0x004fe20000000f00 */
[----:B------:R-:W-:Y:S01]  /*24e30*/  IMAD.MOV.U32 R11, RZ, RZ, R23 ;  /* 0x000000ffff0b7224 */ /* 0x000fe200078e0017 */
[----:B----4-:R-:W-:-:S02]  /*24e40*/  MOV R8, R20 ;  /* 0x0000001400087202 */ /* 0x010fc40000000f00 */
[----:B------:R-:W2:Y:S01]  /*24e50*/  LDL.LU R20, [R1+0x3b10] ;  /* 0x003b100001147983 */ /* 0x000ea20000300800 */
[----:B------:R-:W-:-:S03]  /*24e60*/  MOV R9, R21 ;  /* 0x0000001500097202 */ /* 0x000fc60000000f00 */
[----:B------:R-:W2:Y:S04]  /*24e70*/  LDL.LU R21, [R1+0x3b0c] ;  /* 0x003b0c0001157983 */ /* 0x000ea80000300800 */
[----:B------:R-:W2:Y:S04]  /*24e80*/  LDL.LU R22, [R1+0x3b08] ;  /* 0x003b080001167983 */ /* 0x000ea80000300800 */
[----:B------:R-:W2:Y:S01]  /*24e90*/  LDL.LU R23, [R1+0x3b04] ;  /* 0x003b040001177983 */ /* 0x000ea20000300800 */
[----:B---3--:R-:W-:Y:S07]  /*24ea0*/  HMMA.16816.F32 R24, R12, R16, R24 ;  /* 0x000000100c18723c */ /* 0x008fee0000001818 */
[----:B------:R-:W-:-:S02]  /*24eb0*/  MOV R12, R7 ;  /* 0x00000007000c7202 */ /* 0x000fc40000000f00 */
[----:B------:R-:W-:Y:S11]  /*24ec0*/  MOV R13, R6 ;  /* 0x00000006000d7202 */ /* 0x000ff60000000f00 */
[----:B------:R-:W-:Y:S03]  /*24ed0*/  @!UPT UIADD3 URZ, URZ, URZ, URZ ;  /* 0x0000003f3f3ff290 */ /* 0x000fe6000fffe03f */
[----:B------:R0:W-:Y:S04]  /*24ee0*/  STL.64 [R1+0x3a88], R26 ;  /* 0x003a881a01007387 */ /* 0x0001e80000100a00 */
[----:B------:R1:W-:Y:S01]  /*24ef0*/  STL.64 [R1+0x3a80], R24 ;  /* 0x003a801801007387 */ /* 0x0003e20000100a00 */
[----:B0-----:R-:W-:-:S03]  /*24f00*/  MOV R26, R0 ;  /* 0x00000000001a7202 */ /* 0x001fc60000000f00 */
[----:B-1----:R-:W3:Y:S04]  /*24f10*/  LDL.LU R24, [R1] ;  /* 0x0000000001187983 */ /* 0x002ee80000300800 */
[----:B------:R-:W3:Y:S04]  /*24f20*/  LDL.LU R25, [R1+0x4] ;  /* 0x0000040001197983 */ /* 0x000ee80000300800 */
[----:B------:R-:W4:Y:S01]  /*24f30*/  LDL.LU R0, [R1+0x3b00] ;  /* 0x003b000001007983 */ /* 0x000f220000300800 */
[----:B--2---:R-:W-:Y:S03]  /*24f40*/  HMMA.16816.F32 R4, R20, R4, R8 ;  /* 0x000000041404723c */ /* 0x004fe60000001808 */
[----:B------:R-:W2:Y:S04]  /*24f50*/  LDL.LU.64 R10, [R1+0x3af8] ;  /* 0x003af800010a7983 */ /* 0x000ea80000300a00 */
[----:B------:R-:W2:Y:S11]  /*24f60*/  LDL.LU.64 R8, [R1+0x3af0] ;  /* 0x003af00001087983 */ /* 0x000eb60000300a00 */
[----:B------:R-:W-:Y:S05]  /*24f70*/  @!UPT UIADD3 URZ, URZ, URZ, URZ ;  /* 0x0000003f3f3ff290 */ /* 0x000fea000fffe03f */
[----:B------:R0:W-:Y:S04]  /*24f80*/  STL.64 [R1+0x20], R4 ;  /* 0x0000200401007387 */ /* 0x0001e80000100a00 */
[----:B------:R2:W-:Y:S04]  /*24f90*/  STL.64 [R1+0x28], R6 ;  /* 0x0000280601007387 */ /* 0x0005e80000100a00 */
[----:B0-----:R-:W2:Y:S01]  /*24fa0*/  LDL.LU.64 R4, [R1+0x3ae8] ;  /* 0x003ae80001047983 */ /* 0x001ea20000300a00 */
[----:B------:R-:W-:-:S07]  /*24fb0*/  IMAD.MOV.U32 R27, RZ, RZ, R29 ;  /* 0x000000ffff1b7224 */ /* 0x000fce00078e001d */
[C---:B---3--:R-:W-:Y:S01]  /*24fc0*/  HMMA.16816.F32 R24, R20.reuse, R12, R24 ;  /* 0x0000000c1418723c */ /* 0x048fe20000001818 */
[----:B------:R-:W0:Y:S07]  /*24fd0*/  LDSM.16.MT88.4 R12, [R2+0x22800] ;  /* 0x02280000020c783b */ /* 0x000e2e0000004200 */
[----:B--2---:R-:W-:Y:S01]  /*24fe0*/  HMMA.16816.F32 R4, R20, R4, R8 ;  /* 0x000000041404723c */ /* 0x004fe20000001808 */
[----:B------:R-:W2:Y:S04]  /*24ff0*/  LDL.LU.64 R10, [R1+0x3ae0] ;  /* 0x003ae000010a7983 */ /* 0x000ea80000300a00 */
[----:B------:R-:W3:Y:S11]  /*25000*/  LDL.LU.64 R8, [R1+0x3ad8] ;  /* 0x003ad80001087983 */ /* 0x000ef60000300a00 */
[----:B------:R-:W-:Y:S07]  /*25010*/  @!UPT UIADD3 URZ, URZ, URZ, URZ ;  /* 0x0000003f3f3ff290 */ /* 0x000fee000fffe03f */
[----:B------:R-:W-:Y:S01]  /*25020*/  STL.64 [R1+0x10], R4 ;  /* 0x0000100401007387 */ /* 0x000fe20000100a00 */
[----:B------:R-:W-:-:S03]  /*25030*/  MOV R29, R7 ;  /* 0x00000007001d7202 */ /* 0x000fc60000000f00 */
[----:B------:R1:W-:Y:S04]  /*25040*/  STL [R1+0x18], R6 ;  /* 0x0000180601007387 */ /* 0x0003e80000100800 */
[----:B-1----:R-:W3:Y:S04]  /*25050*/  LDL.LU.64 R6, [R1+0x3ad0] ;  /* 0x003ad00001067983 */ /* 0x002ee80000300a00 */
[----:B------:R-:W3:Y:S04]  /*25060*/  LDL.LU.64 R4, [R1+0x3ac8] ;  /* 0x003ac80001047983 */ /* 0x000ee80000300a00 */
[----:B------:R-:W-:Y:S04]  /*25070*/  STL [R1+0x3a38], R2 ;  /* 0x003a380201007387 */ /* 0x000fe80000100800 */
[----:B------:R-:W-:Y:S04]  /*25080*/  STL.64 [R1], R24 ;  /* 0x0000001801007387 */ /* 0x000fe80000100a00 */
[----:B------:R-:W-:Y:S04]  /*25090*/  STL.64 [R1+0x8], R26 ;  /* 0x0000081a01007387 */ /* 0x000fe80000100a00 */
[----:B0-----:R-:W-:Y:S04]  /*250a0*/  STL.64 [R1+0x3a28], R14 ;  /* 0x003a280e01007387 */ /* 0x001fe80000100a00 */
[----:B------:R0:W-:Y:S04]  /*250b0*/  STL.64 [R1+0x3a20], R12 ;  /* 0x003a200c01007387 */ /* 0x0001e80000100a00 */
[----:B----4-:R-:W1:Y:S04]  /*250c0*/  LDSM.16.M88.4 R24, [R0+0x100] ;  /* 0x000100000018783b */ /* 0x010e680000000200 */
[----:B0-----:R-:W4:Y:S04]  /*250d0*/  LDL.LU R12, [R1+0x30] ;  /* 0x00003000010c7983 */ /* 0x001f280000300800 */
[----:B------:R-:W4:Y:S04]  /*250e0*/  LDL.LU R13, [R1+0x34] ;  /* 0x00003400010d7983 */ /* 0x000f280000300800 */
[----:B------:R-:W4:Y:S04]  /*250f0*/  LDL.LU R14, [R1+0x38] ;  /* 0x00003800010e7983 */ /* 0x000f280000300800 */
[----:B------:R-:W4:Y:S04]  /*25100*/  LDL.LU R15, [R1+0x3c] ;  /* 0x00003c00010f7983 */ /* 0x000f280000300800 */
[----:B-1----:R-:W-:Y:S04]  /*25110*/  STL.64 [R1+0x70], R24 ;  /* 0x0000701801007387 */ /* 0x002fe80000100a00 */
[----:B------:R2:W-:Y:S02]  /*25120*/  STL.64 [R1+0x78], R26 ;  /* 0x0000781a01007387 */ /* 0x0005e40000100a00 */
[----:B--2---:R-:W-:Y:S01]  /*25130*/  IMAD.MOV.U32 R26, RZ, RZ, R10 ;  /* 0x000000ffff1a7224 */ /* 0x004fe200078e000a */
[----:B------:R-:W-:-:S02]  /*25140*/  MOV R27, R11 ;  /* 0x0000000b001b7202 */ /* 0x000fc40000000f00 */
[----:B---3--:R-:W-:Y:S02]  /*25150*/  MOV R24, R8 ;  /* 0x0000000800187202 */ /* 0x008fe40000000f00 */
[----:B------:R-:W2:Y:S01]  /*25160*/  LDL.LU R8, [R1+0x3ac4] ;  /* 0x003ac40001087983 */ /* 0x000ea20000300800 */
[----:B------:R-:W-:-:S03]  /*25170*/  MOV R25, R9 ;  /* 0x0000000900197202 */ /* 0x000fc60000000f00 */
[----:B------:R-:W2:Y:S04]  /*25180*/  LDL.LU R9, [R1+0x3ac0] ;  /* 0x003ac00001097983 */ /* 0x000ea80000300800 */
[----:B------:R-:W2:Y:S04]  /*25190*/  LDL.LU R10, [R1+0x3abc] ;  /* 0x003abc00010a7983 */ /* 0x000ea80000300800 */
[----:B------:R-:W2:Y:S04]  /*251a0*/  LDL.LU R11, [R1+0x3ab8] ;  /* 0x003ab800010b7983 */ /* 0x000ea80000300800 */
[----:B------:R-:W-:Y:S04]  /*251b0*/  STL.64 [R1+0x3aa8], R26 ;  /* 0x003aa81a01007387 */ /* 0x000fe80000100a00 */
[----:B------:R0:W-:Y:S02]  /*251c0*/  STL.64 [R1+0x3aa0], R24 ;  /* 0x003aa01801007387 */ /* 0x0001e40000100a00 */
[----:B0-----:R-:W-:-:S02]  /*251d0*/  MOV R24, R7 ;  /* 0x0000000700187202 */ /* 0x001fc40000000f00 */
[----:B------:R-:W-:Y:S01]  /*251e0*/  MOV R25, R6 ;  /* 0x0000000600197202 */ /* 0x000fe20000000f00 */
[----:B------:R-:W-:Y:S01]  /*251f0*/  IMAD.MOV.U32 R26, RZ, RZ, R5 ;  /* 0x000000ffff1a7224 */ /* 0x000fe200078e0005 */
[----:B------:R-:W-:Y:S02]  /*25200*/  MOV R27, R4 ;  /* 0x00000004001b7202 */ /* 0x000fe40000000f00 */
[----:B------:R-:W0:Y:S04]  /*25210*/  LDSM.16.M88.4 R4, [R0+0x8100] ;  /* 0x008100000004783b */ /* 0x000e280000000200 */
[----:B0-----:R-:W-:Y:S04]  /*25220*/  STL.64 [R1+0x80], R4 ;  /* 0x0000800401007387 */ /* 0x001fe80000100a00 */
[----:B------:R-:W-:Y:S04]  /*25230*/  STL.64 [R1+0x88], R6 ;  /* 0x0000880601007387 */ /* 0x000fe80000100a00 */
[----:B------:R-:W0:Y:S04]  /*25240*/  LDSM.16.M88.4 R4, [R0+0x10100] ;  /* 0x010100000004783b */ /* 0x000e280000000200 */
[----:B0-----:R-:W-:Y:S04]  /*25250*/  STL.64 [R1+0x90], R4 ;  /* 0x0000900401007387 */ /* 0x001fe80000100a00 */
[----:B------:R-:W-:Y:S04]  /*25260*/  STL.64 [R1+0x98], R6 ;  /* 0x0000980601007387 */ /* 0x000fe80000100a00 */
[----:B------:R-:W0:Y:S04]  /*25270*/  LDSM.16.M88.4 R4, [R0+0x18100] ;  /* 0x018100000004783b */ /* 0x000e280000000200 */
[----:B------:R-:W-:Y:S01]  /*25280*/  STL [R1+0x3818], R0 ;  /* 0x0038180001007387 */ /* 0x000fe20000100800 */
[----:B----4-:R-:W-:Y:S03]  /*25290*/  HMMA.16816.F32 R12, R20, R16, R12 ;  /* 0x00000010140c723c */ /* 0x010fe6000000180c */
[----:B0-----:R-:W-:Y:S04]  /*252a0*/  STL.64 [R1+0xe0], R4 ;  /* 0x0000e00401007387 */ /* 0x001fe80000100a00 */
[----:B------:R-:W-:Y:S04]  /*252b0*/  STL.64 [R1+0xe8], R6 ;  /* 0x0000e80601007387 */ /* 0x000fe80000100a00 */
[----:B------:R-:W0:Y:S04]  /*252c0*/  LDSM.16.MT88.4 R4, [R28+0x22800] ;  /* 0x022800001c04783b */ /* 0x000e280000004200 */
[----:B------:R-:W-:Y:S04]  /*252d0*/  STL [R1+0x3a30], R28 ;  /* 0x003a301c01007387 */ /* 0x000fe80000100800 */
[----:B0-----:R-:W-:Y:S04]  /*252e0*/  STL [R1+0x39c0], R4 ;  /* 0x0039c00401007387 */ /* 0x001fe80000100800 */
[----:B------:R-:W-:Y:S04]  /*252f0*/  STL [R1+0x39bc], R5 ;  /* 0x0039bc0501007387 */ /* 0x000fe80000100800 */
[----:B------:R0:W-:Y:S04]  /*25300*/  STL [R1+0x39b8], R6 ;  /* 0x0039b80601007387 */ /* 0x0001e80000100800 */
[----:B------:R1:W-:Y:S04]  /*25310*/  STL [R1+0x39b4], R7 ;  /* 0x0039b40701007387 */ /* 0x0003e80000100800 */
[----:B0-----:R-:W3:Y:S04]  /*25320*/  LDL.LU R6, [R1+0xb8] ;  /* 0x0000b80001067983 */ /* 0x001ee80000300800 */
[----:B-1----:R-:W3:Y:S04]  /*25330*/  LDL.LU R7, [R1+0xbc] ;  /* 0x0000bc0001077983 */ /* 0x002ee80000300800 */
[----:B------:R-:W2:Y:S04]  /*25340*/  LDL.LU.64 R22, [R1+0xc8] ;  /* 0x0000c80001167983 */ /* 0x000ea80000300a00 */
[----:B------:R0:W-:Y:S04]  /*25350*/  STL [R1+0x3a44], R12 ;  /* 0x003a440c01007387 */ /* 0x0001e80000100800 */
[----:B------:R1:W-:Y:S04]  /*25360*/  STL [R1+0x3a40], R13 ;  /* 0x003a400d01007387 */ /* 0x0003e80000100800 */
[----:B------:R4:W-:Y:S04]  /*25370*/  STL [R1+0x3a3c], R14 ;  /* 0x003a3c0e01007387 */ /* 0x0009e80000100800 */
[----:B------:R4:W-:Y:S04]  /*25380*/  STL [R1+0x3a34], R15 ;  /* 0x003a340f01007387 */ /* 0x0009e80000100800 */
[----:B0-----:R-:W3:Y:S01]  /*25390*/  LDL.LU R12, [R1+0x40] ;  /* 0x00004000010c7983 */ /* 0x001ee20000300800 */
[----:B-1----:R-:W-:-:S02]  /*253a0*/  MOV R13, R18 ;  /* 0x00000012000d7202 */ /* 0x002fc40000000f00 */
[----:B----4-:R-:W-:Y:S01]  /*253b0*/  MOV R14, R19 ;  /* 0x00000013000e7202 */ /* 0x010fe20000000f00 */
[----:B------:R-:W4:Y:S04]  /*253c0*/  LDL.LU R18, [R1+0x3ab4] ;  /* 0x003ab40001127983 */ /* 0x000f280000300800 */
[----:B------:R-:W4:Y:S01]  /*253d0*/  LDL.LU R19, [R1+0x3ab0] ;  /* 0x003ab00001137983 */ /* 0x000f220000300800 */
[----:B------:R-:W-:Y:S01]  /*253e0*/  IMAD.MOV.U32 R15, RZ, RZ, R3 ;  /* 0x000000ffff0f7224 */ /* 0x000fe200078e0003 */
[C---:B--2---:R-:W-:Y:S08]  /*253f0*/  HMMA.16816.F32 R24, R8.reuse, R22, R24 ;  /* 0x000000160818723c */ /* 0x044ff00000001818 */
[----:B---3--:R-:W-:Y:S01]  /*25400*/  HMMA.16816.F32 R12, R8, R6, R12 ;  /* 0x00000006080c723c */ /* 0x008fe2000000180c */
[----:B------:R-:W-:Y:S01]  /*25410*/  MOV R17, R22 ;  /* 0x0000001600117202 */ /* 0x000fe20000000f00 */
[----:B------:R-:W-:Y:S11]  /*25420*/  IMAD.MOV.U32 R16, RZ, RZ, R23 ;  /* 0x000000ffff107224 */ /* 0x000ff600078e0017 */
[----:B------:R-:W-:Y:S03]  /*25430*/  @!UPT UIADD3 URZ, URZ, URZ, URZ ;  /* 0x0000003f3f3ff290 */ /* 0x000fe6000fffe03f */
[----:B------:R-:W-:Y:S01]  /*25440*/  MOV R23, R26 ;  /* 0x0000001a00177202 */ /* 0x000fe20000000f00 */
[----:B------:R-:W-:Y:S01]  /*25450*/  IMAD.MOV.U32 R22, RZ, RZ, R27 ;  /* 0x000000ffff167224 */ /* 0x000fe200078e001b */
[----:B------:R-:W-:-:S05]  /*25460*/  MOV R28, R25 ;  /* 0x00000019001c7202 */ /* 0x000fca0000000f00 */
[----:B------:R-:W-:Y:S01]  /*25470*/  STL.64 [R1+0x40], R12 ;  /* 0x0000400c01007387 */ /* 0x000fe20000100a00 */
[----:B------:R-:W-:Y:S02]  /*25480*/  MOV R0, R15 ;  /* 0x0000000f00007202 */ /* 0x000fe40000000f00 */
[----:B------:R-:W-:Y:S01]  /*25490*/  MOV R15, R24 ;  /* 0x00000018000f7202 */ /* 0x000fe20000000f00 */
[----:B------:R-:W2:Y:S04]  /*254a0*/  LDL.LU.64 R26, [R1+0x3aa8] ;  /* 0x003aa800011a7983 */ /* 0x000ea80000300a00 */
[----:B------:R-:W2:Y:S04]  /*254b0*/  LDL.LU.64 R24, [R1+0x3aa0] ;  /* 0x003aa00001187983 */ /* 0x000ea80000300a00 */
[----:B----4-:R0:W-:Y:S04]  /*254c0*/  STL.64 [R1+0x3a98], R18 ;  /* 0x003a981201007387 */ /* 0x0101e80000100a00 */
[----:B------:R1:W-:Y:S04]  /*254d0*/  STL.64 [R1+0x3a90], R16 ;  /* 0x003a901001007387 */ /* 0x0003e80000100a00 */
[----:B0-----:R-:W2:Y:S01]  /*254e0*/  LDL.LU.64 R18, [R1+0xd8] ;  /* 0x0000d80001127983 */ /* 0x001ea20000300a00 */
[----:B------:R-:W-:Y:S01]  /*254f0*/  MOV R3, R14 ;  /* 0x0000000e00037202 */ /* 0x000fe20000000f00 */
[----:B--2---:R-:W-:Y:S01]  /*25500*/  HMMA.16816.F32 R24, R8, R18, R24 ;  /* 0x000000120818723c */ /* 0x004fe20000001818 */
        /* <DEDUP_REMOVED lines=10> */
[----:B------:R-:W4:Y:S04]  /*255b0*/  LDL.LU.64 R24, [R1+0x3a80] ;  /* 0x003a800001187983 */ /* 0x000f280000300a00 */
[----:B------:R3:W-:Y:S04]  /*255c0*/  STL.64 [R1+0x3a50], R14 ;  /* 0x003a500e01007387 */ /* 0x0007e80000100a00 */
[----:B------:R0:W-:Y:S01]  /*255d0*/  STL.64 [R1+0x3a48], R12 ;  /* 0x003a480c01007387 */ /* 0x0001e20000100a00 */
[----:B---3--:R-:W-:Y:S01]  /*255e0*/  MOV R14, R17 ;  /* 0x00000011000e7202 */ /* 0x008fe20000000f00 */
[----:B------:R-:W-:Y:S01]  /*255f0*/  IMAD.MOV.U32 R15, RZ, RZ, R16 ;  /* 0x000000ffff0f7224 */ /* 0x000fe200078e0010 */
[----:B--2---:R-:W-:-:S04]  /*25600*/  MOV R21, R18 ;  /* 0x0000001200157202 */ /* 0x004fc80000000f00 */
[----:B------:R1:W-:Y:S01]  /*25610*/  STL.64 [R1+0x3a68], R14 ;  /* 0x003a680e01007387 */ /* 0x0003e20000100a00 */
[----:B------:R-:W-:-:S03]  /*25620*/  MOV R20, R19 ;  /* 0x0000001300147202 */ /* 0x000fc60000000f00 */
[----:B0-----:R-:W2:Y:S04]  /*25630*/  LDL.LU R12, [R1+0x20] ;  /* 0x00002000010c7983 */ /* 0x001ea80000300800 */
[----:B------:R-:W2:Y:S04]  /*25640*/  LDL.LU R13, [R1+0x24] ;  /* 0x00002400010d7983 */ /* 0x000ea80000300800 */
[----:B-1----:R-:W2:Y:S04]  /*25650*/  LDL.LU R14, [R1+0x28] ;  /* 0x00002800010e7983 */ /* 0x002ea80000300800 */
[----:B------:R-:W2:Y:S01]  /*25660*/  LDL.LU R15, [R1+0x2c] ;  /* 0x00002c00010f7983 */ /* 0x000ea20000300800 */
[----:B----4-:R-:W-:Y:S03]  /*25670*/  HMMA.16816.F32 R24, R8, R18, R24 ;  /* 0x000000120818723c */ /* 0x010fe60000001818 */
[----:B------:R-:W2:Y:S04]  /*25680*/  LDL.LU.64 R18, [R1+0x3a78] ;  /* 0x003a780001127983 */ /* 0x000ea80000300a00 */
[----:B------:R-:W2:Y:S04]  /*25690*/  LDL.LU.64 R16, [R1+0x3a70] ;  /* 0x003a700001107983 */ /* 0x000ea80000300a00 */
[----:B------:R0:W-:Y:S04]  /*256a0*/  STL.64 [R1+0x3a60], R22 ;  /* 0x003a601601007387 */ /* 0x0001e80000100a00 */
[----:B------:R1:W-:Y:S01]  /*256b0*/  STL.64 [R1+0x3a58], R20 ;  /* 0x003a581401007387 */ /* 0x0003e20000100a00 */
[----:B0-----:R-:W-:-:S03]  /*256c0*/  MOV R23, R29 ;  /* 0x0000001d00177202 */ /* 0x001fc60000000f00 */
[----:B-1----:R-:W3:Y:S04]  /*256d0*/  LDL.LU R20, [R1+0x10] ;  /* 0x0000100001147983 */ /* 0x002ee80000300800 */
[----:B------:R-:W3:Y:S04]  /*256e0*/  LDL.LU R21, [R1+0x14] ;  /* 0x0000140001157983 */ /* 0x000ee80000300800 */
[----:B------:R-:W3:Y:S04]  /*256f0*/  LDL.LU R22, [R1+0x18] ;  /* 0x0000180001167983 */ /* 0x000ee80000300800 */
[----:B------:R-:W-:Y:S04]  /*25700*/  STL [R1+0x39c8], R26 ;  /* 0x0039c81a01007387 */ /* 0x000fe80000100800 */
[----:B------:R-:W-:Y:S01]  /*25710*/  STL [R1+0x39c4], R27 ;  /* 0x0039c41b01007387 */ /* 0x000fe20000100800 */
[----:B--2---:R-:W-:Y:S11]  /*25720*/  HMMA.16816.F32 R12, R16, R6, R12 ;  /* 0x00000006100c723c */ /* 0x004ff6000000180c */
[----:B------:R-:W-:Y:S11]  /*25730*/  @!UPT UIADD3 URZ, URZ, URZ, URZ ;  /* 0x0000003f3f3ff290 */ /* 0x000ff6000fffe03f */
[----:B------:R-:W-:Y:S01]  /*25740*/  @!UPT UIADD3 URZ, URZ, URZ, URZ ;  /* 0x0000003f3f3ff290 */ /* 0x000fe2000fffe03f */
[----:B------:R0:W-:Y:S01]  /*25750*/  STL [R1+0x28], R14 ;  /* 0x0000280e01007387 */ /* 0x0001e20000100800 */
[----:B------:R-:W-:-:S03]  /*25760*/  IMAD.MOV.U32 R29, RZ, RZ, R15 ;  /* 0x000000ffff1d7224 */ /* 0x000fc600078e000f */
[----:B0-----:R-:W3:Y:S01]  /*25770*/  LDL.LU.64 R14, [R1+0x3a68] ;  /* 0x003a6800010e7983 */ /* 0x001ee20000300a00 */
[----:B------:R-:W-:Y:S02]  /*25780*/  MOV R6, R12 ;  /* 0x0000000c00067202 */ /* 0x000fe40000000f00 */
[----:B------:R-:W-:Y:S01]  /*25790*/  MOV R7, R13 ;  /* 0x0000000d00077202 */ /* 0x000fe20000000f00 */
[----:B------:R-:W-:Y:S01]  /*257a0*/  IMAD.MOV.U32 R10, RZ, RZ, R5 ;  /* 0x000000ffff0a7224 */ /* 0x000fe200078e0005 */
[----:B------:R-:W-:Y:S01]  /*257b0*/  MOV R11, R4 ;  /* 0x00000004000b7202 */ /* 0x000fe20000000f00 */
[----:B------:R-:W-:Y:S01]  /*257c0*/  STL [R1+0x39f0], R29 ;  /* 0x0039f01d01007387 */ /* 0x000fe20000100800 */
[----:B---3--:R-:W-:Y:S03]  /*257d0*/  HMMA.16816.F32 R12, R16, R14, R20 ;  /* 0x0000000e100c723c */ /* 0x008fe60000001814 */
[----:B------:R-:W2:Y:S04]  /*257e0*/  LDL.LU.64 R22, [R1+0x3a60] ;  /* 0x003a600001167983 */ /* 0x000ea80000300a00 */
[----:B------:R-:W3:Y:S11]  /*257f0*/  LDL.LU.64 R20, [R1+0x3a58] ;  /* 0x003a580001147983 */ /* 0x000ef60000300a00 */
[----:B------:R-:W-:Y:S06]  /*25800*/  @!UPT UIADD3 URZ, URZ, URZ, URZ ;  /* 0x0000003f3f3ff290 */ /* 0x000fec000fffe03f */
[----:B------:R-:W-:Y:S01]  /*25810*/  MOV R4, R14 ;  /* 0x0000000e00047202 */ /* 0x000fe20000000f00 */
[----:B------:R-:W-:Y:S01]  /*25820*/  IMAD.MOV.U32 R5, RZ, RZ, R15 ;  /* 0x000000ffff057224 */ /* 0x000fe200078e000f */
[----:B------:R-:W-:Y:S01]  /*25830*/  MOV R26, R12 ;  /* 0x0000000c001a7202 */ /* 0x000fe20000000f00 */
[----:B------:R-:W4:Y:S01]  /*25840*/  LDL.LU.64 R14, [R1+0x3a50] ;  /* 0x003a5000010e7983 */ /* 0x000f220000300a00 */
[----:B------:R-:W-:-:S03]  /*25850*/  MOV R27, R13 ;  /* 0x0000000d001b7202 */ /* 0x000fc60000000f00 */
[----:B------:R-:W2:Y:S04]  /*25860*/  LDL.LU.64 R12, [R1+0x3a48] ;  /* 0x003a4800010c7983 */ /* 0x000ea80000300a00 */
[----:B------:R-:W-:Y:S04]  /*25870*/  STL.64 [R1+0x39e8], R6 ;  /* 0x0039e80601007387 */ /* 0x000fe80000100a00 */
[----:B------:R0:W-:Y:S04]  /*25880*/  STL.64 [R1+0x39e0], R4 ;  /* 0x0039e00401007387 */ /* 0x0001e80000100a00 */
[----:B0-----:R-:W3:Y:S04]  /*25890*/  LDL.LU R4, [R1] ;  /* 0x0000000001047983 */ /* 0x001ee80000300800 */
[----:B------:R-:W3:Y:S04]  /*258a0*/  LDL.LU R5, [R1+0x4] ;  /* 0x0000040001057983 */ /* 0x000ee80000300800 */
[----:B------:R-:W3:Y:S04]  /*258b0*/  LDL.LU R6, [R1+0x8] ;  /* 0x0000080001067983 */ /* 0x000ee80000300800 */
[----:B------:R-:W3:Y:S04]  /*258c0*/  LDL.LU R7, [R1+0xc] ;  /* 0x00000c0001077983 */ /* 0x000ee80000300800 */
[----:B------:R0:W-:Y:S04]  /*258d0*/  STL.64 [R1+0x39d8], R26 ;  /* 0x0039d81a01007387 */ /* 0x0001e80000100a00 */
[----:B------:R2:W-:Y:S01]  /*258e0*/  STL.64 [R1+0x39d0], R24 ;  /* 0x0039d01801007387 */ /* 0x0005e20000100a00 */
[----:B0-----:R-:W-:Y:S01]  /*258f0*/  MOV R27, R2 ;  /* 0x00000002001b7202 */ /* 0x001fe20000000f00 */
[----:B----4-:R-:W-:Y:S01]  /*25900*/  IMAD.MOV.U32 R26, RZ, RZ, R14 ;  /* 0x000000ffff1a7224 */ /* 0x010fe200078e000e */
[----:B--2---:R-:W-:-:S02]  /*25910*/  MOV R24, R12 ;  /* 0x0000000c00187202 */ /* 0x004fc40000000f00 */
[----:B------:R-:W-:Y:S01]  /*25920*/  MOV R25, R13 ;  /* 0x0000000d00197202 */ /* 0x000fe20000000f00 */
[----:B---3--:R-:W-:Y:S11]  /*25930*/  HMMA.16816.F32 R8, R16, R10, R4 ;  /* 0x0000000a1008723c */ /* 0x008ff60000001804 */
[----:B------:R-:W-:Y:S11]  /*25940*/  @!UPT UIADD3 URZ, URZ, URZ, URZ ;  /* 0x0000003f3f3ff290 */ /* 0x000ff6000fffe03f */
[----:B------:R-:W-:Y:S01]  /*25950*/  @!UPT UIADD3 URZ, URZ, URZ, URZ ;  /* 0x0000003f3f3ff290 */ /* 0x000fe2000fffe03f */
[----:B------:R-:W-:Y:S04]  /*25960*/  STL.64 [R1], R8 ;  /* 0x0000000801007387 */ /* 0x000fe80000100a00 */
[----:B------:R-:W-:Y:S04]  /*25970*/  STL [R1+0x8], R10 ;  /* 0x0000080a01007387 */ /* 0x000fe80000100800 */
[----:B------:R-:W2:Y:S04]  /*25980*/  LDL.LU R12, [R1+0x3a44] ;  /* 0x003a4400010c7983 */ /* 0x000ea80000300800 */
[----:B------:R-:W2:Y:S04]  /*25990*/  LDL.LU R13, [R1+0x3a40] ;  /* 0x003a4000010d7983 */ /* 0x000ea80000300800 */
[----:B------:R-:W2:Y:S04]  /*259a0*/  LDL.LU R14, [R1+0x3a3c] ;  /* 0x003a3c00010e7983 */ /* 0x000ea80000300800 */
[----:B------:R-:W3:Y:S04]  /*259b0*/  LDL.LU R2, [R1+0x3a38] ;  /* 0x003a380001027983 */ /* 0x000ee80000300800 */
[----:B------:R-:W-:Y:S04]  /*259c0*/  STL.64 [R1+0x3a00], R26 ;  /* 0x003a001a01007387 */ /* 0x000fe80000100a00 */
[----:B------:R0:W-:Y:S02]  /*259d0*/  STL.64 [R1+0x39f8], R24 ;  /* 0x0039f81801007387 */ /* 0x0001e40000100a00 */
[----:B0-----:R-:W-:-:S02]  /*259e0*/  MOV R24, R15 ;  /* 0x0000000f00187202 */ /* 0x001fc40000000f00 */
[----:B------:R-:W2:Y:S01]  /*259f0*/  LDL.LU R15, [R1+0x3a34] ;  /* 0x003a3400010f7983 */ /* 0x000ea20000300800 */
[----:B------:R-:W-:-:S03]  /*25a00*/  MOV R25, R28 ;  /* 0x0000001c00197202 */ /* 0x000fc60000000f00 */
[----:B------:R-:W4:Y:S01]  /*25a10*/  LDL.LU R28, [R1+0x3a30] ;  /* 0x003a3000011c7983 */ /* 0x000f220000300800 */
[----:B------:R-:W-:Y:S01]  /*25a20*/  MOV R29, R11 ;  /* 0x0000000b001d7202 */ /* 0x000fe20000000f00 */
[----:B------:R-:W-:Y:S01]  /*25a30*/  IMAD.MOV.U32 R26, RZ, RZ, R23 ;  /* 0x000000ffff1a7224 */ /* 0x000fe200078e0017 */
[----:B------:R-:W-:-:S05]  /*25a40*/  MOV R27, R22 ;  /* 0x00000016001b7202 */ /* 0x000fca0000000f00 */
[----:B------:R-:W-:Y:S04]  /*25a50*/  STL.64 [R1+0x3a18], R26 ;  /* 0x003a181a01007387 */ /* 0x000fe80000100a00 */
[----:B------:R0:W-:Y:S04]  /*25a60*/  STL.64 [R1+0x3a10], R24 ;  /* 0x003a101801007387 */ /* 0x0001e80000100a00 */
[----:B0-----:R-:W2:Y:S04]  /*25a70*/  LDL.LU.64 R24, [R1+0x70] ;  /* 0x0000700001187983 */ /* 0x001ea80000300a00 */
[----:B------:R-:W2:Y:S04]  /*25a80*/  LDL.LU.64 R4, [R1+0x90] ;  /* 0x0000900001047983 */ /* 0x000ea80000300a00 */
[----:B---3--:R-:W0:Y:S04]  /*25a90*/  LDSM.16.MT88.4 R8, [R2+0x22c00] ;  /* 0x022c00000208783b */ /* 0x008e280000004200 */
[----:B0-----:R0:W-:Y:S02]  /*25aa0*/  STL.64 [R1+0x3950], R10 ;  /* 0x0039500a01007387 */ /* 0x0011e40000100a00 */
[----:B0-----:R-:W-:-:S02]  /*25ab0*/  MOV R10, R21 ;  /* 0x00000015000a7202 */ /* 0x001fc40000000f00 */
[----:B------:R-:W-:Y:S02]  /*25ac0*/  MOV R11, R20 ;  /* 0x00000014000b7202 */ /* 0x000fe40000000f00 */
[----:B----4-:R-:W0:Y:S04]  /*25ad0*/  LDSM.16.MT88.4 R20, [R28+0x22c00] ;  /* 0x022c00001c14783b */ /* 0x010e280000004200 */
[----:B------:R-:W-:Y:S04]  /*25ae0*/  STL.64 [R1+0x3948], R8 ;  /* 0x0039480801007387 */ /* 0x000fe80000100a00 */
[----:B------:R-:W-:Y:S04]  /*25af0*/  STL [R1+0x3958], R28 ;  /* 0x0039581c01007387 */ /* 0x000fe80000100800 */
[----:B0-----:R-:W-:Y:S04]  /*25b00*/  STL.64 [R1+0x38f8], R22 ;  /* 0x0038f81601007387 */ /* 0x001fe80000100a00 */
[----:B------:R0:W-:Y:S04]  /*25b10*/  STL.64 [R1+0x38f0], R20 ;  /* 0x0038f01401007387 */ /* 0x0001e80000100a00 */
[----:B0-----:R-:W3:Y:S04]  /*25b20*/  LDL.LU.64 R20, [R1+0xe0] ;  /* 0x0000e00001147983 */ /* 0x001ee80000300a00 */
[----:B------:R-:W4:Y:S01]  /*25b30*/  LDL.LU.64 R22, [R1+0xe8] ;  /* 0x0000e80001167983 */ /* 0x000f220000300a00 */
[----:B--2---:R-:W-:Y:S03]  /*25b40*/  HMMA.16816.F32 R8, R16, R10, R12 ;  /* 0x0000000a1008723c */ /* 0x004fe6000000180c */
[----:B----4-:R-:W-:Y:S04]  /*25b50*/  STL [R1+0x3904], R22 ;  /* 0x0039041601007387 */ /* 0x010fe80000100800 */
[----:B------:R-:W-:Y:S04]  /*25b60*/  STL [R1+0x3900], R23 ;  /* 0x0039001701007387 */ /* 0x000fe80000100800 */
[----:B---3--:R0:W-:Y:S04]  /*25b70*/  STL.64 [R1+0x3a08], R20 ;  /* 0x003a081401007387 */ /* 0x0081e80000100a00 */
[----:B0-----:R-:W2:Y:S04]  /*25b80*/  LDL.LU.64 R20, [R1+0x80] ;  /* 0x0000800001147983 */ /* 0x001ea80000300a00 */
[----:B------:R-:W3:Y:S04]  /*25b90*/  LDL.LU.64 R14, [R1+0x3a28] ;  /* 0x003a2800010e7983 */ /* 0x000ee80000300a00 */
[----:B------:R-:W3:Y:S04]  /*25ba0*/  LDL.LU.64 R12, [R1+0x3a20] ;  /* 0x003a2000010c7983 */ /* 0x000ee80000300a00 */
[----:B------:R-:W3:Y:S04]  /*25bb0*/  LDL.LU R16, [R1+0x40] ;  /* 0x0000400001107983 */ /* 0x000ee80000300800 */
[----:B------:R-:W3:Y:S01]  /*25bc0*/  LDL.LU R17, [R1+0x44] ;  /* 0x0000440001117983 */ /* 0x000ee20000300800 */
[----:B------:R-:W-:Y:S01]  /*25bd0*/  IMAD.MOV.U32 R18, RZ, RZ, R3 ;  /* 0x000000ffff127224 */ /* 0x000fe200078e0003 */
[----:B------:R-:W-:-:S02]  /*25be0*/  MOV R19, R0 ;  /* 0x0000000000137202 */ /* 0x000fc40000000f00 */
[----:B------:R2:W-:Y:S01]  /*25bf0*/  STL [R1+0x3964], R9 ;  /* 0x0039640901007387 */ /* 0x0005e20000100800 */
[----:B------:R-:W-:-:S03]  /*25c00*/  MOV R6, R24 ;  /* 0x0000001800067202 */ /* 0x000fc60000000f00 */
[----:B------:R-:W-:Y:S01]  /*25c10*/  STL [R1+0x3960], R10 ;  /* 0x0039600a01007387 */ /* 0x000fe20000100800 */
[----:B------:R-:W-:-:S03]  /*25c20*/  MOV R3, R25 ;  /* 0x0000001900037202 */ /* 0x000fc60000000f00 */
[----:B------:R-:W-:Y:S04]  /*25c30*/  STL [R1+0x395c], R11 ;  /* 0x00395c0b01007387 */ /* 0x000fe80000100800 */
[----:B------:R-:W4:Y:S01]  /*25c40*/  LDL.LU.64 R26, [R1+0x3a18] ;  /* 0x003a1800011a7983 */ /* 0x000f220000300a00 */
[C---:B---3--:R-:W-:Y:S03]  /*25c50*/  HMMA.16816.F32 R16, R12.reuse, R24, R16 ;  /* 0x000000180c10723c */ /* 0x048fe60000001810 */
[----:B------:R-:W4:Y:S01]  /*25c60*/  LDL.LU.64 R24, [R1+0x3a10] ;  /* 0x003a100001187983 */ /* 0x000f220000300a00 */
[----:B--2---:R-:W-:Y:S01]  /*25c70*/  IMAD.MOV.U32 R9, RZ, RZ, R20 ;  /* 0x000000ffff097224 */ /* 0x004fe200078e0014 */
[----:B------:R-:W-:Y:S11]  /*25c80*/  MOV R7, R21 ;  /* 0x0000001500077202 */ /* 0x000ff60000000f00 */
[----:B------:R-:W-:Y:S07]  /*25c90*/  @!UPT UIADD3 URZ, URZ, URZ, URZ ;  /* 0x0000003f3f3ff290 */ /* 0x000fee000fffe03f */
[----:B------:R0:W-:Y:S04]  /*25ca0*/  STL.64 [R1+0x40], R16 ;  /* 0x0000401001007387 */ /* 0x0001e80000100a00 */
[----:B------:R1:W-:Y:S01]  /*25cb0*/  STL [R1+0x48], R18 ;  /* 0x0000481201007387 */ /* 0x0003e20000100800 */
[----:B----4-:R-:W-:Y:S03]  /*25cc0*/  HMMA.16816.F32 R24, R12, R20, R24 ;  /* 0x000000140c18723c */ /* 0x010fe60000001818 */
[----:B------:R-:W2:Y:S11]  /*25cd0*/  LDL.LU.64 R20, [R1+0x3a08] ;  /* 0x003a080001147983 */ /* 0x000eb60000300a00 */
[----:B------:R-:W-:Y:S10]  /*25ce0*/  @!UPT UIADD3 URZ, URZ, URZ, URZ ;  /* 0x0000003f3f3ff290 */ /* 0x000ff4000fffe03f */
[----:B0-----:R-:W-:Y:S01]  /*25cf0*/  IMAD.MOV.U32 R16, RZ, RZ, R26 ;  /* 0x000000ffff107224 */ /* 0x001fe200078e001a */
[----:B------:R-:W-:Y:S02]  /*25d00*/  MOV R0, R27 ;  /* 0x0000001b00007202 */ /* 0x000fe40000000f00 */
[----:B-1----:R-:W-:Y:S01]  /*25d10*/  MOV R18, R24 ;  /* 0x0000001800127202 */ /* 0x002fe20000000f00 */
[----:B------:R-:W3:Y:S01]  /*25d20*/  LDL.LU.64 R26, [R1+0x3a00] ;  /* 0x003a0000011a7983 */ /* 0x000ee20000300a00 */
[----:B------:R-:W-:-:S03]  /*25d30*/  MOV R17, R25 ;  /* 0x0000001900117202 */ /* 0x000fc60000000f00 */
[----:B------:R-:W3:Y:S04]  /*25d40*/  LDL.LU.64 R24, [R1+0x39f8] ;  /* 0x0039f80001187983 */ /* 0x000ee80000300a00 */
[----:B------:R-:W-:Y:S04]  /*25d50*/  STL.64 [R1+0x3970], R18 ;  /* 0x0039701201007387 */ /* 0x000fe80000100a00 */
[----:B------:R0:W-:Y:S04]  /*25d60*/  STL.64 [R1+0x3968], R16 ;  /* 0x0039681001007387 */ /* 0x0001e80000100a00 */
[----:B0-----:R-:W4:Y:S04]  /*25d70*/  LDL.LU R16, [R1] ;  /* 0x0000000001107983 */ /* 0x001f280000300800 */
[----:B------:R-:W4:Y:S04]  /*25d80*/  LDL.LU R17, [R1+0x4] ;  /* 0x0000040001117983 */ /* 0x000f280000300800 */
[----:B------:R-:W2:Y:S01]  /*25d90*/  LDL.LU R18, [R1+0x8] ;  /* 0x0000080001127983 */ /* 0x000ea20000300800 */
[----:B------:R-:W-:-:S03]  /*25da0*/  MOV R19, R29 ;  /* 0x0000001d00137202 */ /* 0x000fc60000000f00 */
[----:B------:R-:W4:Y:S01]  /*25db0*/  LDL.LU R29, [R1+0x39f0] ;  /* 0x0039f000011d7983 */ /* 0x000f220000300800 */
[----:B---3--:R-:W-:Y:S03]  /*25dc0*/  HMMA.16816.F32 R24, R12, R4, R24 ;  /* 0x000000040c18723c */ /* 0x008fe60000001818 */
[----:B--2---:R-:W-:Y:S04]  /*25dd0*/  STL.64 [R1+0x3980], R18 ;  /* 0x0039801201007387 */ /* 0x004fe80000100a00 */
[----:B----4-:R0:W-:Y:S11]  /*25de0*/  STL.64 [R1+0x3978], R16 ;  /* 0x0039781001007387 */ /* 0x0101f60000100a00 */
[----:B------:R-:W-:Y:S06]  /*25df0*/  @!UPT UIADD3 URZ, URZ, URZ, URZ ;  /* 0x0000003f3f3ff290 */ /* 0x000fec000fffe03f */
[----:B------:R-:W-:Y:S01]  /*25e00*/  MOV R11, R26 ;  /* 0x0000001a000b7202 */ /* 0x000fe20000000f00 */
[----:B------:R-:W-:Y:S01]  /*25e10*/  IMAD.MOV.U32 R28, RZ, RZ, R27 ;  /* 0x000000ffff1c7224 */ /* 0x000fe200078e001b */
[----:B0-----:R-:W-:Y:S01]  /*25e20*/  MOV R16, R9 ;  /* 0x0000000900107202 */ /* 0x001fe20000000f00 */
[----:B------:R-:W-:Y:S01]  /*25e30*/  IMAD.MOV.U32 R17, RZ, RZ, R7 ;  /* 0x000000ffff117224 */ /* 0x000fe200078e0007 */
[----:B------:R-:W-:-:S04]  /*25e40*/  MOV R18, R4 ;  /* 0x0000000400127202 */ /* 0x000fc80000000f00 */
[----:B------:R0:W-:Y:S02]  /*25e50*/  STL.64 [R1+0x3998], R16 ;  /* 0x0039981001007387 */ /* 0x0001e40000100a00 */
[----:B0-----:R-:W-:Y:S02]  /*25e60*/  MOV R16, R6 ;  /* 0x0000000600107202 */ /* 0x001fe40000000f00 */
[----:B------:R-:W-:Y:S01]  /*25e70*/  MOV R17, R3 ;  /* 0x0000000300117202 */ /* 0x000fe20000000f00 */
[----:B------:R-:W-:Y:S01]  /*25e80*/  IMAD.MOV.U32 R3, RZ, RZ, R5 ;  /* 0x000000ffff037224 */ /* 0x000fe200078e0005 */
[----:B------:R-:W2:Y:S04]  /*25e90*/  LDL.LU.64 R6, [R1+0x39e8] ;  /* 0x0039e80001067983 */ /* 0x000ea80000300a00 */
[----:B------:R-:W3:Y:S04]  /*25ea0*/  LDL.LU.64 R4, [R1+0x39e0] ;  /* 0x0039e00001047983 */ /* 0x000ee80000300a00 */
[----:B------:R-:W4:Y:S01]  /*25eb0*/  LDL.LU.64 R26, [R1+0x39d8] ;  /* 0x0039d800011a7983 */ /* 0x000f220000300a00 */
[----:B------:R-:W-:-:S02]  /*25ec0*/  MOV R10, R25 ;  /* 0x00000019000a7202 */ /* 0x000fc40000000f00 */
[----:B------:R-:W-:Y:S02]  /*25ed0*/  MOV R9, R24 ;  /* 0x0000001800097202 */ /* 0x000fe40000000f00 */
[----:B------:R-:W2:Y:S04]  /*25ee0*/  LDL.LU.64 R24, [R1+0x39d0] ;  /* 0x0039d00001187983 */ /* 0x000ea80000300a00 */
[----:B------:R3:W-:Y:S04]  /*25ef0*/  STL.64 [R1+0x3990], R10 ;  /* 0x0039900a01007387 */ /* 0x0007e80000100a00 */
[----:B------:R4:W-:Y:S01]  /*25f00*/  STL.64 [R1+0x3988], R8 ;  /* 0x0039880801007387 */ /* 0x0009e20000100a00 */
[----:B---3--:R-:W-:Y:S01]  /*25f10*/  MOV R10, R4 ;  /* 0x00000004000a7202 */ /* 0x008fe20000000f00 */
[----:B------:R-:W-:Y:S01]  /*25f20*/  IMAD.MOV.U32 R11, RZ, RZ, R5 ;  /* 0x000000ffff0b7224 */ /* 0x000fe200078e0005 */
[----:B----4-:R-:W-:-:S02]  /*25f30*/  MOV R8, R26 ;  /* 0x0000001a00087202 */ /* 0x010fc40000000f00 */
[----:B------:R-:W3:Y:S01]  /*25f40*/  LDL.LU R26, [R1+0x39c8] ;  /* 0x0039c800011a7983 */ /* 0x000ee20000300800 */
[----:B------:R-:W-:-:S03]  /*25f50*/  MOV R9, R27 ;  /* 0x0000001b00097202 */ /* 0x000fc60000000f00 */
[----:B------:R-:W3:Y:S04]  /*25f60*/  LDL.LU R27, [R1+0x39c4] ;  /* 0x0039c400011b7983 */ /* 0x000ee80000300800 */
[----:B------:R-:W4:Y:S04]  /*25f70*/  LDL.LU R4, [R1+0x39c0] ;  /* 0x0039c00001047983 */ /* 0x000f280000300800 */
[----:B------:R-:W4:Y:S04]  /*25f80*/  LDL.LU R5, [R1+0x39bc] ;  /* 0x0039bc0001057983 */ /* 0x000f280000300800 */
[----:B------:R-:W-:Y:S04]  /*25f90*/  STL.64 [R1+0x39a8], R10 ;  /* 0x0039a80a01007387 */ /* 0x000fe80000100a00 */
[----:B------:R2:W-:Y:S02]  /*25fa0*/  STL.64 [R1+0x39a0], R8 ;  /* 0x0039a00801007387 */ /* 0x0005e40000100a00 */
[----:B--2---:R-:W-:-:S02]  /*25fb0*/  MOV R8, R6 ;  /* 0x0000000600087202 */ /* 0x004fc40000000f00 */
[----:B------:R-:W4:Y:S01]  /*25fc0*/  LDL.LU R6, [R1+0x39b8] ;  /* 0x0039b80001067983 */ /* 0x000f220000300800 */
[----:B------:R-:W-:-:S03]  /*25fd0*/  MOV R9, R7 ;  /* 0x0000000700097202 */ /* 0x000fc60000000f00 */
[----:B------:R-:W4:Y:S04]  /*25fe0*/  LDL.LU R7, [R1+0x39b4] ;  /* 0x0039b40001077983 */ /* 0x000f280000300800 */
[----:B------:R-:W4:Y:S01]  /*25ff0*/  LDL.LU R10, [R1+0x28] ;  /* 0x00002800010a7983 */ /* 0x000f220000300800 */
[----:B------:R-:W-:-:S03]  /*26000*/  MOV R11, R29 ;  /* 0x0000001d000b7202 */ /* 0x000fc60000000f00 */
[----:B------:R-:W2:Y:S01]  /*26010*/  LDL.LU R29, [R1+0x39b0] ;  /* 0x0039b000011d7983 */ /* 0x000ea20000300800 */
[----:B---3--:R-:W-:Y:S07]  /*26020*/  HMMA.16816.F32 R24, R12, R20, R24 ;  /* 0x000000140c18723c */ /* 0x008fee0000001818 */
[----:B------:R-:W-:Y:S02]  /*26030*/  IMAD.MOV.U32 R12, RZ, RZ, R18 ;  /* 0x000000ffff0c7224 */ /* 0x000fe400078e0012 */
[----:B----4-:R-:W-:Y:S11]  /*26040*/  HMMA.16816.F32 R16, R4, R16, R8 ;  /* 0x000000100410723c */ /* 0x010ff60000001808 */
[----:B------:R-:W-:Y:S03]  /*26050*/  @!UPT UIADD3 URZ, URZ, URZ, URZ ;  /* 0x0000003f3f3ff290 */ /* 0x000fe6000fffe03f */
[----:B------:R-:W-:Y:S04]  /*26060*/  STL [R1+0x3910], R25 ;  /* 0x0039101901007387 */ /* 0x000fe80000100800 */
[----:B------:R-:W-:Y:S04]  /*26070*/  STL [R1+0x390c], R26 ;  /* 0x00390c1a01007387 */ /* 0x000fe80000100800 */
[----:B------:R-:W-:Y:S04]  /*26080*/  STL [R1+0x3908], R27 ;  /* 0x0039081b01007387 */ /* 0x000fe80000100800 */
[----:B------:R-:W3:Y:S04]  /*26090*/  LDL.LU.64 R10, [R1+0x39a8] ;  /* 0x0039a800010a7983 */ /* 0x000ee80000300a00 */
[----:B------:R-:W3:Y:S04]  /*260a0*/  LDL.LU.64 R8, [R1+0x39a0] ;  /* 0x0039a00001087983 */ /* 0x000ee80000300a00 */
[----:B------:R0:W-:Y:S01]  /*260b0*/  STL [R1+0x24], R17 ;  /* 0x0000241101007387 */ /* 0x0001e20000100800 */
[----:B------:R-:W-:-:S03]  /*260c0*/  MOV R23, R16 ;  /* 0x0000001000177202 */ /* 0x000fc60000000f00 */
[----:B------:R3:W-:Y:S04]  /*260d0*/  STL.64 [R1+0x28], R18 ;  /* 0x0000281201007387 */ /* 0x0007e80000100a00 */
[----:B0-----:R-:W3:Y:S02]  /*260e0*/  LDL.LU.64 R16, [R1+0x3998] ;  /* 0x0039980001107983 */ /* 0x001ee40000300a00 */
[----:B---3--:R-:W-:Y:S02]  /*260f0*/  HMMA.16816.F32 R16, R4, R16, R8 ;  /* 0x000000100410723c */ /* 0x008fe40000001808 */
[----:B------:R-:W3:Y:S04]  /*26100*/  LDL.LU.64 R10, [R1+0x3990] ;  /* 0x00399000010a7983 */ /* 0x000ee80000300a00 */
[----:B------:R-:W4:Y:S11]  /*26110*/  LDL.LU.64 R8, [R1+0x3988] ;  /* 0x0039880001087983 */ /* 0x000f360000300a00 */
[----:B------:R-:W-:Y:S06]  /*26120*/  @!UPT UIADD3 URZ, URZ, URZ, URZ ;  /* 0x0000003f3f3ff290 */ /* 0x000fec000fffe03f */
[----:B------:R-:W-:Y:S04]  /*26130*/  STL.64 [R1+0x10], R16 ;  /* 0x0000101001007387 */ /* 0x000fe80000100a00 */
[----:B------:R0:W-:Y:S04]  /*26140*/  STL.64 [R1+0x18], R18 ;  /* 0x0000181201007387 */ /* 0x0001e80000100a00 */
[----:B0-----:R-:W2:Y:S04]  /*26150*/  LDL.LU.64 R18, [R1+0x3980] ;  /* 0x0039800001127983 */ /* 0x001ea80000300a00 */
[----:B------:R-:W2:Y:S01]  /*26160*/  LDL.LU.64 R16, [R1+0x3978] ;  /* 0x0039780001107983 */ /* 0x000ea20000300a00 */
[----:B------:R-:W-:-:S07]  /*26170*/  MOV R13, R3 ;  /* 0x00000003000d7202 */ /* 0x000fce0000000f00 */
[----:B--2---:R-:W-:Y:S01]  /*26180*/  HMMA.16816.F32 R12, R4, R12, R16 ;  /* 0x0000000c040c723c */ /* 0x004fe20000001810 */
[----:B------:R-:W2:Y:S04]  /*26190*/  LDL.LU.64 R18, [R1+0x3970] ;  /* 0x0039700001127983 */ /* 0x000ea80000300a00 */
[----:B------:R-:W2:Y:S11]  /*261a0*/  LDL.LU.64 R16, [R1+0x3968] ;  /* 0x0039680001107983 */ /* 0x000eb60000300a00 */
[----:B------:R-:W-:Y:S08]  /*261b0*/  @!UPT UIADD3 URZ, URZ, URZ, URZ ;  /* 0x0000003f3f3ff290 */ /* 0x000ff0000fffe03f */
[----:B------:R-:W-:Y:S01]  /*261c0*/  MOV R25, R12 ;  /* 0x0000000c00197202 */ /* 0x000fe20000000f00 */
[----:B------:R-:W-:Y:S01]  /*261d0*/  IMAD.MOV.U32 R26, RZ, RZ, R13 ;  /* 0x000000ffff1a7224 */ /* 0x000fe200078e000d */
[----:B------:R-:W-:Y:S02]  /*261e0*/  MOV R27, R14 ;  /* 0x0000000e001b7202 */ /* 0x000fe40000000f00 */
[----:B------:R-:W-:Y:S02]  /*261f0*/  MOV R22, R15 ;  /* 0x0000000f00167202 */ /* 0x000fe40000000f00 */
[----:B------:R-:W0:Y:S04]  /*26200*/  LDSM.16.MT88.4 R12, [R2+0x23000] ;  /* 0x02300000020c783b */ /* 0x000e280000004200 */
[----:B------:R-:W-:Y:S04]  /*26210*/  STL.64 [R1+0x3920], R26 ;  /* 0x0039201a01007387 */ /* 0x000fe80000100a00 */
[----:B------:R-:W-:Y:S04]  /*26220*/  STL.64 [R1+0x3918], R24 ;  /* 0x0039181801007387 */ /* 0x000fe80000100a00 */
[----:B------:R-:W1:Y:S04]  /*26230*/  LDSM.16.M88.4 R24, [R29+0x180] ;  /* 0x000180001d18783b */ /* 0x000e680000000200 */
[----:B0-----:R-:W-:Y:S04]  /*26240*/  STL [R1+0x388c], R12 ;  /* 0x00388c0c01007387 */ /* 0x001fe80000100800 */
[----:B------:R-:W-:Y:S04]  /*26250*/  STL [R1+0x3888], R13 ;  /* 0x0038880d01007387 */ /* 0x000fe80000100800 */
[----:B------:R-:W-:Y:S04]  /*26260*/  STL [R1+0x3884], R14 ;  /* 0x0038840e01007387 */ /* 0x000fe80000100800 */
[----:B------:R-:W-:Y:S04]  /*26270*/  STL [R1+0x3880], R15 ;  /* 0x0038800f01007387 */ /* 0x000fe80000100800 */
[----:B------:R-:W0:Y:S04]  /*26280*/  LDSM.16.M88.4 R12, [R29+0x8180] ;  /* 0x008180001d0c783b */ /* 0x000e280000000200 */
[----:B-1----:R-:W-:Y:S04]  /*26290*/  STL.64 [R1+0xa0], R24 ;  /* 0x0000a01801007387 */ /* 0x002fe80000100a00 */
[----:B------:R-:W-:Y:S04]  /*262a0*/  STL.64 [R1+0xa8], R26 ;  /* 0x0000a81a01007387 */ /* 0x000fe80000100a00 */
[----:B------:R-:W1:Y:S04]  /*262b0*/  LDSM.16.M88.4 R24, [R29+0x10180] ;  /* 0x010180001d18783b */ /* 0x000e680000000200 */
[----:B0-----:R-:W-:Y:S04]  /*262c0*/  STL.64 [R1+0xb0], R12 ;  /* 0x0000b00c01007387 */ /* 0x001fe80000100a00 */
[----:B------:R-:W-:Y:S04]  /*262d0*/  STL.64 [R1+0xb8], R14 ;  /* 0x0000b80e01007387 */ /* 0x000fe80000100a00 */
[----:B------:R-:W0:Y:S04]  /*262e0*/  LDSM.16.M88.4 R12, [R29+0x18180] ;  /* 0x018180001d0c783b */ /* 0x000e280000000200 */
[----:B-1----:R4:W-:Y:S04]  /*262f0*/  STL.64 [R1+0xc0], R24 ;  /* 0x0000c01801007387 */ /* 0x0029e80000100a00 */
[----:B------:R1:W-:Y:S01]  /*26300*/  STL.64 [R1+0xc8], R26 ;  /* 0x0000c81a01007387 */ /* 0x0003e20000100a00 */
[----:B----4-:R-:W-:-:S02]  /*26310*/  MOV R24, R9 ;  /* 0x0000000900187202 */ /* 0x010fc40000000f00 */
[----:B---3--:R-:W-:Y:S02]  /*26320*/  MOV R25, R10 ;  /* 0x0000000a00197202 */ /* 0x008fe40000000f00 */
[----:B-1----:R-:W-:Y:S01]  /*26330*/  MOV R26, R11 ;  /* 0x0000000b001a7202 */ /* 0x002fe20000000f00 */
[----:B------:R-:W-:Y:S01]  /*26340*/  IMAD.MOV.U32 R27, RZ, RZ, R28 ;  /* 0x000000ffff1b7224 */ /* 0x000fe200078e001c */
[----:B0-----:R0:W-:Y:S04]  /*26350*/  STL.64 [R1+0xd0], R12 ;  /* 0x0000d00c01007387 */ /* 0x0011e80000100a00 */
[----:B------:R-:W3:Y:S04]  /*26360*/  LDL.LU R9, [R1+0x3964] ;  /* 0x0039640001097983 */ /* 0x000ee80000300800 */
[----:B------:R-:W3:Y:S04]  /*26370*/  LDL.LU R10, [R1+0x3960] ;  /* 0x00396000010a7983 */ /* 0x000ee80000300800 */
[----:B------:R-:W3:Y:S04]  /*26380*/  LDL.LU R11, [R1+0x395c] ;  /* 0x00395c00010b7983 */ /* 0x000ee80000300800 */
[----:B------:R-:W4:Y:S01]  /*26390*/  LDL.LU R28, [R1+0x3958] ;  /* 0x00395800011c7983 */ /* 0x000f220000300800 */
[----:B------:R-:W-:-:S03]  /*263a0*/  MOV R3, R14 ;  /* 0x0000000e00037202 */ /* 0x000fc60000000f00 */
[----:B0-----:R-:W3:Y:S01]  /*263b0*/  LDL.LU R12, [R1+0x40] ;  /* 0x00004000010c7983 */ /* 0x001ee20000300800 */
[----:B------:R-:W-:-:S03]  /*263c0*/  IMAD.MOV.U32 R2, RZ, RZ, R15 ;  /* 0x000000ffff027224 */ /* 0x000fc600078e000f */
[----:B------:R-:W3:Y:S04]  /*263d0*/  LDL.LU R13, [R1+0x44] ;  /* 0x00004400010d7983 */ /* 0x000ee80000300800 */
[----:B------:R-:W3:Y:S04]  /*263e0*/  LDL.LU R14, [R1+0x48] ;  /* 0x00004800010e7983 */ /* 0x000ee80000300800 */
[----:B------:R0:W-:Y:S04]  /*263f0*/  STL.64 [R1+0x3938], R26 ;  /* 0x0039381a01007387 */ /* 0x0001e80000100a00 */
[----:B------:R1:W-:Y:S04]  /*26400*/  STL.64 [R1+0x3930], R24 ;  /* 0x0039301801007387 */ /* 0x0003e80000100a00 */
[----:B------:R-:W-:Y:S04]  /*26410*/  STL [R1+0x3820], R2 ;  /* 0x0038200201007387 */ /* 0x000fe80000100800 */
[----:B------:R-:W-:Y:S04]  /*26420*/  STL [R1+0x381c], R3 ;  /* 0x00381c0301007387 */ /* 0x000fe80000100800 */
[----:B------:R-:W-:Y:S01]  /*26430*/  STL [R1+0x3670], R29 ;  /* 0x0036701d01007387 */ /* 0x000fe20000100800 */
[----:B0-----:R-:W-:-:S02]  /*26440*/  MOV R27, R0 ;  /* 0x00000000001b7202 */ /* 0x001fc40000000f00 */
[----:B--2---:R-:W-:Y:S02]  /*26450*/  MOV R15, R19 ;  /* 0x00000013000f7202 */ /* 0x004fe40000000f00 */
[----:B-1----:R-:W-:Y:S02]  /*26460*/  MOV R24, R18 ;  /* 0x0000001200187202 */ /* 0x002fe40000000f00 */
[----:B------:R-:W-:Y:S01]  /*26470*/  MOV R25, R17 ;  /* 0x0000001100197202 */ /* 0x000fe20000000f00 */
[----:B------:R-:W-:Y:S02]  /*26480*/  IMAD.MOV.U32 R26, RZ, RZ, R16 ;  /* 0x000000ffff1a7224 */ /* 0x000fe400078e0010 */
[----:B----4-:R-:W0:Y:S01]  /*26490*/  LDSM.16.MT88.4 R16, [R28+0x23000] ;  /* 0x023000001c10783b */ /* 0x010e220000004200 */
[----:B---3--:R-:W-:Y:S03]  /*264a0*/  HMMA.16816.F32 R8, R4, R20, R8 ;  /* 0x000000140408723c */ /* 0x008fe60000001808 */
[----:B------:R-:W-:Y:S11]  /*264b0*/  STL [R1+0x3890], R28 ;  /* 0x0038901c01007387 */ /* 0x000ff60000100800 */
[----:B------:R-:W-:Y:S10]  /*264c0*/  @!UPT UIADD3 URZ, URZ, URZ, URZ ;  /* 0x0000003f3f3ff290 */ /* 0x000ff4000fffe03f */
[----:B------:R-:W-:Y:S01]  /*264d0*/  IMAD.MOV.U32 R4, RZ, RZ, R10 ;  /* 0x000000ffff047224 */ /* 0x000fe200078e000a */
[----:B------:R-:W-:Y:S02]  /*264e0*/  MOV R0, R11 ;  /* 0x0000000b00007202 */ /* 0x000fe40000000f00 */
[----:B------:R-:W-:Y:S02]  /*264f0*/  MOV R6, R8 ;  /* 0x0000000800067202 */ /* 0x000fe40000000f00 */
[----:B------:R-:W-:Y:S01]  /*26500*/  MOV R5, R9 ;  /* 0x0000000900057202 */ /* 0x000fe20000000f00 */
[----:B0-----:R-:W-:Y:S04]  /*26510*/  STL [R1+0x3830], R16 ;  /* 0x0038301001007387 */ /* 0x001fe80000100800 */
[----:B------:R-:W-:Y:S04]  /*26520*/  STL [R1+0x382c], R17 ;  /* 0x00382c1101007387 */ /* 0x000fe80000100800 */
[----:B------:R0:W-:Y:S04]  /*26530*/  STL [R1+0x3828], R18 ;  /* 0x0038281201007387 */ /* 0x0001e80000100800 */
[----:B------:R1:W-:Y:S04]  /*26540*/  STL [R1+0x3824], R19 ;  /* 0x0038241301007387 */ /* 0x0003e80000100800 */
[----:B0-----:R-:W2:Y:S04]  /*26550*/  LDL.LU R18, [R1+0x78] ;  /* 0x0000780001127983 */ /* 0x001ea80000300800 */
[----:B-1----:R-:W2:Y:S04]  /*26560*/  LDL.LU R19, [R1+0x7c] ;  /* 0x00007c0001137983 */ /* 0x002ea80000300800 */
[----:B------:R-:W2:Y:S04]  /*26570*/  LDL.LU.64 R10, [R1+0x3950] ;  /* 0x00395000010a7983 */ /* 0x000ea80000300a00 */
[----:B------:R-:W2:Y:S04]  /*26580*/  LDL.LU.64 R8, [R1+0x3948] ;  /* 0x0039480001087983 */ /* 0x000ea80000300a00 */
[----:B------:R0:W-:Y:S04]  /*26590*/  STL.64 [R1+0x3928], R22 ;  /* 0x0039281601007387 */ /* 0x0001e80000100a00 */
[----:B0-----:R-:W3:Y:S04]  /*265a0*/  LDL.LU.64 R22, [R1+0x98] ;  /* 0x0000980001167983 */ /* 0x001ee80000300a00 */
[----:B---3--:R0:W-:Y:S04]  /*265b0*/  STL.64 [R1+0x3940], R22 ;  /* 0x0039401601007387 */ /* 0x0081e80000100a00 */
[----:B0-----:R-:W3:Y:S04]  /*265c0*/  LDL.LU.64 R22, [R1+0x88] ;  /* 0x0000880001167983 */ /* 0x001ee80000300a00 */
[----:B------:R-:W-:Y:S04]  /*265d0*/  STL [R1+0x38a0], R0 ;  /* 0x0038a00001007387 */ /* 0x000fe80000100800 */
[----:B------:R-:W-:Y:S04]  /*265e0*/  STL [R1+0x389c], R4 ;  /* 0x00389c0401007387 */ /* 0x000fe80000100800 */
[----:B------:R-:W-:Y:S04]  /*265f0*/  STL [R1+0x3898], R5 ;  /* 0x0038980501007387 */ /* 0x000fe80000100800 */
[----:B------:R2:W-:Y:S02]  /*26600*/  STL [R1+0x3894], R6 ;  /* 0x0038940601007387 */ /* 0x0005e40000100800 */
[----:B--2---:R-:W-:Y:S11]  /*26610*/  HMMA.16816.F32 R4, R8, R18, R12 ;  /* 0x000000120804723c */ /* 0x004ff6000000180c */
[----:B------:R-:W-:Y:S11]  /*26620*/  @!UPT UIADD3 URZ, URZ, URZ, URZ ;  /* 0x0000003f3f3ff290 */ /* 0x000ff6000fffe03f */
[----:B------:R-:W-:Y:S02]  /*26630*/  @!UPT UIADD3 URZ, URZ, URZ, URZ ;  /* 0x0000003f3f3ff290 */ /* 0x000fe4000fffe03f */
[----:B------:R-:W-:Y:S01]  /*26640*/  MOV R14, R4 ;  /* 0x00000004000e7202 */ /* 0x000fe20000000f00 */
[----:B------:R-:W-:-:S04]  /*26650*/  IMAD.MOV.U32 R29, RZ, RZ, R6 ;  /* 0x000000ffff1d7224 */ /* 0x000fc800078e0006 */
[----:B------:R0:W-:Y:S01]  /*26660*/  STL [R1+0x38a4], R14 ;  /* 0x0038a40e01007387 */ /* 0x0001e20000100800 */
[----:B---3--:R-:W-:Y:S01]  /*26670*/  HMMA.16816.F32 R24, R8, R22, R24 ;  /* 0x000000160818723c */ /* 0x008fe20000001818 */
[----:B------:R-:W-:Y:S02]  /*26680*/  MOV R17, R22 ;  /* 0x0000001600117202 */ /* 0x000fe40000000f00 */
[----:B------:R-:W-:Y:S02]  /*26690*/  MOV R16, R23 ;  /* 0x0000001700107202 */ /* 0x000fe40000000f00 */
[----:B------:R-:W2:Y:S11]  /*266a0*/  LDL.LU.64 R22, [R1+0x3940] ;  /* 0x0039400001167983 */ /* 0x000eb60000300a00 */
[----:B------:R-:W-:Y:S08]  /*266b0*/  @!UPT UIADD3 URZ, URZ, URZ, URZ ;  /* 0x0000003f3f3ff290 */ /* 0x000ff0000fffe03f */
[----:B------:R-:W-:Y:S01]  /*266c0*/  MOV R12, R26 ;  /* 0x0000001a000c7202 */ /* 0x000fe20000000f00 */
[----:B------:R-:W-:Y:S01]  /*266d0*/  IMAD.MOV.U32 R28, RZ, RZ, R25 ;  /* 0x000000ffff1c7224 */ /* 0x000fe200078e0019 */
[----:B------:R-:W-:Y:S02]  /*266e0*/  MOV R13, R27 ;  /* 0x0000001b000d7202 */ /* 0x000fe40000000f00 */
[----:B------:R-:W-:Y:S01]  /*266f0*/  MOV R6, R24 ;  /* 0x0000001800067202 */ /* 0x000fe20000000f00 */
[----:B------:R-:W3:Y:S04]  /*26700*/  LDL.LU.64 R26, [R1+0x3938] ;  /* 0x00393800011a7983 */ /* 0x000ee80000300a00 */
[----:B------:R-:W3:Y:S01]  /*26710*/  LDL.LU.64 R24, [R1+0x3930] ;  /* 0x0039300001187983 */ /* 0x000ee20000300a00 */
[----:B------:R-:W-:-:S02]  /*26720*/  MOV R15, R5 ;  /* 0x00000005000f7202 */ /* 0x000fc40000000f00 */
[----:B--2---:R-:W-:Y:S01]  /*26730*/  MOV R3, R22 ;  /* 0x0000001600037202 */ /* 0x004fe20000000f00 */
[----:B------:R-:W-:Y:S01]  /*26740*/  IMAD.MOV.U32 R2, RZ, RZ, R23 ;  /* 0x000000ffff027224 */ /* 0x000fe200078e0017 */
[----:B---3--:R-:W-:Y:S01]  /*26750*/  HMMA.16816.F32 R24, R8, R22, R24 ;  /* 0x000000160818723c */ /* 0x008fe20000001818 */
[----:B------:R-:W2:Y:S11]  /*26760*/  LDL.LU.64 R22, [R1+0x3928] ;  /* 0x0039280001167983 */ /* 0x000eb60000300a00 */
[----:B------:R-:W-:Y:S11]  /*26770*/  @!UPT UIADD3 URZ, URZ, URZ, URZ ;  /* 0x0000003f3f3ff290 */ /* 0x000ff6000fffe03f */
[----:B------:R-:W-:Y:S01]  /*26780*/  @!UPT UIADD3 URZ, URZ, URZ, URZ ;  /* 0x0000003f3f3ff290 */ /* 0x000fe2000fffe03f */
[----:B------:R-:W-:Y:S01]  /*26790*/  MOV R4, R26 ;  /* 0x0000001a00047202 */ /* 0x000fe20000000f00 */
[----:B------:R-:W-:Y:S01]  /*267a0*/  IMAD.MOV.U32 R5, RZ, RZ, R27 ;  /* 0x000000ffff057224 */ /* 0x000fe200078e001b */
[----:B0-----:R-:W-:Y:S01]  /*267b0*/  MOV R14, R24 ;  /* 0x00000018000e7202 */ /* 0x001fe20000000f00 */
[----:B------:R-:W3:Y:S01]  /*267c0*/  LDL.LU.64 R26, [R1+0x3920] ;  /* 0x00392000011a7983 */ /* 0x000ee20000300a00 */
[----:B------:R-:W-:-:S03]  /*267d0*/  MOV R0, R25 ;  /* 0x0000001900007202 */ /* 0x000fc60000000f00 */
[----:B------:R-:W4:Y:S04]  /*267e0*/  LDL.LU.64 R24, [R1+0x3918] ;  /* 0x0039180001187983 */ /* 0x000f280000300a00 */
[----:B------:R2:W-:Y:S04]  /*267f0*/  STL.64 [R1+0x38c0], R6 ;  /* 0x0038c00601007387 */ /* 0x0005e80000100a00 */
[----:B------:R0:W-:Y:S01]  /*26800*/  STL.64 [R1+0x38b8], R4 ;  /* 0x0038b80401007387 */ /* 0x0001e20000100a00 */
[----:B--2---:R-:W-:Y:S01]  /*26810*/  IMAD.MOV.U32 R7, RZ, RZ, R22 ;  /* 0x000000ffff077224 */ /* 0x004fe200078e0016 */
[----:B---3--:R-:W-:-:S02]  /*26820*/  MOV R6, R27 ;  /* 0x0000001b00067202 */ /* 0x008fc40000000f00 */
[----:B0-----:R-:W-:Y:S02]  /*26830*/  MOV R5, R26 ;  /* 0x0000001a00057202 */ /* 0x001fe40000000f00 */
[----:B----4-:R-:W-:Y:S02]  /*26840*/  MOV R4, R25 ;  /* 0x0000001900047202 */ /* 0x010fe40000000f00 */
[----:B------:R-:W2:Y:S04]  /*26850*/  LDL.LU R25, [R1+0x3910] ;  /* 0x0039100001197983 */ /* 0x000ea80000300800 */
[----:B------:R-:W2:Y:S04]  /*26860*/  LDL.LU R26, [R1+0x390c] ;  /* 0x00390c00011a7983 */ /* 0x000ea80000300800 */
[----:B------:R-:W2:Y:S04]  /*26870*/  LDL.LU R27, [R1+0x3908] ;  /* 0x00390800011b7983 */ /* 0x000ea80000300800 */
[----:B------:R-:W3:Y:S04]  /*26880*/  LDL.LU R22, [R1+0x3904] ;  /* 0x0039040001167983 */ /* 0x000ee80000300800 */
[----:B------:R0:W-:Y:S04]  /*26890*/  STL.64 [R1+0x38d0], R6 ;  /* 0x0038d00601007387 */ /* 0x0001e80000100a00 */
[----:B------:R1:W-:Y:S01]  /*268a0*/  STL.64 [R1+0x38c8], R4 ;  /* 0x0038c80401007387 */ /* 0x0003e20000100a00 */
[----:B0-----:R-:W-:-:S02]  /*268b0*/  MOV R6, R17 ;  /* 0x0000001100067202 */ /* 0x001fc40000000f00 */
[----:B------:R-:W-:Y:S02]  /*268c0*/  MOV R7, R16 ;  /* 0x0000001000077202 */ /* 0x000fe40000000f00 */
[----:B-1----:R-:W-:-:S03]  /*268d0*/  MOV R4, R23 ;  /* 0x0000001700047202 */ /* 0x002fc60000000f00 */
[----:B------:R0:W-:Y:S04]  /*268e0*/  STL.64 [R1+0x38e8], R6 ;  /* 0x0038e80601007387 */ /* 0x0001e80000100a00 */
[----:B------:R-:W2:Y:S04]  /*268f0*/  LDL.LU R23, [R1+0x3900] ;  /* 0x0039000001177983 */ /* 0x000ea80000300800 */
[----:B------:R-:W4:Y:S04]  /*26900*/  LDL.LU R5, [R1+0x24] ;  /* 0x0000240001057983 */ /* 0x000f280000300800 */
[----:B0-----:R-:W4:Y:S04]  /*26910*/  LDL.LU R6, [R1+0x28] ;  /* 0x0000280001067983 */ /* 0x001f280000300800 */
[----:B------:R-:W4:Y:S04]  /*26920*/  LDL.LU R7, [R1+0x2c] ;  /* 0x00002c0001077983 */ /* 0x000f280000300800 */
[----:B------:R-:W-:Y:S04]  /*26930*/  STL.64 [R1+0x38b0], R14 ;  /* 0x0038b00e01007387 */ /* 0x000fe80000100a00 */
[----:B------:R3:W-:Y:S02]  /*26940*/  STL.64 [R1+0x38a8], R12 ;  /* 0x0038a80c01007387 */ /* 0x0007e40000100a00 */
[----:B---3--:R-:W-:Y:S01]  /*26950*/  MOV R13, R22 ;  /* 0x00000016000d7202 */ /* 0x008fe20000000f00 */
[----:B--2---:R-:W-:Y:S01]  /*26960*/  HMMA.16816.F32 R24, R8, R22, R24 ;  /* 0x000000160818723c */ /* 0x004fe20000001818 */
[----:B------:R-:W-:-:S02]  /*26970*/  MOV R12, R23 ;  /* 0x00000017000c7202 */ /* 0x000fc40000000f00 */
[----:B------:R-:W4:Y:S04]  /*26980*/  LDL.LU.64 R22, [R1+0x38f8] ;  /* 0x0038f80001167983 */ /* 0x000f280000300a00 */
[----:B------:R-:W4:Y:S01]  /*26990*/  LDL.LU.64 R20, [R1+0x38f0] ;  /* 0x0038f00001147983 */ /* 0x000f220000300a00 */
[----:B------:R-:W-:Y:S01]  /*269a0*/  IMAD.MOV.U32 R14, RZ, RZ, R3 ;  /* 0x000000ffff0e7224 */ /* 0x000fe200078e0003 */
[----:B------:R-:W-:-:S05]  /*269b0*/  MOV R15, R2 ;  /* 0x00000002000f7202 */ /* 0x000fca0000000f00 */
[----:B------:R-:W-:Y:S04]  /*269c0*/  STL.64 [R1+0x38e0], R14 ;  /* 0x0038e00e01007387 */ /* 0x000fe80000100a00 */
[----:B------:R0:W-:Y:S04]  /*269d0*/  STL.64 [R1+0x38d8], R12 ;  /* 0x0038d80c01007387 */ /* 0x0001e80000100a00 */
[----:B0-----:R-:W2:Y:S04]  /*269e0*/  LDL.LU R12, [R1+0x10] ;  /* 0x00001000010c7983 */ /* 0x001ea80000300800 */
[----:B------:R-:W2:Y:S04]  /*269f0*/  LDL.LU R13, [R1+0x14] ;  /* 0x00001400010d7983 */ /* 0x000ea80000300800 */
[----:B------:R-:W2:Y:S04]  /*26a00*/  LDL.LU R14, [R1+0x18] ;  /* 0x00001800010e7983 */ /* 0x000ea80000300800 */
[----:B------:R-:W2:Y:S04]  /*26a10*/  LDL.LU R15, [R1+0x1c] ;  /* 0x00001c00010f7983 */ /* 0x000ea80000300800 */
[----:B------:R-:W3:Y:S04]  /*26a20*/  LDL R11, [R1+0x464] ;  /* 0x00046400010b7983 */ /* 0x000ee80000100800 */
[----:B------:R-:W-:Y:S04]  /*26a30*/  STL [R1+0x384c], R26 ;  /* 0x00384c1a01007387 */ /* 0x000fe80000100800 */
[----:B------:R-:W-:Y:S01]  /*26a40*/  STL [R1+0x3848], R27 ;  /* 0x0038481b01007387 */ /* 0x000fe20000100800 */
[C---:B----4-:R-:W-:Y:S11]  /*26a50*/  HMMA.16816.F32 R4, R20.reuse, R18, R4 ;  /* 0x000000121404723c */ /* 0x050ff60000001804 */
[----:B------:R-:W-:Y:S11]  /*26a60*/  @!UPT UIADD3 URZ, URZ, URZ, URZ ;  /* 0x0000003f3f3ff290 */ /* 0x000ff6000fffe03f */
[----:B------:R-:W-:Y:S01]  /*26a70*/  @!UPT UIADD3 URZ, URZ, URZ, URZ ;  /* 0x0000003f3f3ff290 */ /* 0x000fe2000fffe03f */
[----:B------:R2:W-:Y:S01]  /*26a80*/  STL.64 [R1+0x20], R4 ;  /* 0x0000200401007387 */ /* 0x0005e20000100a00 */
[----:B------:R-:W-:Y:S01]  /*26a90*/  IMAD.MOV.U32 R16, RZ, RZ, R6 ;  /* 0x000000ffff107224 */ /* 0x000fe200078e0006 */
[----:B------:R-:W-:Y:S02]  /*26aa0*/  MOV R17, R7 ;  /* 0x0000000700117202 */ /* 0x000fe40000000f00 */
[----:B------:R-:W2:Y:S04]  /*26ab0*/  LDL.LU.64 R6, [R1+0x38e8] ;  /* 0x0038e80001067983 */ /* 0x000ea80000300a00 */
[----:B---3--:R-:W0:Y:S01]  /*26ac0*/  LDSM.16.MT88.4 R8, [R11+0x23400] ;  /* 0x023400000b08783b */ /* 0x008e220000004200 */
[----:B--2---:R-:W-:Y:S03]  /*26ad0*/  HMMA.16816.F32 R4, R20, R6, R12 ;  /* 0x000000061404723c */ /* 0x004fe6000000180c */
[----:B------:R-:W2:Y:S04]  /*26ae0*/  LDL.LU.64 R14, [R1+0x38e0] ;  /* 0x0038e000010e7983 */ /* 0x000ea80000300a00 */
[----:B------:R-:W3:Y:S11]  /*26af0*/  LDL.LU.64 R12, [R1+0x38d8] ;  /* 0x0038d800010c7983 */ /* 0x000ef60000300a00 */
[----:B------:R-:W-:Y:S06]  /*26b00*/  @!UPT UIADD3 URZ, URZ, URZ, URZ ;  /* 0x0000003f3f3ff290 */ /* 0x000fec000fffe03f */
[----:B------:R-:W-:Y:S01]  /*26b10*/  IMAD.MOV.U32 R2, RZ, RZ, R6 ;  /* 0x000000ffff027224 */ /* 0x000fe200078e0006 */
[----:B------:R-:W-:Y:S02]  /*26b20*/  MOV R3, R7 ;  /* 0x0000000700037202 */ /* 0x000fe40000000f00 */
[----:B------:R-:W-:Y:S01]  /*26b30*/  MOV R18, R4 ;  /* 0x0000000400127202 */ /* 0x000fe20000000f00 */
[----:B------:R-:W2:Y:S01]  /*26b40*/  LDL.LU.64 R6, [R1+0x38d0] ;  /* 0x0038d00001067983 */ /* 0x000ea20000300a00 */
[----:B------:R-:W-:-:S03]  /*26b50*/  MOV R19, R5 ;  /* 0x0000000500137202 */ /* 0x000fc60000000f00 */
[----:B------:R-:W2:Y:S04]  /*26b60*/  LDL.LU.64 R4, [R1+0x38c8] ;  /* 0x0038c80001047983 */ /* 0x000ea80000300a00 */
[----:B------:R3:W-:Y:S04]  /*26b70*/  STL.64 [R1+0x3840], R18 ;  /* 0x0038401201007387 */ /* 0x0007e80000100a00 */
[----:B------:R-:W-:Y:S01]  /*26b80*/  STL.64 [R1+0x3838], R16 ;  /* 0x0038381001007387 */ /* 0x000fe20000100a00 */
[----:B---3--:R-:W-:Y:S02]  /*26b90*/  MOV R18, R13 ;  /* 0x0000000d00127202 */ /* 0x008fe40000000f00 */
[----:B------:R-:W-:-:S02]  /*26ba0*/  MOV R19, R12 ;  /* 0x0000000c00137202 */ /* 0x000fc40000000f00 */
[----:B--2---:R-:W-:Y:S01]  /*26bb0*/  HMMA.16816.F32 R12, R20, R14, R4 ;  /* 0x0000000e140c723c */ /* 0x004fe20000001804 */
[----:B------:R-:W2:Y:S04]  /*26bc0*/  LDL.LU.64 R6, [R1+0x38c0] ;  /* 0x0038c00001067983 */ /* 0x000ea80000300a00 */
[----:B------:R-:W3:Y:S11]  /*26bd0*/  LDL.LU.64 R4, [R1+0x38b8] ;  /* 0x0038b80001047983 */ /* 0x000ef60000300a00 */
[----:B------:R-:W-:Y:S07]  /*26be0*/  @!UPT UIADD3 URZ, URZ, URZ, URZ ;  /* 0x0000003f3f3ff290 */ /* 0x000fee000fffe03f */
[----:B------:R1:W-:Y:S04]  /*26bf0*/  STL.64 [R1+0x8], R14 ;  /* 0x0000080e01007387 */ /* 0x0003e80000100a00 */
[----:B-1----:R-:W4:Y:S01]  /*26c00*/  LDL.LU.64 R14, [R1+0x38b0] ;  /* 0x0038b000010e7983 */ /* 0x002f220000300a00 */
[----:B------:R-:W-:Y:S01]  /*26c10*/  IMAD.MOV.U32 R26, RZ, RZ, R12 ;  /* 0x000000ffff1a7224 */ /* 0x000fe200078e000c */
[----:B------:R-:W-:Y:S02]  /*26c20*/  MOV R27, R13 ;  /* 0x0000000d001b7202 */ /* 0x000fe40000000f00 */
[----:B------:R-:W2:Y:S04]  /*26c30*/  LDL.LU.64 R12, [R1+0x38a8] ;  /* 0x0038a800010c7983 */ /* 0x000ea80000300a00 */
[----:B------:R-:W-:Y:S04]  /*26c40*/  STL.64 [R1+0x3858], R26 ;  /* 0x0038581a01007387 */ /* 0x000fe80000100a00 */
[----:B------:R1:W-:Y:S02]  /*26c50*/  STL.64 [R1+0x3850], R24 ;  /* 0x0038501801007387 */ /* 0x0003e40000100a00 */
[----:B-1----:R-:W-:Y:S01]  /*26c60*/  MOV R25, R0 ;  /* 0x0000000000197202 */ /* 0x002fe20000000f00 */
[----:B---3--:R-:W-:Y:S01]  /*26c70*/  IMAD.MOV.U32 R26, RZ, RZ, R4 ;  /* 0x000000ffff1a7224 */ /* 0x008fe200078e0004 */
[----:B------:R-:W-:-:S02]  /*26c80*/  MOV R27, R5 ;  /* 0x00000005001b7202 */ /* 0x000fc40000000f00 */
[----:B----4-:R-:W-:Y:S02]  /*26c90*/  MOV R24, R14 ;  /* 0x0000000e00187202 */ /* 0x010fe40000000f00 */
[----:B------:R-:W3:Y:S04]  /*26ca0*/  LDL.LU R14, [R1+0x38a4] ;  /* 0x0038a400010e7983 */ /* 0x000ee80000300800 */
[----:B------:R-:W4:Y:S04]  /*26cb0*/  LDL.LU R0, [R1+0x38a0] ;  /* 0x0038a00001007983 */ /* 0x000f280000300800 */
[----:B------:R-:W4:Y:S04]  /*26cc0*/  LDL.LU R4, [R1+0x389c] ;  /* 0x00389c0001047983 */ /* 0x000f280000300800 */
[----:B------:R-:W4:Y:S04]  /*26cd0*/  LDL.LU R5, [R1+0x3898] ;  /* 0x0038980001057983 */ /* 0x000f280000300800 */
[----:B------:R-:W-:Y:S04]  /*26ce0*/  STL.64 [R1+0x3868], R26 ;  /* 0x0038681a01007387 */ /* 0x000fe80000100a00 */
[----:B------:R2:W-:Y:S02]  /*26cf0*/  STL.64 [R1+0x3860], R24 ;  /* 0x0038601801007387 */ /* 0x0005e40000100a00 */
[----:B--2---:R-:W-:-:S02]  /*26d00*/  MOV R24, R6 ;  /* 0x0000000600187202 */ /* 0x004fc40000000f00 */
[----:B------:R-:W2:Y:S01]  /*26d10*/  LDL.LU R6, [R1+0x3894] ;  /* 0x0038940001067983 */ /* 0x000ea20000300800 */
[----:B------:R-:W-:-:S03]  /*26d20*/  MOV R25, R28 ;  /* 0x0000001c00197202 */ /* 0x000fc60000000f00 */
[----:B------:R-:W2:Y:S01]  /*26d30*/  LDL.LU R28, [R1+0x3890] ;  /* 0x00389000011c7983 */ /* 0x000ea20000300800 */
[----:B------:R-:W-:Y:S01]  /*26d40*/  IMAD.MOV.U32 R26, RZ, RZ, R12 ;  /* 0x000000ffff1a7224 */ /* 0x000fe200078e000c */
[----:B------:R-:W-:Y:S02]  /*26d50*/  MOV R27, R13 ;  /* 0x0000000d001b7202 */ /* 0x000fe40000000f00 */
[----:B------:R-:W2:Y:S04]  /*26d60*/  LDL.LU R12, [R1+0x388c] ;  /* 0x00388c00010c7983 */ /* 0x000ea80000300800 */
[----:B------:R-:W2:Y:S04]  /*26d70*/  LDL.LU R13, [R1+0x3888] ;  /* 0x00388800010d7983 */ /* 0x000ea80000300800 */
[----:B------:R1:W-:Y:S04]  /*26d80*/  STL.64 [R1+0x3878], R26 ;  /* 0x0038781a01007387 */ /* 0x0003e80000100a00 */
[----:B------:R0:W-:Y:S01]  /*26d90*/  STL.64 [R1+0x3870], R24 ;  /* 0x0038701801007387 */ /* 0x0001e20000100a00 */
[----:B-1----:R-:W-:-:S02]  /*26da0*/  MOV R27, R7 ;  /* 0x00000007001b7202 */ /* 0x002fc40000000f00 */
[----:B0-----:R-:W-:Y:S02]  /*26db0*/  MOV R25, R15 ;  /* 0x0000000f00197202 */ /* 0x001fe40000000f00 */
[----:B---3--:R-:W-:Y:S02]  /*26dc0*/  MOV R24, R14 ;  /* 0x0000000e00187202 */ /* 0x008fe40000000f00 */
[----:B------:R-:W3:Y:S04]  /*26dd0*/  LDL.LU R14, [R1+0x3884] ;  /* 0x00388400010e7983 */ /* 0x000ee80000300800 */
[----:B------:R-:W3:Y:S04]  /*26de0*/  LDL.LU R15, [R1+0x3880] ;  /* 0x00388000010f7983 */ /* 0x000ee80000300800 */
[----:B------:R4:W-:Y:S04]  /*26df0*/  STL.64 [R1+0x37a8], R10 ;  /* 0x0037a80a01007387 */ /* 0x0009e80000100a00 */
[----:B------:R0:W-:Y:S01]  /*26e00*/  STL.64 [R1+0x37a0], R8 ;  /* 0x0037a00801007387 */ /* 0x0001e20000100a00 */
[----:B----4-:R-:W-:Y:S01]  /*26e10*/  IMAD.MOV.U32 R10, RZ, RZ, R4 ;  /* 0x000000ffff0a7224 */ /* 0x010fe200078e0004 */
[----:B0-----:R-:W-:-:S02]  /*26e20*/  MOV R9, R5 ;  /* 0x0000000500097202 */ /* 0x001fc40000000f00 */
[----:B--2---:R-:W-:Y:S02]  /*26e30*/  MOV R8, R6 ;  /* 0x0000000600087202 */ /* 0x004fe40000000f00 */
[----:B------:R-:W0:Y:S04]  /*26e40*/  LDSM.16.MT88.4 R4, [R28+0x23400] ;  /* 0x023400001c04783b */ /* 0x000e280000004200 */
[----:B------:R-:W-:Y:S04]  /*26e50*/  STL [R1+0x37b0], R28 ;  /* 0x0037b01c01007387 */ /* 0x000fe80000100800 */
[----:B0-----:R-:W-:Y:S04]  /*26e60*/  STL [R1+0x3764], R4 ;  /* 0x0037640401007387 */ /* 0x001fe80000100800 */
[----:B------:R0:W-:Y:S04]  /*26e70*/  STL [R1+0x3760], R5 ;  /* 0x0037600501007387 */ /* 0x0001e80000100800 */
[----:B------:R-:W-:Y:S04]  /*26e80*/  STL [R1+0x375c], R6 ;  /* 0x00375c0601007387 */ /* 0x000fe80000100800 */
[----:B------:R-:W-:Y:S04]  /*26e90*/  STL [R1+0x3758], R7 ;  /* 0x0037580701007387 */ /* 0x000fe80000100800 */
[----:B0-----:R-:W3:Y:S01]  /*26ea0*/  LDL.LU.64 R4, [R1+0xa0] ;  /* 0x0000a00001047983 */ /* 0x001ee20000300a00 */
[----:B------:R-:W-:Y:S01]  /*26eb0*/  MOV R11, R0 ;  /* 0x00000000000b7202 */ /* 0x000fe20000000f00 */
[----:B------:R-:W-:-:S02]  /*26ec0*/  IMAD.MOV.U32 R26, RZ, RZ, R29 ;  /* 0x000000ffff1a7224 */ /* 0x000fc400078e001d */
[----:B------:R-:W2:Y:S04]  /*26ed0*/  LDL.LU.64 R16, [R1+0xd0] ;  /* 0x0000d00001107983 */ /* 0x000ea80000300a00 */
[----:B------:R-:W-:Y:S11]  /*26ee0*/  HMMA.16816.F32 R8, R20, R18, R8 ;  /* 0x000000121408723c */ /* 0x000ff60000001808 */
[----:B------:R-:W-:Y:S11]  /*26ef0*/  @!UPT UIADD3 URZ, URZ, URZ, URZ ;  /* 0x0000003f3f3ff290 */ /* 0x000ff6000fffe03f */
[----:B------:R-:W-:Y:S01]  /*26f00*/  @!UPT UIADD3 URZ, URZ, URZ, URZ ;  /* 0x0000003f3f3ff290 */ /* 0x000fe2000fffe03f */
[----:B------:R-:W-:Y:S04]  /*26f10*/  STL [R1+0x37c0], R8 ;  /* 0x0037c00801007387 */ /* 0x000fe80000100800 */
[----:B------:R0:W-:Y:S04]  /*26f20*/  STL [R1+0x37bc], R9 ;  /* 0x0037bc0901007387 */ /* 0x0001e80000100800 */
[----:B------:R-:W-:Y:S04]  /*26f30*/  STL [R1+0x37b8], R10 ;  /* 0x0037b80a01007387 */ /* 0x000fe80000100800 */
[----:B------:R-:W-:Y:S04]  /*26f40*/  STL [R1+0x37b4], R11 ;  /* 0x0037b40b01007387 */ /* 0x000fe80000100800 */
[----:B0-----:R-:W4:Y:S01]  /*26f50*/  LDL.LU.64 R8, [R1+0xc0] ;  /* 0x0000c00001087983 */ /* 0x001f220000300a00 */
[----:B---3--:R-:W-:Y:S01]  /*26f60*/  HMMA.16816.F32 R24, R12, R4, R24 ;  /* 0x000000040c18723c */ /* 0x008fe20000001818 */
[----:B------:R-:W-:-:S02]  /*26f70*/  MOV R18, R4 ;  /* 0x0000000400127202 */ /* 0x000fc40000000f00 */
[----:B------:R-:W-:Y:S11]  /*26f80*/  MOV R7, R5 ;  /* 0x0000000500077202 */ /* 0x000ff60000000f00 */
[----:B------:R-:W-:Y:S10]  /*26f90*/  @!UPT UIADD3 URZ, URZ, URZ, URZ ;  /* 0x0000003f3f3ff290 */ /* 0x000ff4000fffe03f */
[----:B------:R-:W-:Y:S01]  /*26fa0*/  MOV R6, R25 ;  /* 0x0000001900067202 */ /* 0x000fe20000000f00 */
[----:B------:R-:W-:Y:S01]  /*26fb0*/  IMAD.MOV.U32 R20, RZ, RZ, R24 ;  /* 0x000000ffff147224 */ /* 0x000fe200078e0018 */
[----:B------:R-:W-:Y:S02]  /*26fc0*/  MOV R5, R26 ;  /* 0x0000001a00057202 */ /* 0x000fe40000000f00 */
[----:B------:R-:W-:Y:S02]  /*26fd0*/  MOV R4, R27 ;  /* 0x0000001b00047202 */ /* 0x000fe40000000f00 */
[----:B------:R-:W3:Y:S04]  /*26fe0*/  LDL.LU.64 R26, [R1+0x3878] ;  /* 0x00387800011a7983 */ /* 0x000ee80000300a00 */
[----:B------:R-:W3:Y:S04]  /*26ff0*/  LDL.LU.64 R24, [R1+0x3870] ;  /* 0x0038700001187983 */ /* 0x000ee80000300a00 */
[----:B------:R-:W-:Y:S04]  /*27000*/  STL [R1+0x37c8], R6 ;  /* 0x0037c80601007387 */ /* 0x000fe80000100800 */
[----:B------:R0:W-:Y:S04]  /*27010*/  STL [R1+0x37c4], R20 ;  /* 0x0037c41401007387 */ /* 0x0001e80000100800 */
[----:B0-----:R-:W3:Y:S02]  /*27020*/  LDL.LU.64 R20, [R1+0xb0] ;  /* 0x0000b00001147983 */ /* 0x001ee40000300a00 */
[----:B---3--:R-:W-:Y:S01]  /*27030*/  HMMA.16816.F32 R24, R12, R20, R24 ;  /* 0x000000140c18723c */ /* 0x008fe20000001818 */
[----:B------:R-:W-:Y:S11]  /*27040*/  MOV R6, R21 ;  /* 0x0000001500067202 */ /* 0x000ff60000000f00 */
[----:B------:R-:W-:Y:S11]  /*27050*/  @!UPT UIADD3 URZ, URZ, URZ, URZ ;  /* 0x0000003f3f3ff290 */ /* 0x000ff6000fffe03f */
[----:B------:R-:W-:Y:S01]  /*27060*/  @!UPT UIADD3 URZ, URZ, URZ, URZ ;  /* 0x0000003f3f3ff290 */ /* 0x000fe2000fffe03f */
[----:B------:R-:W-:Y:S01]  /*27070*/  IMAD.MOV.U32 R22, RZ, RZ, R26 ;  /* 0x000000ffff167224 */ /* 0x000fe200078e001a */
[----:B------:R-:W-:Y:S02]  /*27080*/  MOV R21, R27 ;  /* 0x0000001b00157202 */ /* 0x000fe40000000f00 */
[----:B------:R-:W-:Y:S01]  /*27090*/  MOV R28, R24 ;  /* 0x00000018001c7202 */ /* 0x000fe20000000f00 */
[----:B------:R-:W4:Y:S01]  /*270a0*/  LDL.LU.64 R26, [R1+0x3868] ;  /* 0x00386800011a7983 */ /* 0x000f220000300a00 */
[----:B------:R-:W-:-:S03]  /*270b0*/  MOV R23, R25 ;  /* 0x0000001900177202 */ /* 0x000fc60000000f00 */
[----:B------:R-:W4:Y:S02]  /*270c0*/  LDL.LU.64 R24, [R1+0x3860] ;  /* 0x0038600001187983 */ /* 0x000f240000300a00 */
[----:B----4-:R-:W-:Y:S11]  /*270d0*/  HMMA.16816.F32 R24, R12, R8, R24 ;  /* 0x000000080c18723c */ /* 0x010ff60000001818 */
[----:B------:R-:W-:Y:S11]  /*270e0*/  @!UPT UIADD3 URZ, URZ, URZ, URZ ;  /* 0x0000003f3f3ff290 */ /* 0x000ff6000fffe03f */
[----:B------:R-:W-:Y:S02]  /*270f0*/  @!UPT UIADD3 URZ, URZ, URZ, URZ ;  /* 0x0000003f3f3ff290 */ /* 0x000fe4000fffe03f */
[----:B------:R-:W-:Y:S02]  /*27100*/  MOV R10, R26 ;  /* 0x0000001a000a7202 */ /* 0x000fe40000000f00 */
[----:B------:R-:W-:Y:S02]  /*27110*/  MOV R11, R27 ;  /* 0x0000001b000b7202 */ /* 0x000fe40000000f00 */
[----:B------:R-:W3:Y:S01]  /*27120*/  LDL.LU.64 R26, [R1+0x3858] ;  /* 0x00385800011a7983 */ /* 0x000ee20000300a00 */
[----:B------:R-:W-:Y:S01]  /*27130*/  MOV R0, R8 ;  /* 0x0000000800007202 */ /* 0x000fe20000000f00 */
[----:B------:R-:W-:Y:S01]  /*27140*/  IMAD.MOV.U32 R8, RZ, RZ, R24 ;  /* 0x000000ffff087224 */ /* 0x000fe200078e0018 */
[----:B------:R-:W-:Y:S02]  /*27150*/  MOV R29, R9 ;  /* 0x00000009001d7202 */ /* 0x000fe40000000f00 */
[----:B------:R-:W-:Y:S02]  /*27160*/  MOV R9, R25 ;  /* 0x0000001900097202 */ /* 0x000fe40000000f00 */
[----:B------:R-:W4:Y:S04]  /*27170*/  LDL.LU.64 R24, [R1+0x3850] ;  /* 0x0038500001187983 */ /* 0x000f280000300a00 */
[----:B------:R-:W-:Y:S04]  /*27180*/  STL.64 [R1+0x37d8], R10 ;  /* 0x0037d80a01007387 */ /* 0x000fe80000100a00 */
[----:B------:R3:W-:Y:S02]  /*27190*/  STL.64 [R1+0x37d0], R8 ;  /* 0x0037d00801007387 */ /* 0x0007e40000100a00 */
[----:B---3--:R-:W-:Y:S01]  /*271a0*/  IMAD.MOV.U32 R8, RZ, RZ, R26 ;  /* 0x000000ffff087224 */ /* 0x008fe200078e001a */
[----:B------:R-:W-:Y:S01]  /*271b0*/  MOV R9, R27 ;  /* 0x0000001b00097202 */ /* 0x000fe20000000f00 */
[----:B------:R-:W4:Y:S04]  /*271c0*/  LDL.LU R26, [R1+0x384c] ;  /* 0x00384c00011a7983 */ /* 0x000f280000300800 */
[----:B------:R-:W4:Y:S04]  /*271d0*/  LDL.LU R27, [R1+0x3848] ;  /* 0x00384800011b7983 */ /* 0x000f280000300800 */
[----:B------:R-:W3:Y:S04]  /*271e0*/  LDL.LU R10, [R1+0x8] ;  /* 0x00000800010a7983 */ /* 0x000ee80000300800 */
[----:B------:R-:W3:Y:S01]  /*271f0*/  LDL.LU R11, [R1+0xc] ;  /* 0x00000c00010b7983 */ /* 0x000ee20000300800 */
[----:B------:R-:W-:Y:S01]  /*27200*/  IMAD.MOV.U32 R19, RZ, RZ, R20 ;  /* 0x000000ffff137224 */ /* 0x000fe200078e0014 */
[----:B--2---:R-:W-:-:S02]  /*27210*/  MOV R20, R17 ;  /* 0x0000001100147202 */ /* 0x004fc40000000f00 */
[----:B---3--:R-:W-:Y:S04]  /*27220*/  STL.64 [R1+0x37e8], R10 ;  /* 0x0037e80a01007387 */ /* 0x008fe80000100a00 */
[----:B------:R0:W-:Y:S01]  /*27230*/  STL.64 [R1+0x37e0], R8 ;  /* 0x0037e00801007387 */ /* 0x0001e20000100a00 */
[----:B----4-:R-:W-:Y:S01]  /*27240*/  HMMA.16816.F32 R24, R12, R16, R24 ;  /* 0x000000100c18723c */ /* 0x010fe20000001818 */
[----:B0-----:R-:W-:Y:S02]  /*27250*/  MOV R8, R19 ;  /* 0x0000001300087202 */ /* 0x001fe40000000f00 */
[----:B------:R-:W-:Y:S02]  /*27260*/  MOV R9, R6 ;  /* 0x0000000600097202 */ /* 0x000fe40000000f00 */
[----:B------:R-:W-:-:S03]  /*27270*/  MOV R6, R16 ;  /* 0x0000001000067202 */ /* 0x000fc60000000f00 */
[----:B------:R0:W-:Y:S02]  /*27280*/  STL.64 [R1+0x3800], R8 ;  /* 0x0038000801007387 */ /* 0x0001e40000100a00 */
[----:B0-----:R-:W-:Y:S02]  /*27290*/  IMAD.MOV.U32 R8, RZ, RZ, R18 ;  /* 0x000000ffff087224 */ /* 0x001fe400078e0012 */
[----:B------:R-:W2:Y:S04]  /*272a0*/  LDL.LU.64 R18, [R1+0x3840] ;  /* 0x0038400001127983 */ /* 0x000ea80000300a00 */
[----:B------:R-:W3:Y:S04]  /*272b0*/  LDL.LU.64 R16, [R1+0x3838] ;  /* 0x0038380001107983 */ /* 0x000ee80000300a00 */
[----:B------:R-:W-:Y:S04]  /*272c0*/  STL.64 [R1+0x3810], R22 ;  /* 0x0038101601007387 */ /* 0x000fe80000100a00 */
[----:B------:R0:W-:Y:S04]  /*272d0*/  STL.64 [R1+0x3808], R20 ;  /* 0x0038081401007387 */ /* 0x0001e80000100a00 */
[----:B0-----:R-:W4:Y:S04]  /*272e0*/  LDL.LU R20, [R1+0x20] ;  /* 0x0000200001147983 */ /* 0x001f280000300800 */
[----:B------:R-:W4:Y:S01]  /*272f0*/  LDL.LU R21, [R1+0x24] ;  /* 0x0000240001157983 */ /* 0x000f220000300800 */
[----:B---3--:R-:W-:Y:S01]  /*27300*/  IMAD.MOV.U32 R22, RZ, RZ, R16 ;  /* 0x000000ffff167224 */ /* 0x008fe200078e0010 */
[----:B------:R-:W-:-:S02]  /*27310*/  MOV R23, R17 ;  /* 0x0000001100177202 */ /* 0x000fc40000000f00 */
[----:B------:R-:W4:Y:S04]  /*27320*/  LDL.LU R16, [R1+0x3830] ;  /* 0x0038300001107983 */ /* 0x000f280000300800 */
[----:B------:R-:W4:Y:S04]  /*27330*/  LDL.LU R17, [R1+0x382c] ;  /* 0x00382c0001117983 */ /* 0x000f280000300800 */
[----:B------:R-:W-:Y:S04]  /*27340*/  STL [R1+0x37f8], R6 ;  /* 0x0037f80601007387 */ /* 0x000fe80000100800 */
[----:B------:R2:W-:Y:S02]  /*27350*/  STL.64 [R1+0x37f0], R4 ;  /* 0x0037f00401007387 */ /* 0x0005e40000100a00 */
[----:B--2---:R-:W-:-:S02]  /*27360*/  MOV R4, R18 ;  /* 0x0000001200047202 */ /* 0x004fc40000000f00 */
[----:B------:R-:W4:Y:S01]  /*27370*/  LDL.LU R18, [R1+0x3828] ;  /* 0x0038280001127983 */ /* 0x000f220000300800 */
[----:B------:R-:W-:-:S03]  /*27380*/  MOV R5, R19 ;  /* 0x0000001300057202 */ /* 0x000fc60000000f00 */
[----:B------:R-:W4:Y:S01]  /*27390*/  LDL.LU R19, [R1+0x3824] ;  /* 0x0038240001137983 */ /* 0x000f220000300800 */
[----:B------:R-:W-:Y:S01]  /*273a0*/  MOV R9, R7 ;  /* 0x0000000700097202 */ /* 0x000fe20000000f00 */
[----:B------:R-:W-:Y:S01]  /*273b0*/  IMAD.MOV.U32 R6, RZ, RZ, R2 ;  /* 0x000000ffff067224 */ /* 0x000fe200078e0002 */
[----:B------:R-:W-:Y:S01]  /*273c0*/  MOV R7, R3 ;  /* 0x0000000300077202 */ /* 0x000fe20000000f00 */
[----:B------:R-:W2:Y:S04]  /*273d0*/  LDL.LU R2, [R1+0x3820] ;  /* 0x0038200001027983 */ /* 0x000ea80000300800 */
[----:B------:R-:W3:Y:S04]  /*273e0*/  LDL.LU R3, [R1+0x381c] ;  /* 0x00381c0001037983 */ /* 0x000ee80000300800 */
[----:B------:R-:W2:Y:S04]  /*273f0*/  LDL R15, [R1+0x464] ;  /* 0x00046400010f7983 */ /* 0x000ea80000100800 */
[----:B------:R-:W-:Y:S04]  /*27400*/  STL.64 [R1+0x3770], R26 ;  /* 0x0037701a01007387 */ /* 0x000fe80000100a00 */
[----:B------:R0:W-:Y:S02]  /*27410*/  STL.64 [R1+0x3768], R24 ;  /* 0x0037681801007387 */ /* 0x0001e40000100a00 */
[----:B0-----:R-:W-:-:S02]  /*27420*/  MOV R24, R0 ;  /* 0x0000000000187202 */ /* 0x001fc40000000f00 */
[----:B------:R-:W3:Y:S01]  /*27430*/  LDL.LU R0, [R1+0x3818] ;  /* 0x0038180001007983 */ /* 0x000ee20000300800 */
[C---:B----4-:R-:W-:Y:S03]  /*27440*/  HMMA.16816.F32 R8, R16.reuse, R8, R20 ;  /* 0x000000081008723c */ /* 0x050fe60000001814 */
[----:B------:R-:W4:Y:S04]  /*27450*/  LDL.LU.64 R22, [R1+0x3810] ;  /* 0x0038100001167983 */ /* 0x000f280000300a00 */
[----:B------:R-:W3:Y:S04]  /*27460*/  LDL.LU.64 R20, [R1+0x3808] ;  /* 0x0038080001147983 */ /* 0x000ee80000300a00 */
[----:B--2---:R-:W0:Y:S11]  /*27470*/  LDSM.16.MT88.4 R12, [R15+0x23800] ;  /* 0x023800000f0c783b */ /* 0x004e360000004200 */
[----:B------:R-:W-:Y:S01]  /*27480*/  @!UPT UIADD3 URZ, URZ, URZ, URZ ;  /* 0x0000003f3f3ff290 */ /* 0x000fe2000fffe03f */
[----:B------:R1:W-:Y:S04]  /*27490*/  STL.64 [R1+0x20], R8 ;  /* 0x0000200801007387 */ /* 0x0003e80000100a00 */
[----:B------:R2:W-:Y:S04]  /*274a0*/  STL.64 [R1+0x28], R10 ;  /* 0x0000280a01007387 */ /* 0x0005e80000100a00 */
[----:B-1----:R-:W2:Y:S02]  /*274b0*/  LDL.LU.64 R8, [R1+0x3800] ;  /* 0x0038000001087983 */ /* 0x002ea40000300a00 */
[----:B--2---:R-:W-:Y:S02]  /*274c0*/  HMMA.16816.F32 R8, R16, R8, R4 ;  /* 0x000000081008723c */ /* 0x004fe40000001804 */
[----:B------:R-:W2:Y:S04]  /*274d0*/  LDL.LU R6, [R1+0x37f8] ;  /* 0x0037f80001067983 */ /* 0x000ea80000300800 */
[----:B------:R-:W2:Y:S11]  /*274e0*/  LDL.LU.64 R4, [R1+0x37f0] ;  /* 0x0037f00001047983 */ /* 0x000eb60000300a00 */
[----:B------:R-:W-:Y:S06]  /*274f0*/  @!UPT UIADD3 URZ, URZ, URZ, URZ ;  /* 0x0000003f3f3ff290 */ /* 0x000fec000fffe03f */
[----:B------:R-:W-:Y:S01]  /*27500*/  STL [R1+0x14], R9 ;  /* 0x0000140901007387 */ /* 0x000fe20000100800 */
[----:B------:R-:W-:-:S03]  /*27510*/  IMAD.MOV.U32 R7, RZ, RZ, R8 ;  /* 0x000000ffff077224 */ /* 0x000fc600078e0008 */
[----:B------:R1:W-:Y:S04]  /*27520*/  STL.64 [R1+0x18], R10 ;  /* 0x0000180a01007387 */ /* 0x0003e80000100a00 */
[----:B-1----:R-:W2:Y:S04]  /*27530*/  LDL.LU.64 R10, [R1+0x37e8] ;  /* 0x0037e800010a7983 */ /* 0x002ea80000300a00 */
[----:B------:R-:W2:Y:S01]  /*27540*/  LDL.LU.64 R8, [R1+0x37e0] ;  /* 0x0037e00001087983 */ /* 0x000ea20000300a00 */
[----:B------:R-:W-:-:S07]  /*27550*/  MOV R25, R29 ;  /* 0x0000001d00197202 */ /* 0x000fce0000000f00 */
[----:B--2---:R-:W-:Y:S01]  /*27560*/  HMMA.16816.F32 R24, R16, R24, R8 ;  /* 0x000000181018723c */ /* 0x004fe20000001808 */
[----:B------:R-:W2:Y:S04]  /*27570*/  LDL.LU.64 R10, [R1+0x37d8] ;  /* 0x0037d800010a7983 */ /* 0x000ea80000300a00 */
[----:B------:R-:W4:Y:S11]  /*27580*/  LDL.LU.64 R8, [R1+0x37d0] ;  /* 0x0037d00001087983 */ /* 0x000f360000300a00 */
[----:B------:R-:W-:Y:S07]  /*27590*/  @!UPT UIADD3 URZ, URZ, URZ, URZ ;  /* 0x0000003f3f3ff290 */ /* 0x000fee000fffe03f */
[----:B------:R-:W-:Y:S01]  /*275a0*/  STL.64 [R1], R24 ;  /* 0x0000001801007387 */ /* 0x000fe20000100a00 */
[----:B------:R-:W-:-:S03]  /*275b0*/  MOV R29, R27 ;  /* 0x0000001b001d7202 */ /* 0x000fc60000000f00 */
[----:B------:R-:W-:Y:S04]  /*275c0*/  STL [R1+0x8], R26 ;  /* 0x0000081a01007387 */ /* 0x000fe80000100800 */
[----:B---3--:R-:W1:Y:S04]  /*275d0*/  LDSM.16.M88.4 R24, [R0+0x180] ;  /* 0x000180000018783b */ /* 0x008e680000000200 */
[----:B0-----:R-:W-:Y:S04]  /*275e0*/  STL.64 [R1+0x36f0], R14 ;  /* 0x0036f00e01007387 */ /* 0x001fe80000100a00 */
[----:B------:R0:W-:Y:S02]  /*275f0*/  STL.64 [R1+0x36e8], R12 ;  /* 0x0036e80c01007387 */ /* 0x0001e40000100a00 */
[----:B0-----:R-:W-:-:S02]  /*27600*/  MOV R12, R6 ;  /* 0x00000006000c7202 */ /* 0x001fc40000000f00 */
[----:B------:R-:W3:Y:S01]  /*27610*/  LDL.LU R6, [R1+0x37c8] ;  /* 0x0037c80001067983 */ /* 0x000ee20000300800 */
[----:B------:R-:W-:-:S03]  /*27620*/  MOV R13, R20 ;  /* 0x00000014000d7202 */ /* 0x000fc60000000f00 */
[----:B------:R-:W3:Y:S04]  /*27630*/  LDL.LU R20, [R1+0x37c4] ;  /* 0x0037c40001147983 */ /* 0x000ee80000300800 */
[----:B-1----:R-:W-:Y:S04]  /*27640*/  STL.64 [R1+0x70], R24 ;  /* 0x0000701801007387 */ /* 0x002fe80000100a00 */
[----:B------:R-:W-:Y:S04]  /*27650*/  STL.64 [R1+0x78], R26 ;  /* 0x0000781a01007387 */ /* 0x000fe80000100a00 */
[----:B------:R-:W0:Y:S04]  /*27660*/  LDSM.16.M88.4 R24, [R0+0x8180] ;  /* 0x008180000018783b */ /* 0x000e280000000200 */
[----:B0-----:R-:W-:Y:S04]  /*27670*/  STL.64 [R1+0x80], R24 ;  /* 0x0000801801007387 */ /* 0x001fe80000100a00 */
[----:B------:R-:W-:Y:S04]  /*27680*/  STL.64 [R1+0x88], R26 ;  /* 0x0000881a01007387 */ /* 0x000fe80000100a00 */
[----:B------:R-:W0:Y:S04]  /*27690*/  LDSM.16.M88.4 R24, [R0+0x10180] ;  /* 0x010180000018783b */ /* 0x000e280000000200 */
[----:B0-----:R-:W-:Y:S04]  /*276a0*/  STL.64 [R1+0x90], R24 ;  /* 0x0000901801007387 */ /* 0x001fe80000100a00 */
[----:B------:R-:W-:Y:S04]  /*276b0*/  STL.64 [R1+0x98], R26 ;  /* 0x0000981a01007387 */ /* 0x000fe80000100a00 */
[----:B------:R-:W0:Y:S01]  /*276c0*/  LDSM.16.M88.4 R24, [R0+0x18180] ;  /* 0x018180000018783b */ /* 0x000e220000000200 */
[----:B------:R-:W-:Y:S01]  /*276d0*/  IMAD.MOV.U32 R14, RZ, RZ, R3 ;  /* 0x000000ffff0e7224 */ /* 0x000fe200078e0003 */
[----:B------:R-:W-:-:S02]  /*276e0*/  MOV R15, R2 ;  /* 0x00000002000f7202 */ /* 0x000fc40000000f00 */
[----:B0-----:R-:W-:Y:S01]  /*276f0*/  MOV R3, R26 ;  /* 0x0000001a00037202 */ /* 0x001fe20000000f00 */
[----:B------:R4:W-:Y:S01]  /*27700*/  STL.64 [R1+0xe0], R24 ;  /* 0x0000e01801007387 */ /* 0x0009e20000100a00 */
[----:B------:R-:W-:Y:S02]  /*27710*/  MOV R2, R27 ;  /* 0x0000001b00027202 */ /* 0x000fe40000000f00 */
[----:B--2---:R-:W-:Y:S02]  /*27720*/  MOV R26, R10 ;  /* 0x0000000a001a7202 */ /* 0x004fe40000000f00 */
[----:B------:R-:W-:Y:S01]  /*27730*/  MOV R27, R11 ;  /* 0x0000000b001b7202 */ /* 0x000fe20000000f00 */
[----:B----4-:R-:W-:Y:S01]  /*27740*/  IMAD.MOV.U32 R24, RZ, RZ, R8 ;  /* 0x000000ffff187224 */ /* 0x010fe200078e0008 */
[----:B------:R-:W-:Y:S01]  /*27750*/  MOV R25, R9 ;  /* 0x0000000900197202 */ /* 0x000fe20000000f00 */
[----:B------:R-:W2:Y:S04]  /*27760*/  LDL.LU R8, [R1+0x37c0] ;  /* 0x0037c00001087983 */ /* 0x000ea80000300800 */
[----:B------:R-:W2:Y:S04]  /*27770*/  LDL.LU R9, [R1+0x37bc] ;  /* 0x0037bc0001097983 */ /* 0x000ea80000300800 */
[----:B------:R-:W2:Y:S04]  /*27780*/  LDL.LU R10, [R1+0x37b8] ;  /* 0x0037b800010a7983 */ /* 0x000ea80000300800 */
[----:B------:R-:W2:Y:S04]  /*27790*/  LDL.LU R11, [R1+0x37b4] ;  /* 0x0037b400010b7983 */ /* 0x000ea80000300800 */
[----:B------:R-:W-:Y:S04]  /*277a0*/  STL.64 [R1+0x3780], R26 ;  /* 0x0037801a01007387 */ /* 0x000fe80000100a00 */
[----:B------:R0:W-:Y:S02]  /*277b0*/  STL.64 [R1+0x3778], R24 ;  /* 0x0037781801007387 */ /* 0x0001e40000100a00 */
[----:B0-----:R-:W-:-:S02]  /*277c0*/  IMAD.MOV.U32 R24, RZ, RZ, R28 ;  /* 0x000000ffff187224 */ /* 0x001fc400078e001c */
[----:B------:R-:W4:Y:S01]  /*277d0*/  LDL.LU R28, [R1+0x37b0] ;  /* 0x0037b000011c7983 */ /* 0x000f220000300800 */
[----:B------:R-:W-:Y:S02]  /*277e0*/  MOV R26, R22 ;  /* 0x00000016001a7202 */ /* 0x000fe40000000f00 */
[----:B------:R-:W-:Y:S02]  /*277f0*/  MOV R27, R21 ;  /* 0x00000015001b7202 */ /* 0x000fe40000000f00 */
[----:B------:R-:W-:-:S03]  /*27800*/  MOV R25, R23 ;  /* 0x0000001700197202 */ /* 0x000fc60000000f00 */
[----:B------:R-:W-:Y:S04]  /*27810*/  STL.64 [R1+0x3798], R26 ;  /* 0x0037981a01007387 */ /* 0x000fe80000100a00 */
[----:B------:R3:W-:Y:S02]  /*27820*/  STL.64 [R1+0x3790], R24 ;  /* 0x0037901801007387 */ /* 0x0007e40000100a00 */
[----:B---3--:R-:W-:Y:S02]  /*27830*/  IMAD.MOV.U32 R24, RZ, RZ, R20 ;  /* 0x000000ffff187224 */ /* 0x008fe400078e0014 */
[----:B------:R-:W-:Y:S04]  /*27840*/  STL [R1+0x3678], R2 ;  /* 0x0036780201007387 */ /* 0x000fe80000100800 */
[----:B------:R-:W-:Y:S04]  /*27850*/  STL [R1+0x3674], R3 ;  /* 0x0036740301007387 */ /* 0x000fe80000100800 */
[----:B------:R-:W-:Y:S01]  /*27860*/  STL [R1+0x3530], R0 ;  /* 0x0035300001007387 */ /* 0x000fe20000100800 */
[----:B--2---:R-:W-:Y:S03]  /*27870*/  HMMA.16816.F32 R8, R16, R12, R8 ;  /* 0x0000000c1008723c */ /* 0x004fe60000001808 */
[----:B----4-:R-:W0:Y:S04]  /*27880*/  LDSM.16.MT88.4 R20, [R28+0x23800] ;  /* 0x023800001c14783b */ /* 0x010e280000004200 */
[----:B------:R-:W-:Y:S11]  /*27890*/  STL [R1+0x3708], R28 ;  /* 0x0037081c01007387 */ /* 0x000ff60000100800 */
[----:B------:R-:W-:Y:S06]  /*278a0*/  @!UPT UIADD3 URZ, URZ, URZ, URZ ;  /* 0x0000003f3f3ff290 */ /* 0x000fec000fffe03f */
[----:B------:R-:W-:Y:S01]  /*278b0*/  MOV R13, R10 ;  /* 0x0000000a000d7202 */ /* 0x000fe20000000f00 */
[----:B------:R-:W-:Y:S01]  /*278c0*/  IMAD.MOV.U32 R17, RZ, RZ, R8 ;  /* 0x000000ffff117224 */ /* 0x000fe200078e0008 */
[----:B------:R-:W-:Y:S02]  /*278d0*/  MOV R12, R11 ;  /* 0x0000000b000c7202 */ /* 0x000fe40000000f00 */
[----:B------:R-:W-:Y:S01]  /*278e0*/  MOV R16, R9 ;  /* 0x0000000900107202 */ /* 0x000fe20000000f00 */
[----:B0-----:R0:W-:Y:S04]  /*278f0*/  STL.64 [R1+0x36a0], R22 ;  /* 0x0036a01601007387 */ /* 0x0011e80000100a00 */
[----:B------:R-:W-:Y:S04]  /*27900*/  STL.64 [R1+0x3698], R20 ;  /* 0x0036981401007387 */ /* 0x000fe80000100a00 */
[----:B0-----:R-:W2:Y:S04]  /*27910*/  LDL.LU.64 R22, [R1+0xa8] ;  /* 0x0000a80001167983 */ /* 0x001ea80000300a00 */
[----:B------:R-:W2:Y:S04]  /*27920*/  LDL.LU.64 R10, [R1+0x37a8] ;  /* 0x0037a800010a7983 */ /* 0x000ea80000300a00 */
[----:B------:R-:W2:Y:S01]  /*27930*/  LDL.LU.64 R8, [R1+0x37a0] ;  /* 0x0037a00001087983 */ /* 0x000ea20000300a00 */
[----:B------:R-:W-:-:S02]  /*27940*/  MOV R25, R6 ;  /* 0x0000000600197202 */ /* 0x000fc40000000f00 */
[----:B------:R-:W-:Y:S02]  /*27950*/  MOV R26, R5 ;  /* 0x00000005001a7202 */ /* 0x000fe40000000f00 */
[----:B------:R-:W-:Y:S01]  /*27960*/  MOV R27, R4 ;  /* 0x00000004001b7202 */ /* 0x000fe20000000f00 */
[----:B------:R-:W-:Y:S04]  /*27970*/  STL [R1+0x3718], R12 ;  /* 0x0037180c01007387 */ /* 0x000fe80000100800 */
[----:B------:R-:W-:Y:S04]  /*27980*/  STL [R1+0x3714], R13 ;  /* 0x0037140d01007387 */ /* 0x000fe80000100800 */
[----:B------:R0:W-:Y:S04]  /*27990*/  STL.64 [R1+0x3788], R14 ;  /* 0x0037880e01007387 */ /* 0x0001e80000100a00 */
[----:B0-----:R-:W3:Y:S04]  /*279a0*/  LDL.LU.64 R14, [R1+0xb8] ;  /* 0x0000b800010e7983 */ /* 0x001ee80000300a00 */
[----:B------:R-:W-:Y:S04]  /*279b0*/  STL [R1+0x3710], R16 ;  /* 0x0037101001007387 */ /* 0x000fe80000100800 */
[----:B------:R0:W-:Y:S01]  /*279c0*/  STL [R1+0x370c], R17 ;  /* 0x00370c1101007387 */ /* 0x0001e20000100800 */
        /* <DEDUP_REMOVED lines=9> */
[----:B------:R-:W-:Y:S01]  /*27a60*/  IMAD.MOV.U32 R6, RZ, RZ, R22 ;  /* 0x000000ffff067224 */ /* 0x000fe200078e0016 */
[----:B------:R-:W-:Y:S02]  /*27a70*/  MOV R3, R23 ;  /* 0x0000001700037202 */ /* 0x000fe40000000f00 */
[----:B------:R-:W-:Y:S01]  /*27a80*/  STL [R1+0x3724], R19 ;  /* 0x0037241301007387 */ /* 0x000fe20000100800 */
[----:B---3--:R-:W-:-:S03]  /*27a90*/  MOV R4, R14 ;  /* 0x0000000e00047202 */ /* 0x008fc60000000f00 */
[----:B------:R1:W-:Y:S01]  /*27aa0*/  STL [R1+0x3720], R20 ;  /* 0x0037201401007387 */ /* 0x0003e20000100800 */
[----:B------:R-:W-:-:S03]  /*27ab0*/  MOV R5, R15 ;  /* 0x0000000f00057202 */ /* 0x000fc60000000f00 */
[----:B------:R3:W-:Y:S04]  /*27ac0*/  STL [R1+0x371c], R21 ;  /* 0x00371c1501007387 */ /* 0x0007e80000100800 */
[----:B------:R-:W4:Y:S01]  /*27ad0*/  LDL.LU.64 R22, [R1+0xc8] ;  /* 0x0000c80001167983 */ /* 0x000f220000300a00 */
[C---:B--2---:R-:W-:Y:S03]  /*27ae0*/  HMMA.16816.F32 R24, R8.reuse, R14, R24 ;  /* 0x0000000e0818723c */ /* 0x044fe60000001818 */
[----:B------:R-:W2:Y:S11]  /*27af0*/  LDL.LU.64 R14, [R1+0x3788] ;  /* 0x00378800010e7983 */ /* 0x000eb60000300a00 */
[----:B------:R-:W-:Y:S10]  /*27b00*/  @!UPT UIADD3 URZ, URZ, URZ, URZ ;  /* 0x0000003f3f3ff290 */ /* 0x000ff4000fffe03f */
[----:B0-----:R-:W-:Y:S01]  /*27b10*/  MOV R17, R26 ;  /* 0x0000001a00117202 */ /* 0x001fe20000000f00 */
[----:B------:R-:W-:Y:S01]  /*27b20*/  IMAD.MOV.U32 R13, RZ, RZ, R24 ;  /* 0x000000ffff0d7224 */ /* 0x000fe200078e0018 */
[----:B------:R-:W-:Y:S02]  /*27b30*/  MOV R28, R27 ;  /* 0x0000001b001c7202 */ /* 0x000fe40000000f00 */
[----:B------:R-:W-:Y:S01]  /*27b40*/  MOV R16, R25 ;  /* 0x0000001900107202 */ /* 0x000fe20000000f00 */
[----:B------:R-:W2:Y:S04]  /*27b50*/  LDL.LU.64 R26, [R1+0x3780] ;  /* 0x00378000011a7983 */ /* 0x000ea80000300a00 */
[----:B------:R-:W2:Y:S01]  /*27b60*/  LDL.LU.64 R24, [R1+0x3778] ;  /* 0x0037780001187983 */ /* 0x000ea20000300a00 */
[----:B----4-:R-:W-:Y:S01]  /*27b70*/  IMAD.MOV.U32 R2, RZ, RZ, R22 ;  /* 0x000000ffff027224 */ /* 0x010fe200078e0016 */
[----:B------:R-:W-:Y:S01]  /*27b80*/  MOV R0, R23 ;  /* 0x0000001700007202 */ /* 0x000fe20000000f00 */
[----:B--2---:R-:W-:Y:S11]  /*27b90*/  HMMA.16816.F32 R24, R8, R22, R24 ;  /* 0x000000160818723c */ /* 0x004ff60000001818 */
[----:B------:R-:W-:Y:S11]  /*27ba0*/  @!UPT UIADD3 URZ, URZ, URZ, URZ ;  /* 0x0000003f3f3ff290 */ /* 0x000ff6000fffe03f */
[----:B------:R-:W-:Y:S02]  /*27bb0*/  @!UPT UIADD3 URZ, URZ, URZ, URZ ;  /* 0x0000003f3f3ff290 */ /* 0x000fe4000fffe03f */
[----:B-1----:R-:W-:Y:S01]  /*27bc0*/  MOV R20, R25 ;  /* 0x0000001900147202 */ /* 0x002fe20000000f00 */
[----:B---3--:R-:W-:Y:S01]  /*27bd0*/  IMAD.MOV.U32 R21, RZ, RZ, R26 ;  /* 0x000000ffff157224 */ /* 0x008fe200078e001a */
[----:B------:R-:W-:Y:S02]  /*27be0*/  MOV R12, R27 ;  /* 0x0000001b000c7202 */ /* 0x000fe40000000f00 */
[----:B------:R-:W-:Y:S01]  /*27bf0*/  MOV R19, R24 ;  /* 0x0000001800137202 */ /* 0x000fe20000000f00 */
        /* <DEDUP_REMOVED lines=11> */
[----:B------:R-:W3:Y:S04]  /*27cb0*/  LDL.LU R4, [R1+0x3764] ;  /* 0x0037640001047983 */ /* 0x000ee80000300800 */
[----:B------:R-:W3:Y:S04]  /*27cc0*/  LDL.LU R5, [R1+0x3760] ;  /* 0x0037600001057983 */ /* 0x000ee80000300800 */
[----:B------:R0:W-:Y:S02]  /*27cd0*/  STL.64 [R1+0x3748], R18 ;  /* 0x0037481201007387 */ /* 0x0001e40000100a00 */
[----:B0-----:R-:W-:-:S02]  /*27ce0*/  IMAD.MOV.U32 R18, RZ, RZ, R6 ;  /* 0x000000ffff127224 */ /* 0x001fc400078e0006 */
[----:B------:R-:W3:Y:S04]  /*27cf0*/  LDL.LU R6, [R1+0x375c] ;  /* 0x00375c0001067983 */ /* 0x000ee80000300800 */
[----:B------:R-:W-:Y:S04]  /*27d00*/  STL.64 [R1+0x3740], R14 ;  /* 0x0037400e01007387 */ /* 0x000fe80000100a00 */
[----:B------:R0:W-:Y:S02]  /*27d10*/  STL.64 [R1+0x3738], R12 ;  /* 0x0037380c01007387 */ /* 0x0001e40000100a00 */
[----:B0-----:R-:W-:-:S02]  /*27d20*/  MOV R12, R7 ;  /* 0x00000007000c7202 */ /* 0x001fc40000000f00 */
[----:B------:R-:W3:Y:S01]  /*27d30*/  LDL.LU R7, [R1+0x3758] ;  /* 0x0037580001077983 */ /* 0x000ee20000300800 */
[----:B------:R-:W-:-:S03]  /*27d40*/  MOV R19, R3 ;  /* 0x0000000300137202 */ /* 0x000fc60000000f00 */
[----:B------:R-:W4:Y:S01]  /*27d50*/  LDL.LU R13, [R1+0x14] ;  /* 0x00001400010d7983 */ /* 0x000f220000300800 */
[----:B--2---:R-:W-:Y:S03]  /*27d60*/  HMMA.16816.F32 R24, R8, R14, R24 ;  /* 0x0000000e0818723c */ /* 0x004fe60000001818 */
[----:B------:R-:W4:Y:S04]  /*27d70*/  LDL.LU R14, [R1+0x18] ;  /* 0x00001800010e7983 */ /* 0x000f280000300800 */
[----:B------:R-:W4:Y:S11]  /*27d80*/  LDL.LU R15, [R1+0x1c] ;  /* 0x00001c00010f7983 */ /* 0x000f360000300800 */
[----:B------:R-:W-:Y:S05]  /*27d90*/  @!UPT UIADD3 URZ, URZ, URZ, URZ ;  /* 0x0000003f3f3ff290 */ /* 0x000fea000fffe03f */
[----:B------:R-:W-:Y:S04]  /*27da0*/  STL [R1+0x36b0], R25 ;  /* 0x0036b01901007387 */ /* 0x000fe80000100800 */
[----:B------:R-:W-:Y:S04]  /*27db0*/  STL [R1+0x36ac], R26 ;  /* 0x0036ac1a01007387 */ /* 0x000fe80000100800 */
[----:B------:R-:W-:Y:S01]  /*27dc0*/  STL [R1+0x36a8], R27 ;  /* 0x0036a81b01007387 */ /* 0x000fe20000100800 */
[C---:B---3--:R-:W-:Y:S03]  /*27dd0*/  HMMA.16816.F32 R16, R4.reuse, R18, R20 ;  /* 0x000000120410723c */ /* 0x048fe60000001814 */
[----:B------:R-:W2:Y:S11]  /*27de0*/  LDL.LU.64 R20, [R1+0x3750] ;  /* 0x0037500001147983 */ /* 0x000eb60000300a00 */
[----:B------:R-:W-:Y:S09]  /*27df0*/  @!UPT UIADD3 URZ, URZ, URZ, URZ ;  /* 0x0000003f3f3ff290 */ /* 0x000ff2000fffe03f */
[----:B------:R4:W-:Y:S01]  /*27e00*/  STL.64 [R1+0x20], R16 ;  /* 0x0000201001007387 */ /* 0x0009e20000100a00 */
[----:B------:R-:W-:Y:S02]  /*27e10*/  MOV R23, R18 ;  /* 0x0000001200177202 */ /* 0x000fe40000000f00 */
[----:B------:R-:W-:Y:S02]  /*27e20*/  MOV R22, R19 ;  /* 0x0000001300167202 */ /* 0x000fe40000000f00 */
[----:B------:R-:W4:Y:S01]  /*27e30*/  LDL.LU.64 R18, [R1+0x3748] ;  /* 0x0037480001127983 */ /* 0x000f220000300a00 */
[----:B------:R-:W-:Y:S01]  /*27e40*/  IMAD.MOV.U32 R11, RZ, RZ, R0 ;  /* 0x000000ffff0b7224 */ /* 0x000fe200078e0000 */
[----:B----4-:R-:W-:Y:S02]  /*27e50*/  HMMA.16816.F32 R16, R4, R18, R12 ;  /* 0x000000120410723c */ /* 0x010fe4000000180c */
[----:B------:R-:W3:Y:S04]  /*27e60*/  LDL.LU.64 R14, [R1+0x3740] ;  /* 0x00374000010e7983 */ /* 0x000ee80000300a00 */
[----:B------:R-:W4:Y:S11]  /*27e70*/  LDL.LU.64 R12, [R1+0x3738] ;  /* 0x00373800010c7983 */ /* 0x000f360000300a00 */
[----:B------:R-:W-:Y:S06]  /*27e80*/  @!UPT UIADD3 URZ, URZ, URZ, URZ ;  /* 0x0000003f3f3ff290 */ /* 0x000fec000fffe03f */
[----:B------:R0:W-:Y:S01]  /*27e90*/  STL [R1+0x1c], R19 ;  /* 0x00001c1301007387 */ /* 0x0001e20000100800 */
[----:B------:R-:W-:Y:S01]  /*27ea0*/  IMAD.MOV.U32 R26, RZ, RZ, R17 ;  /* 0x000000ffff1a7224 */ /* 0x000fe200078e0011 */
[----:B------:R-:W-:Y:S02]  /*27eb0*/  MOV R27, R18 ;  /* 0x00000012001b7202 */ /* 0x000fe40000000f00 */
[----:B------:R-:W-:Y:S01]  /*27ec0*/  MOV R25, R16 ;  /* 0x0000001000197202 */ /* 0x000fe20000000f00 */
[----:B0-----:R-:W2:Y:S04]  /*27ed0*/  LDL.LU.64 R18, [R1+0x3730] ;  /* 0x0037300001127983 */ /* 0x001ea80000300a00 */
[----:B------:R-:W2:Y:S04]  /*27ee0*/  LDL.LU.64 R16, [R1+0x3728] ;  /* 0x0037280001107983 */ /* 0x000ea80000300a00 */
[----:B------:R-:W2:Y:S04]  /*27ef0*/  LDL R0, [R1+0x464] ;  /* 0x0004640001007983 */ /* 0x000ea80000100800 */
[----:B------:R-:W-:Y:S04]  /*27f00*/  STL.64 [R1+0x36c0], R26 ;  /* 0x0036c01a01007387 */ /* 0x000fe80000100a00 */
[----:B------:R0:W-:Y:S04]  /*27f10*/  STL.64 [R1+0x36b8], R24 ;  /* 0x0036b81801007387 */ /* 0x0001e80000100a00 */
[----:B0-----:R-:W2:Y:S04]  /*27f20*/  LDL.LU R24, [R1] ;  /* 0x0000000001187983 */ /* 0x001ea80000300800 */
[----:B------:R-:W2:Y:S04]  /*27f30*/  LDL.LU R25, [R1+0x4] ;  /* 0x0000040001197983 */ /* 0x000ea80000300800 */
[----:B------:R-:W2:Y:S01]  /*27f40*/  LDL.LU R26, [R1+0x8] ;  /* 0x00000800011a7983 */ /* 0x000ea20000300800 */
[----:B------:R-:W-:-:S02]  /*27f50*/  MOV R10, R2 ;  /* 0x00000002000a7202 */ /* 0x000fc40000000f00 */
[----:B------:R-:W-:-:S07]  /*27f60*/  MOV R27, R29 ;  /* 0x0000001d001b7202 */ /* 0x000fce0000000f00 */
[----:B--2---:R-:W-:Y:S07]  /*27f70*/  HMMA.16816.F32 R8, R4, R10, R24 ;  /* 0x0000000a0408723c */ /* 0x004fee0000001818 */
[----:B------:R-:W-:Y:S01]  /*27f80*/  MOV R24, R19 ;  /* 0x0000001300187202 */ /* 0x000fe20000000f00 */
[----:B------:R-:W-:Y:S01]  /*27f90*/  IMAD.MOV.U32 R26, RZ, RZ, R21 ;  /* 0x000000ffff1a7224 */ /* 0x000fe200078e0015 */
[----:B----4-:R-:W-:Y:S02]  /*27fa0*/  MOV R27, R12 ;  /* 0x0000000c001b7202 */ /* 0x010fe40000000f00 */
[----:B------:R-:W-:Y:S11]  /*27fb0*/  MOV R25, R20 ;  /* 0x0000001400197202 */ /* 0x000ff60000000f00 */
[----:B------:R-:W-:Y:S01]  /*27fc0*/  @!UPT UIADD3 URZ, URZ, URZ, URZ ;  /* 0x0000003f3f3ff290 */ /* 0x000fe2000fffe03f */
[----:B------:R-:W-:Y:S04]  /*27fd0*/  STL [R1], R8 ;  /* 0x0000000801007387 */ /* 0x000fe80000100800 */
[----:B------:R-:W2:Y:S04]  /*27fe0*/  LDL.LU R19, [R1+0x3724] ;  /* 0x0037240001137983 */ /* 0x000ea80000300800 */
[----:B------:R-:W4:Y:S04]  /*27ff0*/  LDL.LU R20, [R1+0x3720] ;  /* 0x0037200001147983 */ /* 0x000f280000300800 */
[----:B------:R-:W3:Y:S04]  /*28000*/  LDL.LU R21, [R1+0x371c] ;  /* 0x00371c0001157983 */ /* 0x000ee80000300800 */
[----:B------:R-:W3:Y:S04]  /*28010*/  LDL.LU R12, [R1+0x3718] ;  /* 0x00371800010c7983 */ /* 0x000ee80000300800 */
[----:B------:R0:W-:Y:S04]  /*28020*/  STL.64 [R1+0x36d0], R26 ;  /* 0x0036d01a01007387 */ /* 0x0001e80000100a00 */
[----:B------:R1:W-:Y:S01]  /*28030*/  STL.64 [R1+0x36c8], R24 ;  /* 0x0036c81801007387 */ /* 0x0003e20000100a00 */
[----:B0-----:R-:W-:Y:S01]  /*28040*/  IMAD.MOV.U32 R26, RZ, RZ, R17 ;  /* 0x000000ffff1a7224 */ /* 0x001fe200078e0011 */
[----:B------:R-:W-:-:S02]  /*28050*/  MOV R27, R28 ;  /* 0x0000001c001b7202 */ /* 0x000fc40000000f00 */
[----:B-1----:R-:W-:Y:S02]  /*28060*/  MOV R24, R13 ;  /* 0x0000000d00187202 */ /* 0x002fe40000000f00 */
[----:B------:R-:W3:Y:S01]  /*28070*/  LDL.LU R13, [R1+0x3714] ;  /* 0x00371400010d7983 */ /* 0x000ee20000300800 */
[----:B------:R-:W-:-:S03]  /*28080*/  MOV R25, R16 ;  /* 0x0000001000197202 */ /* 0x000fc60000000f00 */
[----:B------:R-:W3:Y:S04]  /*28090*/  LDL.LU R16, [R1+0x3710] ;  /* 0x0037100001107983 */ /* 0x000ee80000300800 */
[----:B------:R-:W3:Y:S04]  /*280a0*/  LDL.LU R17, [R1+0x370c] ;  /* 0x00370c0001117983 */ /* 0x000ee80000300800 */
[----:B------:R-:W3:Y:S01]  /*280b0*/  LDL.LU R28, [R1+0x3708] ;  /* 0x00370800011c7983 */ /* 0x000ee20000300800 */
[----:B------:R-:W-:Y:S01]  /*280c0*/  MOV R2, R9 ;  /* 0x0000000900027202 */ /* 0x000fe20000000f00 */
[----:B------:R-:W-:-:S02]  /*280d0*/  IMAD.MOV.U32 R3, RZ, RZ, R10 ;  /* 0x000000ffff037224 */ /* 0x000fc400078e000a */
[----:B------:R0:W-:Y:S01]  /*280e0*/  STL.64 [R1+0x36e0], R26 ;  /* 0x0036e01a01007387 */ /* 0x0001e20000100a00 */
[----:B------:R-:W-:-:S03]  /*280f0*/  MOV R29, R11 ;  /* 0x0000000b001d7202 */ /* 0x000fc60000000f00 */
[----:B------:R4:W-:Y:S04]  /*28100*/  STL.64 [R1+0x36d8], R24 ;  /* 0x0036d81801007387 */ /* 0x0009e80000100a00 */
[----:B------:R-:W1:Y:S01]  /*28110*/  LDSM.16.MT88.4 R8, [R0+0x23c00] ;  /* 0x023c00000008783b */ /* 0x000e620000004200 */
[----:B0-----:R-:W-:Y:S01]  /*28120*/  MOV R27, R18 ;  /* 0x00000012001b7202 */ /* 0x001fe20000000f00 */
[----:B--2---:R-:W-:Y:S01]  /*28130*/  IMAD.MOV.U32 R26, RZ, RZ, R19 ;  /* 0x000000ffff1a7224 */ /* 0x004fe200078e0013 */
[----:B----4-:R-:W-:Y:S02]  /*28140*/  MOV R25, R20 ;  /* 0x0000001400197202 */ /* 0x010fe40000000f00 */
[----:B---3--:R-:W-:Y:S02]  /*28150*/  MOV R24, R21 ;  /* 0x0000001500187202 */ /* 0x008fe40000000f00 */
[----:B------:R-:W-:Y:S04]  /*28160*/  STL.64 [R1+0x3700], R26 ;  /* 0x0037001a01007387 */ /* 0x000fe80000100a00 */
[----:B------:R0:W-:Y:S02]  /*28170*/  STL.64 [R1+0x36f8], R24 ;  /* 0x0036f81801007387 */ /* 0x0001e40000100a00 */
[----:B0-----:R-:W-:-:S02]  /*28180*/  MOV R25, R16 ;  /* 0x0000001000197202 */ /* 0x001fc40000000f00 */
[----:B------:R-:W-:Y:S02]  /*28190*/  MOV R24, R17 ;  /* 0x0000001100187202 */ /* 0x000fe40000000f00 */
[----:B------:R-:W0:Y:S04]  /*281a0*/  LDSM.16.MT88.4 R16, [R28+0x23c00] ;  /* 0x023c00001c10783b */ /* 0x000e280000004200 */
[----:B------:R-:W-:Y:S04]  /*281b0*/  STL [R1+0x3694], R3 ;  /* 0x0036940301007387 */ /* 0x000fe80000100800 */
[----:B------:R-:W-:Y:S04]  /*281c0*/  STL [R1+0x3690], R2 ;  /* 0x0036900201007387 */ /* 0x000fe80000100800 */
[----:B-1----:R-:W-:Y:S04]  /*281d0*/  STL [R1+0x3640], R8 ;  /* 0x0036400801007387 */ /* 0x002fe80000100800 */
[----:B------:R1:W-:Y:S01]  /*281e0*/  STL [R1+0x363c], R9 ;  /* 0x00363c0901007387 */ /* 0x0003e20000100800 */
[----:B------:R-:W-:-:S03]  /*281f0*/  IMAD.MOV.U32 R26, RZ, RZ, R13 ;  /* 0x000000ffff1a7224 */ /* 0x000fc600078e000d */
[----:B------:R-:W-:Y:S01]  /*28200*/  STL [R1+0x3638], R10 ;  /* 0x0036380a01007387 */ /* 0x000fe20000100800 */
[----:B------:R-:W-:-:S03]  /*28210*/  MOV R27, R12 ;  /* 0x0000000c001b7202 */ /* 0x000fc60000000f00 */
[----:B------:R-:W-:Y:S04]  /*28220*/  STL [R1+0x3634], R11 ;  /* 0x0036340b01007387 */ /* 0x000fe80000100800 */
[----:B-1----:R-:W2:Y:S04]  /*28230*/  LDL.LU.64 R8, [R1+0x90] ;  /* 0x0000900001087983 */ /* 0x002ea80000300a00 */
[----:B------:R-:W-:Y:S01]  /*28240*/  STL [R1+0x3644], R28 ;  /* 0x0036441c01007387 */ /* 0x000fe20000100800 */
[----:B------:R-:W-:Y:S03]  /*28250*/  HMMA.16816.F32 R4, R4, R14, R24 ;  /* 0x0000000e0404723c */ /* 0x000fe60000001818 */
[----:B0-----:R0:W-:Y:S04]  /*28260*/  STL [R1+0x35ec], R16 ;  /* 0x0035ec1001007387 */ /* 0x0011e80000100800 */
[----:B------:R1:W-:Y:S04]  /*28270*/  STL [R1+0x35e8], R17 ;  /* 0x0035e81101007387 */ /* 0x0003e80000100800 */
[----:B------:R-:W-:Y:S04]  /*28280*/  STL [R1+0x35e4], R18 ;  /* 0x0035e41201007387 */ /* 0x000fe80000100800 */
[----:B------:R-:W-:Y:S04]  /*28290*/  STL [R1+0x35e0], R19 ;  /* 0x0035e01301007387 */ /* 0x000fe80000100800 */
[----:B0-----:R-:W3:Y:S04]  /*282a0*/  LDL.LU R16, [R1+0x70] ;  /* 0x0000700001107983 */ /* 0x001ee80000300800 */
[----:B-1----:R-:W3:Y:S04]  /*282b0*/  LDL.LU R17, [R1+0x74] ;  /* 0x0000740001117983 */ /* 0x002ee80000300800 */
[----:B------:R-:W4:Y:S04]  /*282c0*/  LDL.LU.64 R20, [R1+0xe0] ;  /* 0x0000e00001147983 */ /* 0x000f280000300a00 */
[----:B------:R-:W3:Y:S04]  /*282d0*/  LDL.LU.64 R26, [R1+0x3700] ;  /* 0x00370000011a7983 */ /* 0x000ee80000300a00 */
[----:B------:R-:W3:Y:S04]  /*282e0*/  LDL.LU.64 R24, [R1+0x36f8] ;  /* 0x0036f80001187983 */ /* 0x000ee80000300a00 */
[----:B------:R-:W3:Y:S04]  /*282f0*/  LDL.LU.64 R14, [R1+0x36f0] ;  /* 0x0036f000010e7983 */ /* 0x000ee80000300a00 */
[----:B------:R-:W3:Y:S01]  /*28300*/  LDL.LU.64 R12, [R1+0x36e8] ;  /* 0x0036e800010c7983 */ /* 0x000ee20000300a00 */
[----:B------:R-:W-:-:S03]  /*28310*/  MOV R0, R7 ;  /* 0x0000000700007202 */ /* 0x000fc60000000f00 */
[----:B------:R0:W-:Y:S04]  /*28320*/  STL.64 [R1+0x30], R4 ;  /* 0x0000300401007387 */ /* 0x0001e80000100a00 */
[----:B------:R-:W-:Y:S04]  /*28330*/  STL [R1+0x38], R6 ;  /* 0x0000380601007387 */ /* 0x000fe80000100800 */
[----:B0-----:R-:W2:Y:S04]  /*28340*/  LDL.LU.64 R4, [R1+0x80] ;  /* 0x0000800001047983 */ /* 0x001ea80000300a00 */
[----:B------:R-:W-:Y:S01]  /*28350*/  STL [R1+0x3648], R0 ;  /* 0x0036480001007387 */ /* 0x000fe20000100800 */
[C---:B---3--:R-:W-:Y:S11]  /*28360*/  HMMA.16816.F32 R24, R12.reuse, R16, R24 ;  /* 0x000000100c18723c */ /* 0x048ff60000001818 */
[----:B------:R-:W-:Y:S11]  /*28370*/  @!UPT UIADD3 URZ, URZ, URZ, URZ ;  /* 0x0000003f3f3ff290 */ /* 0x000ff6000fffe03f */
[----:B------:R-:W-:Y:S01]  /*28380*/  @!UPT UIADD3 URZ, URZ, URZ, URZ ;  /* 0x0000003f3f3ff290 */ /* 0x000fe2000fffe03f */
[----:B------:R-:W-:Y:S04]  /*28390*/  STL.64 [R1+0x40], R24 ;  /* 0x0000401801007387 */ /* 0x000fe80000100a00 */
[----:B------:R0:W-:Y:S04]  /*283a0*/  STL.64 [R1+0x48], R26 ;  /* 0x0000481a01007387 */ /* 0x0001e80000100a00 */
[----:B0-----:R-:W3:Y:S04]  /*283b0*/  LDL.LU.64 R26, [R1+0x36e0] ;  /* 0x0036e000011a7983 */ /* 0x001ee80000300a00 */
[----:B------:R-:W3:Y:S01]  /*283c0*/  LDL.LU.64 R24, [R1+0x36d8] ;  /* 0x0036d80001187983 */ /* 0x000ee20000300a00 */
[----:B--2---:R-:W-:Y:S01]  /*283d0*/  MOV R3, R4 ;  /* 0x0000000400037202 */ /* 0x004fe20000000f00 */
[----:B------:R-:W-:Y:S01]  /*283e0*/  IMAD.MOV.U32 R2, RZ, RZ, R5 ;  /* 0x000000ffff027224 */ /* 0x000fe200078e0005 */
[----:B---3--:R-:W-:Y:S11]  /*283f0*/  HMMA.16816.F32 R24, R12, R4, R24 ;  /* 0x000000040c18723c */ /* 0x008ff60000001818 */
[----:B------:R-:W-:Y:S11]  /*28400*/  @!UPT UIADD3 URZ, URZ, URZ, URZ ;  /* 0x0000003f3f3ff290 */ /* 0x000ff6000fffe03f */
[----:B------:R-:W-:Y:S02]  /*28410*/  @!UPT UIADD3 URZ, URZ, URZ, URZ ;  /* 0x0000003f3f3ff290 */ /* 0x000fe4000fffe03f */
[----:B------:R-:W-:Y:S01]  /*28420*/  MOV R5, R26 ;  /* 0x0000001a00057202 */ /* 0x000fe20000000f00 */
[----:B------:R-:W-:Y:S01]  /*28430*/  IMAD.MOV.U32 R4, RZ, RZ, R27 ;  /* 0x000000ffff047224 */ /* 0x000fe200078e001b */
[----:B------:R-:W-:Y:S01]  /*28440*/  MOV R7, R24 ;  /* 0x0000001800077202 */ /* 0x000fe20000000f00 */
[----:B------:R-:W2:Y:S01]  /*28450*/  LDL.LU.64 R26, [R1+0x36d0] ;  /* 0x0036d000011a7983 */ /* 0x000ea20000300a00 */
[----:B------:R-:W-:-:S03]  /*28460*/  MOV R6, R25 ;  /* 0x0000001900067202 */ /* 0x000fc60000000f00 */
[----:B------:R-:W2:Y:S01]  /*28470*/  LDL.LU.64 R24, [R1+0x36c8] ;  /* 0x0036c80001187983 */ /* 0x000ea20000300a00 */
[----:B------:R-:W-:Y:S02]  /*28480*/  MOV R19, R8 ;  /* 0x0000000800137202 */ /* 0x000fe40000000f00 */
[----:B------:R-:W-:Y:S01]  /*28490*/  MOV R18, R9 ;  /* 0x0000000900127202 */ /* 0x000fe20000000f00 */
[----:B------:R-:W-:Y:S04]  /*284a0*/  STL [R1+0x3650], R6 ;  /* 0x0036500601007387 */ /* 0x000fe80000100800 */
[----:B------:R-:W-:Y:S01]  /*284b0*/  STL [R1+0x364c], R7 ;  /* 0x00364c0701007387 */ /* 0x000fe20000100800 */
        /* <DEDUP_REMOVED lines=8> */
[----:B------:R-:W3:Y:S04]  /*28540*/  LDL.LU.64 R24, [R1+0x36b8] ;  /* 0x0036b80001187983 */ /* 0x000ee80000300a00 */
[----:B------:R2:W-:Y:S02]  /*28550*/  STL.64 [R1+0x3668], R8 ;  /* 0x0036680801007387 */ /* 0x0005e40000100a00 */
[----:B--2---:R-:W-:Y:S01]  /*28560*/  IMAD.MOV.U32 R9, RZ, RZ, R26 ;  /* 0x000000ffff097224 */ /* 0x004fe200078e001a */
[----:B------:R-:W-:-:S02]  /*28570*/  MOV R10, R27 ;  /* 0x0000001b000a7202 */ /* 0x000fc40000000f00 */
[----:B---3--:R-:W-:Y:S02]  /*28580*/  MOV R8, R25 ;  /* 0x0000001900087202 */ /* 0x008fe40000000f00 */
[----:B------:R-:W2:Y:S04]  /*28590*/  LDL.LU R25, [R1+0x36b0] ;  /* 0x0036b00001197983 */ /* 0x000ea80000300800 */
[----:B------:R-:W2:Y:S04]  /*285a0*/  LDL.LU R26, [R1+0x36ac] ;  /* 0x0036ac00011a7983 */ /* 0x000ea80000300800 */
[----:B------:R-:W2:Y:S04]  /*285b0*/  LDL.LU R27, [R1+0x36a8] ;  /* 0x0036a800011b7983 */ /* 0x000ea80000300800 */
[----:B------:R-:W3:Y:S01]  /*285c0*/  LDL.LU R11, [R1+0x1c] ;  /* 0x00001c00010b7983 */ /* 0x000ee20000300800 */
[----:B----4-:R-:W-:Y:S01]  /*285d0*/  IMAD.MOV.U32 R6, RZ, RZ, R20 ;  /* 0x000000ffff067224 */ /* 0x010fe200078e0014 */
[----:B------:R-:W-:Y:S01]  /*285e0*/  MOV R7, R21 ;  /* 0x0000001500077202 */ /* 0x000fe20000000f00 */
[----:B--2---:R-:W-:Y:S01]  /*285f0*/  HMMA.16816.F32 R24, R12, R20, R24 ;  /* 0x000000140c18723c */ /* 0x004fe20000001818 */
[----:B---3--:R0:W-:Y:S04]  /*28600*/  STL.64 [R1+0x3688], R10 ;  /* 0x0036880a01007387 */ /* 0x0081e80000100a00 */
[----:B------:R1:W-:Y:S01]  /*28610*/  STL.64 [R1+0x3680], R8 ;  /* 0x0036800801007387 */ /* 0x0003e20000100a00 */
[----:B0-----:R-:W-:-:S02]  /*28620*/  MOV R10, R23 ;  /* 0x00000017000a7202 */ /* 0x001fc40000000f00 */
[----:B------:R-:W-:Y:S01]  /*28630*/  MOV R11, R22 ;  /* 0x00000016000b7202 */ /* 0x000fe20000000f00 */
[----:B-1----:R-:W2:Y:S04]  /*28640*/  LDL.LU R8, [R1+0x20] ;  /* 0x0000200001087983 */ /* 0x002ea80000300800 */
[----:B------:R-:W2:Y:S04]  /*28650*/  LDL.LU R9, [R1+0x24] ;  /* 0x0000240001097983 */ /* 0x000ea80000300800 */
[----:B------:R-:W2:Y:S04]  /*28660*/  LDL.LU.64 R22, [R1+0x36a0] ;  /* 0x0036a00001167983 */ /* 0x000ea80000300a00 */
[----:B------:R-:W2:Y:S04]  /*28670*/  LDL.LU.64 R20, [R1+0x3698] ;  /* 0x0036980001147983 */ /* 0x000ea80000300a00 */
[----:B------:R-:W-:Y:S04]  /*28680*/  STL.64 [R1+0x3660], R6 ;  /* 0x0036600601007387 */ /* 0x000fe80000100a00 */
[----:B------:R0:W-:Y:S02]  /*28690*/  STL.64 [R1+0x3658], R4 ;  /* 0x0036580401007387 */ /* 0x0001e40000100a00 */
[----:B0-----:R-:W-:-:S02]  /*286a0*/  MOV R4, R3 ;  /* 0x0000000300047202 */ /* 0x001fc40000000f00 */
[----:B------:R-:W3:Y:S01]  /*286b0*/  LDL.LU R3, [R1+0x3694] ;  /* 0x0036940001037983 */ /* 0x000ee20000300800 */
[----:B------:R-:W-:-:S03]  /*286c0*/  MOV R5, R2 ;  /* 0x0000000200057202 */ /* 0x000fc60000000f00 */
[----:B------:R-:W4:Y:S04]  /*286d0*/  LDL.LU R2, [R1+0x3690] ;  /* 0x0036900001027983 */ /* 0x000f280000300800 */
[----:B------:R-:W3:Y:S04]  /*286e0*/  LDL R15, [R1+0x464] ;  /* 0x00046400010f7983 */ /* 0x000ee80000100800 */
[----:B------:R-:W-:Y:S04]  /*286f0*/  STL [R1+0x35f4], R27 ;  /* 0x0035f41b01007387 */ /* 0x000fe80000100800 */
[----:B------:R-:W-:Y:S04]  /*28700*/  STL [R1+0x3630], R26 ;  /* 0x0036301a01007387 */ /* 0x000fe80000100800 */
[----:B------:R0:W-:Y:S02]  /*28710*/  STL.64 [R1+0x3628], R24 ;  /* 0x0036281801007387 */ /* 0x0001e40000100a00 */
[----:B0-----:R-:W-:Y:S01]  /*28720*/  IMAD.MOV.U32 R24, RZ, RZ, R19 ;  /* 0x000000ffff187224 */ /* 0x001fe200078e0013 */
        /* <DEDUP_REMOVED lines=9> */
[----:B------:R-:W2:Y:S04]  /*287c0*/  LDL.LU.64 R8, [R1+0x3680] ;  /* 0x0036800001087983 */ /* 0x000ea80000300a00 */
[----:B------:R-:W-:Y:S04]  /*287d0*/  STL.64 [R1+0x3600], R18 ;  /* 0x0036001201007387 */ /* 0x000fe80000100a00 */
[----:B------:R0:W-:Y:S04]  /*287e0*/  STL.64 [R1+0x35f8], R16 ;  /* 0x0035f81001007387 */ /* 0x0001e80000100a00 */
[----:B---3--:R-:W1:Y:S04]  /*287f0*/  LDSM.16.MT88.4 R12, [R15+0x24000] ;  /* 0x024000000f0c783b */ /* 0x008e680000004200 */
[----:B0-----:R-:W3:Y:S01]  /*28800*/  LDL.LU R16, [R1] ;  /* 0x0000000001107983 */ /* 0x001ee20000300800 */
[----:B----4-:R-:W-:Y:S01]  /*28810*/  MOV R17, R2 ;  /* 0x0000000200117202 */ /* 0x010fe20000000f00 */
[----:B------:R-:W-:Y:S01]  /*28820*/  IMAD.MOV.U32 R19, RZ, RZ, R29 ;  /* 0x000000ffff137224 */ /* 0x000fe200078e001d */
[----:B------:R-:W-:Y:S01]  /*28830*/  MOV R18, R3 ;  /* 0x0000000300127202 */ /* 0x000fe20000000f00 */
[----:B------:R-:W4:Y:S04]  /*28840*/  LDL.LU R2, [R1+0x3678] ;  /* 0x0036780001027983 */ /* 0x000f280000300800 */
[----:B------:R-:W3:Y:S04]  /*28850*/  LDL.LU R3, [R1+0x3674] ;  /* 0x0036740001037983 */ /* 0x000ee80000300800 */
[----:B------:R-:W3:Y:S01]  /*28860*/  LDL.LU R29, [R1+0x3670] ;  /* 0x00367000011d7983 */ /* 0x000ee20000300800 */
[C---:B--2---:R-:W-:Y:S03]  /*28870*/  HMMA.16816.F32 R4, R20.reuse, R4, R8 ;  /* 0x000000041404723c */ /* 0x044fe60000001808 */
[----:B------:R-:W2:Y:S11]  /*28880*/  LDL.LU.64 R8, [R1+0x3668] ;  /* 0x0036680001087983 */ /* 0x000eb60000300a00 */
[----:B------:R-:W-:Y:S09]  /*28890*/  @!UPT UIADD3 URZ, URZ, URZ, URZ ;  /* 0x0000003f3f3ff290 */ /* 0x000ff2000fffe03f */
[----:B------:R0:W-:Y:S04]  /*288a0*/  STL.64 [R1+0x18], R6 ;  /* 0x0000180601007387 */ /* 0x0001e80000100a00 */
[----:B0-----:R-:W2:Y:S01]  /*288b0*/  LDL.LU.64 R6, [R1+0x3660] ;  /* 0x0036600001067983 */ /* 0x001ea20000300a00 */
[----:B---3--:R-:W-:Y:S01]  /*288c0*/  HMMA.16816.F32 R16, R20, R24, R16 ;  /* 0x000000181410723c */ /* 0x008fe20000001810 */
[----:B------:R-:W-:Y:S02]  /*288d0*/  MOV R10, R4 ;  /* 0x00000004000a7202 */ /* 0x000fe40000000f00 */
[----:B------:R-:W-:Y:S01]  /*288e0*/  MOV R11, R5 ;  /* 0x00000005000b7202 */ /* 0x000fe20000000f00 */
[----:B------:R-:W-:Y:S04]  /*288f0*/  LDSM.16.M88.4 R24, [R29+0x200] ;  /* 0x000200001d18783b */ /* 0x000fe80000000200 */
[----:B------:R-:W3:Y:S04]  /*28900*/  LDL.LU.64 R4, [R1+0x3658] ;  /* 0x0036580001047983 */ /* 0x000ee80000300a00 */
[----:B-1----:R0:W-:Y:S11]  /*28910*/  STL.64 [R1+0x3588], R14 ;  /* 0x0035880e01007387 */ /* 0x0021f60000100a00 */
[----:B------:R-:W-:Y:S04]  /*28920*/  STL.64 [R1], R16 ;  /* 0x0000001001007387 */ /* 0x000fe80000100a00 */
[----:B------:R-:W-:Y:S04]  /*28930*/  STL.64 [R1+0x8], R18 ;  /* 0x0000081201007387 */ /* 0x000fe80000100a00 */
[----:B------:R-:W1:Y:S04]  /*28940*/  LDSM.16.M88.4 R16, [R29+0x8200] ;  /* 0x008200001d10783b */ /* 0x000e680000000200 */
[----:B------:R2:W-:Y:S01]  /*28950*/  STL.64 [R1+0x3580], R12 ;  /* 0x0035800c01007387 */ /* 0x0005e20000100a00 */
[----:B0-----:R-:W-:-:S02]  /*28960*/  MOV R14, R3 ;  /* 0x00000003000e7202 */ /* 0x001fc40000000f00 */
[----:B----4-:R-:W-:Y:S02]  /*28970*/  MOV R15, R2 ;  /* 0x00000002000f7202 */ /* 0x010fe40000000f00 */
[----:B-1----:R-:W-:Y:S01]  /*28980*/  MOV R3, R16 ;  /* 0x0000001000037202 */ /* 0x002fe20000000f00 */
[----:B------:R-:W-:Y:S01]  /*28990*/  IMAD.MOV.U32 R2, RZ, RZ, R17 ;  /* 0x000000ffff027224 */ /* 0x000fe200078e0011 */
[----:B--2---:R-:W-:Y:S01]  /*289a0*/  MOV R12, R6 ;  /* 0x00000006000c7202 */ /* 0x004fe20000000f00 */
[----:B------:R-:W-:Y:S01]  /*289b0*/  IMAD.MOV.U32 R13, RZ, RZ, R7 ;  /* 0x000000ffff0d7224 */ /* 0x000fe200078e0007 */
[----:B------:R-:W2:Y:S04]  /*289c0*/  LDL.LU R6, [R1+0x3650] ;  /* 0x0036500001067983 */ /* 0x000ea80000300800 */
[----:B------:R-:W4:Y:S04]  /*289d0*/  LDL.LU R7, [R1+0x364c] ;  /* 0x00364c0001077983 */ /* 0x000f280000300800 */
[----:B------:R-:W-:Y:S04]  /*289e0*/  STL.64 [R1+0xb0], R24 ;  /* 0x0000b01801007387 */ /* 0x000fe80000100a00 */
[----:B------:R-:W-:Y:S04]  /*289f0*/  STL.64 [R1+0xb8], R26 ;  /* 0x0000b81a01007387 */ /* 0x000fe80000100a00 */
[----:B------:R-:W0:Y:S04]  /*28a00*/  LDSM.16.M88.4 R24, [R29+0x10200] ;  /* 0x010200001d18783b */ /* 0x000e280000000200 */
[----:B------:R-:W-:Y:S04]  /*28a10*/  STL.64 [R1+0xc8], R18 ;  /* 0x0000c81201007387 */ /* 0x000fe80000100a00 */
[----:B------:R-:W1:Y:S04]  /*28a20*/  LDSM.16.M88.4 R16, [R29+0x18200] ;  /* 0x018200001d10783b */ /* 0x000e680000000200 */
[----:B------:R0:W-:Y:S04]  /*28a30*/  STL [R1+0x357c], R3 ;  /* 0x00357c0301007387 */ /* 0x0001e80000100800 */
[----:B------:R0:W-:Y:S04]  /*28a40*/  STL [R1+0x3578], R2 ;  /* 0x0035780201007387 */ /* 0x0001e80000100800 */
[----:B0-----:R0:W-:Y:S04]  /*28a50*/  STL.64 [R1+0xd0], R24 ;  /* 0x0000d01801007387 */ /* 0x0011e80000100a00 */
[----:B------:R-:W-:Y:S04]  /*28a60*/  STL.64 [R1+0xd8], R26 ;  /* 0x0000d81a01007387 */ /* 0x000fe80000100a00 */
[----:B-1----:R1:W-:Y:S01]  /*28a70*/  STL.64 [R1+0xf0], R16 ;  /* 0x0000f01001007387 */ /* 0x0023e20000100a00 */
[----:B------:R-:W-:-:S03]  /*28a80*/  MOV R3, R16 ;  /* 0x0000001000037202 */ /* 0x000fc60000000f00 */
[----:B------:R3:W-:Y:S01]  /*28a90*/  STL.64 [R1+0xf8], R18 ;  /* 0x0000f81201007387 */ /* 0x0007e20000100a00 */
[----:B------:R-:W-:-:S03]  /*28aa0*/  MOV R2, R17 ;  /* 0x0000001100027202 */ /* 0x000fc60000000f00 */
[----:B0-----:R-:W4:Y:S04]  /*28ab0*/  LDL.LU R24, [R1+0x40] ;  /* 0x0000400001187983 */ /* 0x001f280000300800 */
[----:B------:R-:W4:Y:S01]  /*28ac0*/  LDL.LU R25, [R1+0x44] ;  /* 0x0000440001197983 */ /* 0x000f220000300800 */
[----:B-1----:R-:W-:Y:S01]  /*28ad0*/  MOV R16, R0 ;  /* 0x0000000000107202 */ /* 0x002fe20000000f00 */
[----:B------:R-:W-:Y:S02]  /*28ae0*/  IMAD.MOV.U32 R17, RZ, RZ, R28 ;  /* 0x000000ffff117224 */ /* 0x000fe400078e001c */
[----:B------:R-:W4:Y:S04]  /*28af0*/  LDL.LU R26, [R1+0x48] ;  /* 0x00004800011a7983 */ /* 0x000f280000300800 */
[----:B------:R-:W4:Y:S04]  /*28b00*/  LDL.LU R27, [R1+0x4c] ;  /* 0x00004c00011b7983 */ /* 0x000f280000300800 */
[----:B------:R-:W4:Y:S04]  /*28b10*/  LDL.LU R0, [R1+0x3648] ;  /* 0x0036480001007983 */ /* 0x000f280000300800 */
[----:B------:R-:W4:Y:S01]  /*28b20*/  LDL.LU R28, [R1+0x3644] ;  /* 0x00364400011c7983 */ /* 0x000f220000300800 */
[----:B---3--:R-:W-:-:S02]  /*28b30*/  MOV R18, R8 ;  /* 0x0000000800127202 */ /* 0x008fc40000000f00 */
[----:B------:R-:W-:Y:S01]  /*28b40*/  MOV R19, R9 ;  /* 0x0000000900137202 */ /* 0x000fe20000000f00 */
[----:B------:R-:W3:Y:S04]  /*28b50*/  LDL.LU R8, [R1+0x3640] ;  /* 0x0036400001087983 */ /* 0x000ee80000300800 */
[----:B------:R-:W3:Y:S04]  /*28b60*/  LDL.LU R9, [R1+0x363c] ;  /* 0x00363c0001097983 */ /* 0x000ee80000300800 */
[----:B------:R-:W-:Y:S04]  /*28b70*/  STL.64 [R1+0x3620], R18 ;  /* 0x0036201201007387 */ /* 0x000fe80000100a00 */
[----:B------:R-:W-:Y:S04]  /*28b80*/  STL.64 [R1+0x3618], R16 ;  /* 0x0036181001007387 */ /* 0x000fe80000100a00 */
[----:B------:R-:W-:Y:S04]  /*28b90*/  STL [R1+0x359c], R2 ;  /* 0x00359c0201007387 */ /* 0x000fe80000100800 */
[----:B------:R-:W-:Y:S04]  /*28ba0*/  STL [R1+0x3598], R3 ;  /* 0x0035980301007387 */ /* 0x000fe80000100800 */
[----:B------:R0:W-:Y:S04]  /*28bb0*/  STL [R1+0x33c0], R29 ;  /* 0x0033c01d01007387 */ /* 0x0001e80000100800 */
[----:B0-----:R-:W3:Y:S01]  /*28bc0*/  LDL R29, [R1+0x464] ;  /* 0x00046400011d7983 */ /* 0x001ee20000100800 */
[----:B------:R-:W-:-:S02]  /*28bd0*/  MOV R18, R5 ;  /* 0x0000000500127202 */ /* 0x000fc40000000f00 */
[----:B------:R-:W-:Y:S01]  /*28be0*/  MOV R19, R4 ;  /* 0x0000000400137202 */ /* 0x000fe20000000f00 */
[----:B--2---:R-:W-:Y:S01]  /*28bf0*/  IMAD.MOV.U32 R17, RZ, RZ, R6 ;  /* 0x000000ffff117224 */ /* 0x004fe200078e0006 */
[----:B----4-:R-:W-:Y:S02]  /*28c00*/  MOV R16, R7 ;  /* 0x0000000700107202 */ /* 0x010fe40000000f00 */
[----:B------:R-:W0:Y:S04]  /*28c10*/  LDSM.16.MT88.4 R4, [R28+0x24000] ;  /* 0x024000001c04783b */ /* 0x000e280000004200 */
[----:B---3--:R-:W-:Y:S04]  /*28c20*/  STL [R1+0x35a0], R29 ;  /* 0x0035a01d01007387 */ /* 0x008fe80000100800 */
[----:B------:R-:W-:Y:S04]  /*28c30*/  STL [R1+0x35a4], R28 ;  /* 0x0035a41c01007387 */ /* 0x000fe80000100800 */
[----:B0-----:R-:W-:Y:S04]  /*28c40*/  STL.64 [R1+0x3540], R6 ;  /* 0x0035400601007387 */ /* 0x001fe80000100a00 */
[----:B------:R0:W-:Y:S04]  /*28c50*/  STL.64 [R1+0x3538], R4 ;  /* 0x0035380401007387 */ /* 0x0001e80000100a00 */
[----:B0-----:R-:W2:Y:S04]  /*28c60*/  LDL.LU R4, [R1+0x30] ;  /* 0x0000300001047983 */ /* 0x001ea80000300800 */
[----:B------:R-:W2:Y:S04]  /*28c70*/  LDL.LU R5, [R1+0x34] ;  /* 0x0000340001057983 */ /* 0x000ea80000300800 */
[----:B------:R-:W2:Y:S01]  /*28c80*/  LDL.LU R6, [R1+0x38] ;  /* 0x0000380001067983 */ /* 0x000ea20000300800 */
[----:B------:R-:W-:-:S07]  /*28c90*/  MOV R7, R0 ;  /* 0x0000000000077202 */ /* 0x000fce0000000f00 */
[----:B--2---:R-:W-:Y:S11]  /*28ca0*/  HMMA.16816.F32 R20, R20, R12, R4 ;  /* 0x0000000c1414723c */ /* 0x004ff60000001804 */
[----:B------:R-:W-:Y:S11]  /*28cb0*/  @!UPT UIADD3 URZ, URZ, URZ, URZ ;  /* 0x0000003f3f3ff290 */ /* 0x000ff6000fffe03f */
[----:B------:R-:W-:Y:S02]  /*28cc0*/  @!UPT UIADD3 URZ, URZ, URZ, URZ ;  /* 0x0000003f3f3ff290 */ /* 0x000fe4000fffe03f */
[----:B------:R-:W-:Y:S01]  /*28cd0*/  MOV R0, R23 ;  /* 0x0000001700007202 */ /* 0x000fe20000000f00 */
[----:B------:R-:W-:Y:S01]  /*28ce0*/  IMAD.MOV.U32 R4, RZ, RZ, R20 ;  /* 0x000000ffff047224 */ /* 0x000fe200078e0014 */
[----:B------:R-:W-:Y:S01]  /*28cf0*/  MOV R5, R21 ;  /* 0x0000001500057202 */ /* 0x000fe20000000f00 */
[----:B------:R-:W-:Y:S04]  /*28d00*/  STL [R1+0x38], R22 ;  /* 0x0000381601007387 */ /* 0x000fe80000100800 */
[----:B------:R-:W-:Y:S04]  /*28d10*/  STL [R1+0x35f0], R0 ;  /* 0x0035f00001007387 */ /* 0x000fe80000100800 */
[----:B------:R0:W-:Y:S02]  /*28d20*/  STL.64 [R1+0x35c0], R4 ;  /* 0x0035c00401007387 */ /* 0x0001e40000100a00 */
[----:B0-----:R-:W-:Y:S01]  /*28d30*/  MOV R4, R10 ;  /* 0x0000000a00047202 */ /* 0x001fe20000000f00 */
[----:B------:R-:W-:Y:S01]  /*28d40*/  IMAD.MOV.U32 R5, RZ, RZ, R11 ;  /* 0x000000ffff057224 */ /* 0x000fe200078e000b */
[----:B------:R-:W2:Y:S04]  /*28d50*/  LDL.LU R10, [R1+0x3638] ;  /* 0x00363800010a7983 */ /* 0x000ea80000300800 */
[----:B------:R-:W2:Y:S04]  /*28d60*/  LDL.LU R11, [R1+0x3634] ;  /* 0x00363400010b7983 */ /* 0x000ea80000300800 */
[----:B------:R-:W3:Y:S04]  /*28d70*/  LDL.LU R6, [R1+0x18] ;  /* 0x0000180001067983 */ /* 0x000ee80000300800 */
[----:B------:R-:W3:Y:S04]  /*28d80*/  LDL.LU R7, [R1+0x1c] ;  /* 0x00001c0001077983 */ /* 0x000ee80000300800 */
[----:B---3--:R0:W-:Y:S04]  /*28d90*/  STL.64 [R1+0x35d0], R6 ;  /* 0x0035d00601007387 */ /* 0x0081e80000100a00 */
[----:B------:R-:W-:Y:S04]  /*28da0*/  STL.64 [R1+0x35c8], R4 ;  /* 0x0035c80401007387 */ /* 0x000fe80000100a00 */
[----:B0-----:R-:W2:Y:S04]  /*28db0*/  LDL.LU R6, [R1+0x78] ;  /* 0x0000780001067983 */ /* 0x001ea80000300800 */
[----:B------:R-:W2:Y:S02]  /*28dc0*/  LDL.LU R7, [R1+0x7c] ;  /* 0x00007c0001077983 */ /* 0x000ea40000300800 */
[----:B--2---:R-:W-:Y:S11]  /*28dd0*/  HMMA.16816.F32 R24, R8, R6, R24 ;  /* 0x000000060818723c */ /* 0x004ff60000001818 */
[----:B------:R-:W-:Y:S11]  /*28de0*/  @!UPT UIADD3 URZ, URZ, URZ, URZ ;  /* 0x0000003f3f3ff290 */ /* 0x000ff6000fffe03f */
[----:B------:R-:W-:Y:S02]  /*28df0*/  @!UPT UIADD3 URZ, URZ, URZ, URZ ;  /* 0x0000003f3f3ff290 */ /* 0x000fe4000fffe03f */
[----:B------:R-:W-:Y:S01]  /*28e00*/  MOV R13, R26 ;  /* 0x0000001a000d7202 */ /* 0x000fe20000000f00 */
[----:B------:R-:W-:Y:S01]  /*28e10*/  IMAD.MOV.U32 R12, RZ, RZ, R27 ;  /* 0x000000ffff0c7224 */ /* 0x000fe200078e001b */
[----:B------:R-:W-:Y:S01]  /*28e20*/  MOV R21, R24 ;  /* 0x0000001800157202 */ /* 0x000fe20000000f00 */
[----:B------:R-:W2:Y:S01]  /*28e30*/  LDL.LU R26, [R1+0x3630] ;  /* 0x00363000011a7983 */ /* 0x000ea20000300800 */
[----:B------:R-:W-:-:S03]  /*28e40*/  MOV R20, R25 ;  /* 0x0000001900147202 */ /* 0x000fc60000000f00 */
[----:B------:R-:W2:Y:S04]  /*28e50*/  LDL.LU.64 R24, [R1+0x3628] ;  /* 0x0036280001187983 */ /* 0x000ea80000300a00 */
[----:B------:R0:W-:Y:S04]  /*28e60*/  STL.64 [R1+0x3610], R14 ;  /* 0x0036100e01007387 */ /* 0x0001e80000100a00 */
[----:B------:R1:W-:Y:S04]  /*28e70*/  STL.64 [R1+0x3608], R12 ;  /* 0x0036080c01007387 */ /* 0x0003e80000100a00 */
[----:B0-----:R-:W3:Y:S04]  /*28e80*/  LDL.LU.64 R14, [R1+0x98] ;  /* 0x00009800010e7983 */ /* 0x001ee80000300a00 */
[----:B------:R0:W-:Y:S04]  /*28e90*/  STL [R1+0x35ac], R20 ;  /* 0x0035ac1401007387 */ /* 0x0001e80000100800 */
[----:B------:R4:W-:Y:S04]  /*28ea0*/  STL [R1+0x35a8], R21 ;  /* 0x0035a81501007387 */ /* 0x0009e80000100800 */
[----:B------:R-:W2:Y:S02]  /*28eb0*/  LDL.LU.64 R22, [R1+0x88] ;  /* 0x0000880001167983 */ /* 0x000ea40000300a00 */
[----:B--2---:R-:W-:Y:S01]  /*28ec0*/  HMMA.16816.F32 R16, R8, R22, R16 ;  /* 0x000000160810723c */ /* 0x004fe20000001810 */
[----:B------:R-:W-:-:S02]  /*28ed0*/  MOV R27, R22 ;  /* 0x00000016001b7202 */ /* 0x000fc40000000f00 */
[----:B------:R-:W-:Y:S11]  /*28ee0*/  MOV R0, R23 ;  /* 0x0000001700007202 */ /* 0x000ff60000000f00 */
[----:B------:R-:W-:Y:S10]  /*28ef0*/  @!UPT UIADD3 URZ, URZ, URZ, URZ ;  /* 0x0000003f3f3ff290 */ /* 0x000ff4000fffe03f */
[----:B------:R-:W-:Y:S01]  /*28f00*/  MOV R23, R18 ;  /* 0x0000001200177202 */ /* 0x000fe20000000f00 */
[----:B------:R-:W-:Y:S01]  /*28f10*/  IMAD.MOV.U32 R3, RZ, RZ, R17 ;  /* 0x000000ffff037224 */ /* 0x000fe200078e0011 */
[----:B------:R-:W-:Y:S02]  /*28f20*/  MOV R22, R19 ;  /* 0x0000001300167202 */ /* 0x000fe40000000f00 */
[----:B------:R-:W-:Y:S01]  /*28f30*/  MOV R2, R16 ;  /* 0x0000001000027202 */ /* 0x000fe20000000f00 */
[----:B------:R-:W2:Y:S04]  /*28f40*/  LDL.LU.64 R18, [R1+0x3620] ;  /* 0x0036200001127983 */ /* 0x000ea80000300a00 */
[----:B------:R-:W2:Y:S01]  /*28f50*/  LDL.LU.64 R16, [R1+0x3618] ;  /* 0x0036180001107983 */ /* 0x000ea20000300a00 */
[----:B---3--:R-:W-:Y:S01]  /*28f60*/  MOV R5, R14 ;  /* 0x0000000e00057202 */ /* 0x008fe20000000f00 */
[----:B------:R-:W-:Y:S01]  /*28f70*/  IMAD.MOV.U32 R4, RZ, RZ, R15 ;  /* 0x000000ffff047224 */ /* 0x000fe200078e000f */
[----:B--2---:R-:W-:Y:S01]  /*28f80*/  HMMA.16816.F32 R16, R8, R14, R16 ;  /* 0x0000000e0810723c */ /* 0x004fe20000001810 */
[----:B------:R-:W2:Y:S04]  /*28f90*/  LDL.LU.64 R14, [R1+0x3610] ;  /* 0x00361000010e7983 */ /* 0x000ea80000300a00 */
[----:B-1----:R-:W3:Y:S11]  /*28fa0*/  LDL.LU.64 R12, [R1+0x3608] ;  /* 0x00360800010c7983 */ /* 0x002ef60000300a00 */
[----:B------:R-:W-:Y:S08]  /*28fb0*/  @!UPT UIADD3 URZ, URZ, URZ, URZ ;  /* 0x0000003f3f3ff290 */ /* 0x000ff0000fffe03f */
[----:B------:R-:W-:Y:S01]  /*28fc0*/  MOV R28, R18 ;  /* 0x00000012001c7202 */ /* 0x000fe20000000f00 */
[----:B------:R-:W-:Y:S01]  /*28fd0*/  IMAD.MOV.U32 R29, RZ, RZ, R19 ;  /* 0x000000ffff1d7224 */ /* 0x000fe200078e0013 */
[----:B0-----:R-:W-:Y:S01]  /*28fe0*/  MOV R20, R16 ;  /* 0x0000001000147202 */ /* 0x001fe20000000f00 */
[----:B------:R-:W2:Y:S01]  /*28ff0*/  LDL.LU.64 R18, [R1+0x3600] ;  /* 0x0036000001127983 */ /* 0x000ea20000300a00 */
[----:B----4-:R-:W-:-:S03]  /*29000*/  MOV R21, R17 ;  /* 0x0000001100157202 */ /* 0x010fc60000000f00 */
[----:B------:R-:W4:Y:S04]  /*29010*/  LDL.LU.64 R16, [R1+0x35f8] ;  /* 0x0035f80001107983 */ /* 0x000f280000300a00 */
[----:B------:R0:W-:Y:S04]  /*29020*/  STL.64 [R1+0x35b8], R22 ;  /* 0x0035b81601007387 */ /* 0x0001e80000100a00 */
[----:B------:R-:W-:Y:S01]  /*29030*/  STL.64 [R1+0x35b0], R20 ;  /* 0x0035b01401007387 */ /* 0x000fe20000100a00 */
[----:B0-----:R-:W-:Y:S02]  /*29040*/  MOV R22, R27 ;  /* 0x0000001b00167202 */ /* 0x001fe40000000f00 */
[----:B------:R-:W-:Y:S01]  /*29050*/  MOV R23, R0 ;  /* 0x0000000000177202 */ /* 0x000fe20000000f00 */
[----:B------:R-:W3:Y:S04]  /*29060*/  LDL.LU R27, [R1+0x35f4] ;  /* 0x0035f400011b7983 */ /* 0x000ee80000300800 */
[----:B------:R-:W3:Y:S04]  /*29070*/  LDL.LU R0, [R1+0x35f0] ;  /* 0x0035f00001007983 */ /* 0x000ee80000300800 */
[----:B------:R2:W-:Y:S02]  /*29080*/  STL.64 [R1+0x35d8], R22 ;  /* 0x0035d81601007387 */ /* 0x0005e40000100a00 */
[----:B--2---:R-:W-:-:S02]  /*29090*/  MOV R22, R18 ;  /* 0x0000001200167202 */ /* 0x004fc40000000f00 */
[----:B----4-:R-:W-:Y:S01]  /*290a0*/  MOV R20, R16 ;  /* 0x0000001000147202 */ /* 0x010fe20000000f00 */
[----:B------:R-:W-:Y:S01]  /*290b0*/  IMAD.MOV.U32 R21, RZ, RZ, R17 ;  /* 0x000000ffff157224 */ /* 0x000fe200078e0011 */
[----:B------:R-:W2:Y:S01]  /*290c0*/  LDL.LU R16, [R1+0x35ec] ;  /* 0x0035ec0001107983 */ /* 0x000ea20000300800 */
[----:B------:R-:W-:-:S03]  /*290d0*/  MOV R23, R19 ;  /* 0x0000001300177202 */ /* 0x000fc60000000f00 */
[----:B------:R-:W2:Y:S04]  /*290e0*/  LDL.LU R17, [R1+0x35e8] ;  /* 0x0035e80001117983 */ /* 0x000ea80000300800 */
[----:B------:R-:W2:Y:S04]  /*290f0*/  LDL.LU R18, [R1+0x35e4] ;  /* 0x0035e40001127983 */ /* 0x000ea80000300800 */
[----:B------:R-:W2:Y:S01]  /*29100*/  LDL.LU R19, [R1+0x35e0] ;  /* 0x0035e00001137983 */ /* 0x000ea20000300800 */
[----:B---3--:R-:W-:Y:S07]  /*29110*/  HMMA.16816.F32 R24, R8, R14, R24 ;  /* 0x0000000e0818723c */ /* 0x008fee0000001818 */
[----:B------:R-:W-:Y:S01]  /*29120*/  MOV R10, R5 ;  /* 0x00000005000a7202 */ /* 0x000fe20000000f00 */
[----:B------:R-:W-:Y:S11]  /*29130*/  IMAD.MOV.U32 R11, RZ, RZ, R4 ;  /* 0x000000ffff0b7224 */ /* 0x000ff600078e0004 */
[----:B------:R-:W-:Y:S04]  /*29140*/  @!UPT UIADD3 URZ, URZ, URZ, URZ ;  /* 0x0000003f3f3ff290 */ /* 0x000fe8000fffe03f */
[----:B------:R-:W-:Y:S04]  /*29150*/  STL.64 [R1+0x3550], R26 ;  /* 0x0035501a01007387 */ /* 0x000fe80000100a00 */
[----:B------:R0:W-:Y:S04]  /*29160*/  STL.64 [R1+0x3548], R24 ;  /* 0x0035481801007387 */ /* 0x0001e80000100a00 */
[----:B0-----:R-:W3:Y:S04]  /*29170*/  LDL.LU R24, [R1] ;  /* 0x0000000001187983 */ /* 0x001ee80000300800 */
[----:B------:R-:W3:Y:S04]  /*29180*/  LDL.LU R25, [R1+0x4] ;  /* 0x0000040001197983 */ /* 0x000ee80000300800 */
[----:B------:R-:W3:Y:S04]  /*29190*/  LDL.LU R26, [R1+0x8] ;  /* 0x00000800011a7983 */ /* 0x000ee80000300800 */
[----:B------:R-:W3:Y:S01]  /*291a0*/  LDL.LU R27, [R1+0xc] ;  /* 0x00000c00011b7983 */ /* 0x000ee20000300800 */
[C---:B--2---:R-:W-:Y:S03]  /*291b0*/  HMMA.16816.F32 R4, R16.reuse, R6, R20 ;  /* 0x000000061004723c */ /* 0x044fe60000001814 */
[----:B------:R-:W2:Y:S11]  /*291c0*/  LDL.LU.64 R22, [R1+0x35d8] ;  /* 0x0035d80001167983 */ /* 0x000eb60000300a00 */
[----:B------:R-:W-:Y:S09]  /*291d0*/  @!UPT UIADD3 URZ, URZ, URZ, URZ ;  /* 0x0000003f3f3ff290 */ /* 0x000ff2000fffe03f */
[----:B------:R-:W-:Y:S04]  /*291e0*/  STL.64 [R1+0x20], R4 ;  /* 0x0000200401007387 */ /* 0x000fe80000100a00 */
[----:B------:R0:W-:Y:S04]  /*291f0*/  STL.64 [R1+0x28], R6 ;  /* 0x0000280601007387 */ /* 0x0001e80000100a00 */
[----:B0-----:R-:W2:Y:S04]  /*29200*/  LDL.LU.64 R6, [R1+0x35d0] ;  /* 0x0035d00001067983 */ /* 0x001ea80000300a00 */
[----:B------:R-:W2:Y:S02]  /*29210*/  LDL.LU.64 R4, [R1+0x35c8] ;  /* 0x0035c80001047983 */ /* 0x000ea40000300a00 */
[C---:B--2---:R-:W-:Y:S02]  /*29220*/  HMMA.16816.F32 R20, R16.reuse, R22, R4 ;  /* 0x000000161014723c */ /* 0x044fe40000001804 */
[----:B------:R-:W2:Y:S11]  /*29230*/  LDL.LU.64 R4, [R1+0x35c0] ;  /* 0x0035c00001047983 */ /* 0x000eb60000300a00 */
[----:B------:R-:W-:Y:S10]  /*29240*/  @!UPT UIADD3 URZ, URZ, URZ, URZ ;  /* 0x0000003f3f3ff290 */ /* 0x000ff4000fffe03f */
[----:B------:R0:W-:Y:S01]  /*29250*/  STL.64 [R1+0x10], R20 ;  /* 0x0000101401007387 */ /* 0x0001e20000100a00 */
[----:B------:R-:W-:Y:S02]  /*29260*/  MOV R7, R22 ;  /* 0x0000001600077202 */ /* 0x000fe40000000f00 */
[----:B------:R-:W-:Y:S02]  /*29270*/  MOV R6, R23 ;  /* 0x0000001700067202 */ /* 0x000fe40000000f00 */
[----:B------:R-:W4:Y:S04]  /*29280*/  LDL.LU.64 R22, [R1+0x35b8] ;  /* 0x0035b80001167983 */ /* 0x000f280000300a00 */
[----:B0-----:R-:W2:Y:S01]  /*29290*/  LDL.LU.64 R20, [R1+0x35b0] ;  /* 0x0035b00001147983 */ /* 0x001ea20000300a00 */
[----:B---3--:R-:W-:Y:S03]  /*292a0*/  HMMA.16816.F32 R8, R16, R10, R24 ;  /* 0x0000000a1008723c */ /* 0x008fe60000001818 */
[----:B------:R0:W-:Y:S04]  /*292b0*/  STL.64 [R1+0x3590], R6 ;  /* 0x0035900601007387 */ /* 0x0001e80000100a00 */
[----:B------:R-:W-:Y:S01]  /*292c0*/  MOV R26, R28 ;  /* 0x0000001c001a7202 */ /* 0x000fe20000000f00 */
[----:B------:R-:W-:Y:S01]  /*292d0*/  IMAD.MOV.U32 R27, RZ, RZ, R29 ;  /* 0x000000ffff1b7224 */ /* 0x000fe200078e001d */
[----:B0-----:R-:W3:Y:S11]  /*292e0*/  LDL.LU R6, [R1+0x38] ;  /* 0x0000380001067983 */ /* 0x001ef60000300800 */
[----:B------:R-:W-:Y:S03]  /*292f0*/  @!UPT UIADD3 URZ, URZ, URZ, URZ ;  /* 0x0000003f3f3ff290 */ /* 0x000fe6000fffe03f */
[----:B------:R-:W-:Y:S04]  /*29300*/  STL.64 [R1], R8 ;  /* 0x0000000801007387 */ /* 0x000fe80000100a00 */
[----:B------:R-:W-:Y:S01]  /*29310*/  STL [R1+0x8], R10 ;  /* 0x0000080a01007387 */ /* 0x000fe20000100800 */
[----:B--2---:R-:W-:-:S03]  /*29320*/  MOV R24, R20 ;  /* 0x0000001400187202 */ /* 0x004fc60000000f00 */
[----:B------:R-:W2:Y:S01]  /*29330*/  LDL.LU R20, [R1+0x35ac] ;  /* 0x0035ac0001147983 */ /* 0x000ea20000300800 */
[----:B------:R-:W-:-:S03]  /*29340*/  MOV R25, R21 ;  /* 0x0000001500197202 */ /* 0x000fc60000000f00 */
[----:B------:R-:W2:Y:S04]  /*29350*/  LDL.LU R21, [R1+0x35a8] ;  /* 0x0035a80001157983 */ /* 0x000ea80000300800 */
[----:B------:R-:W2:Y:S04]  /*29360*/  LDL.LU R28, [R1+0x35a4] ;  /* 0x0035a400011c7983 */ /* 0x000ea80000300800 */
[----:B------:R-:W2:Y:S01]  /*29370*/  LDL.LU R29, [R1+0x35a0] ;  /* 0x0035a000011d7983 */ /* 0x000ea20000300800 */
[----:B------:R-:W-:-:S03]  /*29380*/  MOV R7, R0 ;  /* 0x0000000000077202 */ /* 0x000fc60000000f00 */
[----:B------:R4:W-:Y:S01]  /*29390*/  STL.64 [R1+0x3560], R26 ;  /* 0x0035601a01007387 */ /* 0x0009e20000100a00 */
[----:B------:R-:W-:-:S03]  /*293a0*/  IMAD.MOV.U32 R0, RZ, RZ, R11 ;  /* 0x000000ffff007224 */ /* 0x000fc600078e000b */
[----:B------:R0:W-:Y:S01]  /*293b0*/  STL.64 [R1+0x3558], R24 ;  /* 0x0035581801007387 */ /* 0x0001e20000100a00 */
[----:B----4-:R-:W-:Y:S01]  /*293c0*/  MOV R26, R23 ;  /* 0x00000017001a7202 */ /* 0x010fe20000000f00 */
[----:B------:R-:W-:Y:S01]  /*293d0*/  IMAD.MOV.U32 R27, RZ, RZ, R22 ;  /* 0x000000ffff1b7224 */ /* 0x000fe200078e0016 */
[----:B0-----:R-:W-:Y:S02]  /*293e0*/  MOV R24, R2 ;  /* 0x0000000200187202 */ /* 0x001fe40000000f00 */
[----:B------:R-:W-:Y:S01]  /*293f0*/  MOV R25, R3 ;  /* 0x0000000300197202 */ /* 0x000fe20000000f00 */
[----:B------:R-:W4:Y:S04]  /*29400*/  LDL.LU R2, [R1+0x359c] ;  /* 0x00359c0001027983 */ /* 0x000f280000300800 */
[----:B------:R-:W4:Y:S04]  /*29410*/  LDL.LU R3, [R1+0x3598] ;  /* 0x0035980001037983 */ /* 0x000f280000300800 */
[----:B------:R0:W-:Y:S04]  /*29420*/  STL.64 [R1+0x3570], R26 ;  /* 0x0035701a01007387 */ /* 0x0001e80000100a00 */
[----:B------:R2:W-:Y:S01]  /*29430*/  STL.64 [R1+0x3568], R24 ;  /* 0x0035681801007387 */ /* 0x0005e20000100a00 */
[----:B---3--:R-:W-:Y:S01]  /*29440*/  HMMA.16816.F32 R16, R16, R14, R4 ;  /* 0x0000000e1010723c */ /* 0x008fe20000001804 */
[----:B0-----:R-:W-:Y:S01]  /*29450*/  MOV R26, R13 ;  /* 0x0000000d001a7202 */ /* 0x001fe20000000f00 */
[----:B------:R-:W-:Y:S01]  /*29460*/  IMAD.MOV.U32 R27, RZ, RZ, R12 ;  /* 0x000000ffff1b7224 */ /* 0x000fe200078e000c */
[----:B--2---:R-:W-:-:S02]  /*29470*/  MOV R25, R20 ;  /* 0x0000001400197202 */ /* 0x004fc40000000f00 */
[----:B------:R-:W-:Y:S02]  /*29480*/  MOV R24, R21 ;  /* 0x0000001500187202 */ /* 0x000fe40000000f00 */
[----:B------:R-:W-:Y:S04]  /*29490*/  LDSM.16.MT88.4 R20, [R28+0x24400] ;  /* 0x024400001c14783b */ /* 0x000fe80000004200 */
[----:B------:R-:W0:Y:S04]  /*294a0*/  LDSM.16.MT88.4 R8, [R29+0x24400] ;  /* 0x024400001d08783b */ /* 0x000e280000004200 */
[----:B0-----:R-:W-:Y:S04]  /*294b0*/  STL [R1+0x3504], R8 ;  /* 0x0035040801007387 */ /* 0x001fe80000100800 */
[----:B------:R0:W-:Y:S04]  /*294c0*/  STL [R1+0x3500], R9 ;  /* 0x0035000901007387 */ /* 0x0001e80000100800 */
[----:B------:R-:W-:Y:S04]  /*294d0*/  STL [R1+0x34fc], R10 ;  /* 0x0034fc0a01007387 */ /* 0x000fe80000100800 */
[----:B------:R-:W-:Y:S04]  /*294e0*/  STL [R1+0x34f8], R11 ;  /* 0x0034f80b01007387 */ /* 0x000fe80000100800 */
[----:B0-----:R-:W2:Y:S04]  /*294f0*/  LDL.LU.64 R8, [R1+0xd0] ;  /* 0x0000d00001087983 */ /* 0x001ea80000300a00 */
[----:B------:R0:W-:Y:S04]  /*29500*/  STL [R1+0x34bc], R20 ;  /* 0x0034bc1401007387 */ /* 0x0001e80000100800 */
[----:B------:R1:W-:Y:S04]  /*29510*/  STL [R1+0x34b8], R21 ;  /* 0x0034b81501007387 */ /* 0x0003e80000100800 */
[----:B------:R-:W-:Y:S04]  /*29520*/  STL [R1+0x34b4], R22 ;  /* 0x0034b41601007387 */ /* 0x000fe80000100800 */
[----:B------:R-:W-:Y:S04]  /*29530*/  STL [R1+0x34b0], R23 ;  /* 0x0034b01701007387 */ /* 0x000fe80000100800 */
[----:B0-----:R-:W3:Y:S04]  /*29540*/  LDL.LU R20, [R1+0xb0] ;  /* 0x0000b00001147983 */ /* 0x001ee80000300800 */
[----:B-1----:R-:W3:Y:S04]  /*29550*/  LDL.LU R21, [R1+0xb4] ;  /* 0x0000b40001157983 */ /* 0x002ee80000300800 */
[----:B------:R-:W2:Y:S04]  /*29560*/  LDL.LU.64 R6, [R1+0x3590] ;  /* 0x0035900001067983 */ /* 0x000ea80000300a00 */
[----:B------:R-:W3:Y:S04]  /*29570*/  LDL.LU.64 R14, [R1+0x3588] ;  /* 0x00358800010e7983 */ /* 0x000ee80000300a00 */
[----:B------:R-:W3:Y:S01]  /*29580*/  LDL.LU.64 R12, [R1+0x3580] ;  /* 0x00358000010c7983 */ /* 0x000ee20000300a00 */
[----:B----4-:R-:W-:-:S03]  /*29590*/  MOV R4, R3 ;  /* 0x0000000300047202 */ /* 0x010fc60000000f00 */
[----:B------:R-:W4:Y:S01]  /*295a0*/  LDL.LU R3, [R1+0x357c] ;  /* 0x00357c0001037983 */ /* 0x000f220000300800 */
[----:B------:R-:W-:-:S03]  /*295b0*/  MOV R5, R2 ;  /* 0x0000000200057202 */ /* 0x000fc60000000f00 */
[----:B------:R0:W-:Y:S04]  /*295c0*/  STL.64 [R1+0x30], R16 ;  /* 0x0000301001007387 */ /* 0x0001e80000100a00 */
[----:B------:R1:W-:Y:S04]  /*295d0*/  STL.64 [R1+0x38], R18 ;  /* 0x0000381201007387 */ /* 0x0003e80000100a00 */
[----:B------:R-:W2:Y:S01]  /*295e0*/  LDL.LU R2, [R1+0x3578] ;  /* 0x0035780001027983 */ /* 0x000ea20000300800 */
[----:B---3--:R-:W-:Y:S11]  /*295f0*/  HMMA.16816.F32 R24, R12, R20, R24 ;  /* 0x000000140c18723c */ /* 0x008ff60000001818 */
[----:B------:R-:W-:Y:S11]  /*29600*/  @!UPT UIADD3 URZ, URZ, URZ, URZ ;  /* 0x0000003f3f3ff290 */ /* 0x000ff6000fffe03f */
[----:B------:R-:W-:Y:S02]  /*29610*/  @!UPT UIADD3 URZ, URZ, URZ, URZ ;  /* 0x0000003f3f3ff290 */ /* 0x000fe4000fffe03f */
[----:B0-----:R-:W-:Y:S01]  /*29620*/  MOV R17, R26 ;  /* 0x0000001a00117202 */ /* 0x001fe20000000f00 */
[----:B-1----:R-:W-:Y:S01]  /*29630*/  IMAD.MOV.U32 R18, RZ, RZ, R25 ;  /* 0x000000ffff127224 */ /* 0x002fe200078e0019 */
[----:B------:R-:W-:Y:S02]  /*29640*/  MOV R16, R27 ;  /* 0x0000001b00107202 */ /* 0x000fe40000000f00 */
[----:B------:R-:W-:Y:S01]  /*29650*/  MOV R19, R24 ;  /* 0x0000001800137202 */ /* 0x000fe20000000f00 */
[----:B------:R-:W3:Y:S04]  /*29660*/  LDL.LU.64 R26, [R1+0x3570] ;  /* 0x00357000011a7983 */ /* 0x000ee80000300a00 */
[----:B------:R-:W3:Y:S04]  /*29670*/  LDL.LU.64 R24, [R1+0x3568] ;  /* 0x0035680001187983 */ /* 0x000ee80000300a00 */
[----:B------:R-:W-:Y:S04]  /*29680*/  STL.64 [R1+0x3510], R18 ;  /* 0x0035101201007387 */ /* 0x000fe80000100a00 */
[----:B------:R4:W-:Y:S02]  /*29690*/  STL.64 [R1+0x3508], R16 ;  /* 0x0035081001007387 */ /* 0x0009e40000100a00 */
[----:B----4-:R-:W-:Y:S01]  /*296a0*/  MOV R16, R3 ;  /* 0x0000000300107202 */ /* 0x010fe20000000f00 */
[----:B--2---:R-:W-:-:S07]  /*296b0*/  IMAD.MOV.U32 R17, RZ, RZ, R2 ;  /* 0x000000ffff117224 */ /* 0x004fce00078e0002 */
[----:B---3--:R-:W-:Y:S11]  /*296c0*/  HMMA.16816.F32 R24, R12, R16, R24 ;  /* 0x000000100c18723c */ /* 0x008ff60000001818 */
[----:B------:R-:W-:Y:S11]  /*296d0*/  @!UPT UIADD3 URZ, URZ, URZ, URZ ;  /* 0x0000003f3f3ff290 */ /* 0x000ff6000fffe03f */
[----:B------:R-:W-:Y:S01]  /*296e0*/  @!UPT UIADD3 URZ, URZ, URZ, URZ ;  /* 0x0000003f3f3ff290 */ /* 0x000fe2000fffe03f */
[----:B------:R0:W-:Y:S01]  /*296f0*/  STL.64 [R1+0x50], R24 ;  /* 0x0000501801007387 */ /* 0x0001e20000100a00 */
[----:B------:R-:W-:Y:S02]  /*29700*/  MOV R3, R26 ;  /* 0x0000001a00037202 */ /* 0x000fe40000000f00 */
[----:B------:R-:W-:Y:S02]  /*29710*/  MOV R2, R27 ;  /* 0x0000001b00027202 */ /* 0x000fe40000000f00 */
[----:B------:R-:W2:Y:S04]  /*29720*/  LDL.LU.64 R26, [R1+0x3560] ;  /* 0x00356000011a7983 */ /* 0x000ea80000300a00 */
[----:B0-----:R-:W2:Y:S04]  /*29730*/  LDL.LU.64 R24, [R1+0x3558] ;  /* 0x0035580001187983 */ /* 0x001ea80000300a00 */
[----:B------:R0:W-:Y:S01]  /*29740*/  STL.64 [R1+0x3528], R16 ;  /* 0x0035281001007387 */ /* 0x0001e20000100a00 */
[----:B------:R-:W-:Y:S01]  /*29750*/  MOV R23, R8 ;  /* 0x0000000800177202 */ /* 0x000fe20000000f00 */
[----:B------:R-:W-:-:S02]  /*29760*/  IMAD.MOV.U32 R22, RZ, RZ, R9 ;  /* 0x000000ffff167224 */ /* 0x000fc400078e0009 */
[----:B0-----:R-:W3:Y:S04]  /*29770*/  LDL.LU R16, [R1+0x20] ;  /* 0x0000200001107983 */ /* 0x001ee80000300800 */
[----:B------:R-:W3:Y:S04]  /*29780*/  LDL.LU R17, [R1+0x24] ;  /* 0x0000240001117983 */ /* 0x000ee80000300800 */
[----:B------:R-:W3:Y:S04]  /*29790*/  LDL.LU R18, [R1+0x28] ;  /* 0x0000280001127983 */ /* 0x000ee80000300800 */
[----:B------:R-:W3:Y:S01]  /*297a0*/  LDL.LU R19, [R1+0x2c] ;  /* 0x00002c0001137983 */ /* 0x000ee20000300800 */
        /* <DEDUP_REMOVED lines=8> */
[----:B------:R-:W2:Y:S04]  /*29830*/  LDL.LU.64 R24, [R1+0x3548] ;  /* 0x0035480001187983 */ /* 0x000ea80000300a00 */
[----:B------:R0:W-:Y:S04]  /*29840*/  STL.64 [R1+0x3520], R10 ;  /* 0x0035200a01007387 */ /* 0x0001e80000100a00 */
[----:B------:R1:W-:Y:S01]  /*29850*/  STL.64 [R1+0x3518], R8 ;  /* 0x0035180801007387 */ /* 0x0003e20000100a00 */
[----:B0-----:R-:W-:Y:S02]  /*29860*/  MOV R10, R7 ;  /* 0x00000007000a7202 */ /* 0x001fe40000000f00 */
[----:B------:R-:W-:Y:S01]  /*29870*/  MOV R11, R6 ;  /* 0x00000006000b7202 */ /* 0x000fe20000000f00 */
[----:B-1----:R-:W4:Y:S04]  /*29880*/  LDL.LU R8, [R1+0x10] ;  /* 0x0000100001087983 */ /* 0x002f280000300800 */
[----:B------:R-:W4:Y:S04]  /*29890*/  LDL.LU R9, [R1+0x14] ;  /* 0x0000140001097983 */ /* 0x000f280000300800 */
[----:B------:R-:W3:Y:S01]  /*298a0*/  LDL.LU.64 R6, [R1+0x3540] ;  /* 0x0035400001067983 */ /* 0x000ee20000300a00 */
[----:B--2---:R-:W-:Y:S03]  /*298b0*/  HMMA.16816.F32 R24, R12, R4, R24 ;  /* 0x000000040c18723c */ /* 0x004fe60000001818 */
[----:B------:R-:W3:Y:S11]  /*298c0*/  LDL.LU.64 R4, [R1+0x3538] ;  /* 0x0035380001047983 */ /* 0x000ef60000300a00 */
[----:B------:R-:W-:Y:S09]  /*298d0*/  @!UPT UIADD3 URZ, URZ, URZ, URZ ;  /* 0x0000003f3f3ff290 */ /* 0x000ff2000fffe03f */
[----:B------:R-:W-:Y:S01]  /*298e0*/  STL.64 [R1+0x34d8], R26 ;  /* 0x0034d81a01007387 */ /* 0x000fe20000100a00 */
[----:B------:R0:W-:Y:S03]  /*298f0*/  STL.64 [R1+0x34d0], R24 ;  /* 0x0034d01801007387 */ /* 0x0001e60000100a00 */
[----:B0-----:R-:W2:Y:S01]  /*29900*/  LDL.LU R24, [R1] ;  /* 0x0000000001187983 */ /* 0x001ea20000300800 */
[----:B------:R-:W2:Y:S02]  /*29910*/  LDL.LU R25, [R1+0x4] ;  /* 0x0000040001197983 */ /* 0x000ea40000300800 */
[----:B------:R-:W2:Y:S01]  /*29920*/  LDL.LU R26, [R1+0x8] ;  /* 0x00000800011a7983 */ /* 0x000ea20000300800 */
[----:B------:R-:W-:Y:S02]  /*29930*/  MOV R27, R0 ;  /* 0x00000000001b7202 */ /* 0x000fe40000000f00 */
[----:B------:R-:W2:Y:S01]  /*29940*/  LDL.LU R0, [R1+0x3530] ;  /* 0x0035300001007983 */ /* 0x000ea20000300800 */
[----:B---3--:R-:W-:Y:S11]  /*29950*/  HMMA.16816.F32 R16, R4, R20, R16 ;  /* 0x000000140410723c */ /* 0x008ff60000001810 */
[----:B------:R-:W-:Y:S11]  /*29960*/  @!UPT UIADD3 URZ, URZ, URZ, URZ ;  /* 0x0000003f3f3ff290 */ /* 0x000ff6000fffe03f */
[----:B------:R-:W-:Y:S01]  /*29970*/  @!UPT UIADD3 URZ, URZ, URZ, URZ ;  /* 0x0000003f3f3ff290 */ /* 0x000fe2000fffe03f */
[----:B------:R0:W-:Y:S04]  /*29980*/  STL.64 [R1+0x20], R16 ;  /* 0x0000201001007387 */ /* 0x0001e80000100a00 */
[----:B0-----:R-:W4:Y:S01]  /*29990*/  LDL.LU.64 R16, [R1+0x3528] ;  /* 0x0035280001107983 */ /* 0x001f220000300a00 */
[----:B------:R-:W-:Y:S02]  /*299a0*/  MOV R20, R18 ;  /* 0x0000001200147202 */ /* 0x000fe40000000f00 */
[----:B------:R-:W-:Y:S02]  /*299b0*/  MOV R21, R19 ;  /* 0x0000001300157202 */ /* 0x000fe40000000f00 */
[----:B------:R-:W-:Y:S01]  /*299c0*/  MOV R12, R23 ;  /* 0x00000017000c7202 */ /* 0x000fe20000000f00 */
[----:B------:R-:W-:-:S07]  /*299d0*/  IMAD.MOV.U32 R13, RZ, RZ, R22 ;  /* 0x000000ffff0d7224 */ /* 0x000fce00078e0016 */
[C---:B--2---:R-:W-:Y:S01]  /*299e0*/  HMMA.16816.F32 R12, R4.reuse, R12, R24 ;  /* 0x0000000c040c723c */ /* 0x044fe20000001818 */
[----:B------:R-:W-:Y:S11]  /*299f0*/  LDSM.16.M88.4 R24, [R0+0x200] ;  /* 0x000200000018783b */ /* 0x000ff60000000200 */
[----:B------:R-:W-:Y:S11]  /*29a00*/  @!UPT UIADD3 URZ, URZ, URZ, URZ ;  /* 0x0000003f3f3ff290 */ /* 0x000ff6000fffe03f */
[----:B------:R-:W-:Y:S01]  /*29a10*/  @!UPT UIADD3 URZ, URZ, URZ, URZ ;  /* 0x0000003f3f3ff290 */ /* 0x000fe2000fffe03f */
[----:B------:R-:W-:Y:S01]  /*29a20*/  IMAD.MOV.U32 R22, RZ, RZ, R12 ;  /* 0x000000ffff167224 */ /* 0x000fe200078e000c */
[----:B------:R-:W-:Y:S01]  /*29a30*/  MOV R23, R13 ;  /* 0x0000000d00177202 */ /* 0x000fe20000000f00 */
[----:B----4-:R-:W-:Y:S01]  /*29a40*/  HMMA.16816.F32 R16, R4, R16, R8 ;  /* 0x000000100410723c */ /* 0x010fe20000001808 */
[----:B------:R-:W2:Y:S01]  /*29a50*/  LDL.LU.64 R10, [R1+0x3520] ;  /* 0x00352000010a7983 */ /* 0x000ea20000300a00 */
[----:B------:R-:W3:Y:S11]  /*29a60*/  LDL.LU.64 R8, [R1+0x3518] ;  /* 0x0035180001087983 */ /* 0x000ef60000300a00 */
[----:B------:R-:W-:Y:S10]  /*29a70*/  @!UPT UIADD3 URZ, URZ, URZ, URZ ;  /* 0x0000003f3f3ff290 */ /* 0x000ff4000fffe03f */
[----:B------:R-:W-:Y:S01]  /*29a80*/  STL.64 [R1+0x10], R16 ;  /* 0x0000101001007387 */ /* 0x000fe20000100a00 */
[----:B------:R0:W-:Y:S03]  /*29a90*/  STL.64 [R1+0x18], R18 ;  /* 0x0000181201007387 */ /* 0x0001e60000100a00 */
[----:B0-----:R-:W4:Y:S01]  /*29aa0*/  LDL.LU.64 R18, [R1+0x3510] ;  /* 0x0035100001127983 */ /* 0x001f220000300a00 */
[----:B------:R-:W4:Y:S02]  /*29ab0*/  LDL.LU.64 R16, [R1+0x3508] ;  /* 0x0035080001107983 */ /* 0x000f240000300a00 */
[----:B------:R-:W-:Y:S02]  /*29ac0*/  STL.64 [R1+0x8], R14 ;  /* 0x0000080e01007387 */ /* 0x000fe40000100a00 */
[----:B------:R-:W0:Y:S04]  /*29ad0*/  LDSM.16.MT88.4 R12, [R29+0x24800] ;  /* 0x024800001d0c783b */ /* 0x000e280000004200 */
[----:B------:R-:W-:Y:S01]  /*29ae0*/  STL.64 [R1+0x34c8], R22 ;  /* 0x0034c81601007387 */ /* 0x000fe20000100a00 */
[----:B------:R1:W-:Y:S03]  /*29af0*/  STL.64 [R1+0x34c0], R20 ;  /* 0x0034c01401007387 */ /* 0x0003e60000100a00 */
[----:B-1----:R-:W4:Y:S01]  /*29b00*/  LDL.LU.64 R20, [R1+0xf0] ;  /* 0x0000f00001147983 */ /* 0x002f220000300a00 */
[----:B------:R-:W4:Y:S02]  /*29b10*/  LDL.LU.64 R22, [R1+0xf8] ;  /* 0x0000f80001167983 */ /* 0x000f240000300a00 */
[----:B------:R-:W-:Y:S01]  /*29b20*/  STL [R1+0x3488], R29 ;  /* 0x0034881d01007387 */ /* 0x000fe20000100800 */
[----:B0-----:R-:W-:Y:S01]  /*29b30*/  STL.64 [R1+0x3470], R14 ;  /* 0x0034700e01007387 */ /* 0x001fe20000100a00 */
[----:B------:R0:W-:Y:S03]  /*29b40*/  STL.64 [R1+0x3468], R12 ;  /* 0x0034680c01007387 */ /* 0x0001e60000100a00 */
[----:B0-----:R-:W4:Y:S01]  /*29b50*/  LDL.LU R12, [R1+0x30] ;  /* 0x00003000010c7983 */ /* 0x001f220000300800 */
[----:B------:R-:W4:Y:S02]  /*29b60*/  LDL.LU R13, [R1+0x34] ;  /* 0x00003400010d7983 */ /* 0x000f240000300800 */
[----:B------:R-:W4:Y:S02]  /*29b70*/  LDL.LU R14, [R1+0x38] ;  /* 0x00003800010e7983 */ /* 0x000f240000300800 */
[----:B------:R-:W4:Y:S01]  /*29b80*/  LDL.LU R15, [R1+0x3c] ;  /* 0x00003c00010f7983 */ /* 0x000f220000300800 */
[----:B------:R-:W-:Y:S01]  /*29b90*/  STL.64 [R1+0x80], R24 ;  /* 0x0000801801007387 */ /* 0x000fe20000100a00 */
[----:B------:R-:W-:Y:S02]  /*29ba0*/  STL.64 [R1+0x88], R26 ;  /* 0x0000881a01007387 */ /* 0x000fe40000100a00 */
[----:B------:R-:W0:Y:S02]  /*29bb0*/  LDSM.16.M88.4 R24, [R0+0x8200] ;  /* 0x008200000018783b */ /* 0x000e240000000200 */
[----:B0-----:R-:W-:Y:S02]  /*29bc0*/  STL.64 [R1+0x90], R24 ;  /* 0x0000901801007387 */ /* 0x001fe40000100a00 */
[----:B------:R-:W-:Y:S02]  /*29bd0*/  STL.64 [R1+0x98], R26 ;  /* 0x0000981a01007387 */ /* 0x000fe40000100a00 */
[----:B------:R-:W0:Y:S02]  /*29be0*/  LDSM.16.M88.4 R24, [R0+0x10200] ;  /* 0x010200000018783b */ /* 0x000e240000000200 */
[----:B0-----:R-:W-:Y:S02]  /*29bf0*/  STL.64 [R1+0xa0], R24 ;  /* 0x0000a01801007387 */ /* 0x001fe40000100a00 */
[----:B------:R2:W-:Y:S02]  /*29c00*/  STL.64 [R1+0xa8], R26 ;  /* 0x0000a81a01007387 */ /* 0x0005e40000100a00 */
[----:B--2---:R-:W-:Y:S01]  /*29c10*/  IMAD.MOV.U32 R26, RZ, RZ, R10 ;  /* 0x000000ffff1a7224 */ /* 0x004fe200078e000a */
[----:B---3--:R-:W-:-:S02]  /*29c20*/  MOV R24, R8 ;  /* 0x0000000800187202 */ /* 0x008fc40000000f00 */
[----:B------:R-:W-:Y:S01]  /*29c30*/  MOV R27, R11 ;  /* 0x0000000b001b7202 */ /* 0x000fe20000000f00 */
[----:B------:R-:W2:Y:S01]  /*29c40*/  LDL.LU R8, [R1+0x3504] ;  /* 0x0035040001087983 */ /* 0x000ea20000300800 */
[----:B------:R-:W-:Y:S02]  /*29c50*/  MOV R25, R9 ;  /* 0x0000000900197202 */ /* 0x000fe40000000f00 */
[----:B------:R-:W2:Y:S02]  /*29c60*/  LDL.LU R9, [R1+0x3500] ;  /* 0x0035000001097983 */ /* 0x000ea40000300800 */
[----:B------:R-:W2:Y:S01]  /*29c70*/  LDL.LU R10, [R1+0x34fc] ;  /* 0x0034fc00010a7983 */ /* 0x000ea20000300800 */
[----:B------:R-:W2:Y:S01]  /*29c80*/  LDL.LU R11, [R1+0x34f8] ;  /* 0x0034f800010b7983 */ /* 0x000ea20000300800 */
[----:B------:R-:W-:Y:S02]  /*29c90*/  STL.64 [R1+0x34f0], R26 ;  /* 0x0034f01a01007387 */ /* 0x000fe40000100a00 */
[----:B------:R4:W-:Y:S02]  /*29ca0*/  STL.64 [R1+0x34e8], R24 ;  /* 0x0034e81801007387 */ /* 0x0009e40000100a00 */
[----:B----4-:R-:W-:-:S02]  /*29cb0*/  MOV R24, R19 ;  /* 0x0000001300187202 */ /* 0x010fc40000000f00 */
[----:B------:R-:W-:Y:S01]  /*29cc0*/  MOV R25, R18 ;  /* 0x0000001200197202 */ /* 0x000fe20000000f00 */
[----:B------:R-:W-:Y:S01]  /*29cd0*/  IMAD.MOV.U32 R26, RZ, RZ, R17 ;  /* 0x000000ffff1a7224 */ /* 0x000fe200078e0011 */
[----:B------:R-:W-:Y:S02]  /*29ce0*/  MOV R27, R16 ;  /* 0x00000010001b7202 */ /* 0x000fe40000000f00 */
[----:B------:R-:W0:Y:S04]  /*29cf0*/  LDSM.16.M88.4 R16, [R0+0x18200] ;  /* 0x018200000010783b */ /* 0x000e280000000200 */
[----:B------:R-:W-:Y:S04]  /*29d00*/  STL [R1+0x32c8], R0 ;  /* 0x0032c80001007387 */ /* 0x000fe80000100800 */
[----:B0-----:R-:W-:Y:S01]  /*29d10*/  STL.64 [R1+0xe0], R16 ;  /* 0x0000e01001007387 */ /* 0x001fe20000100a00 */
[----:B------:R-:W-:Y:S02]  /*29d20*/  STL.64 [R1+0xe8], R18 ;  /* 0x0000e81201007387 */ /* 0x000fe40000100a00 */
[----:B------:R-:W0:Y:S04]  /*29d30*/  LDSM.16.MT88.4 R16, [R28+0x24800] ;  /* 0x024800001c10783b */ /* 0x000e280000004200 */
[----:B------:R-:W-:Y:S01]  /*29d40*/  STL [R1+0x348c], R28 ;  /* 0x00348c1c01007387 */ /* 0x000fe20000100800 */
[----:B0-----:R-:W-:Y:S01]  /*29d50*/  STL [R1+0x340c], R16 ;  /* 0x00340c1001007387 */ /* 0x001fe20000100800 */
[----:B------:R-:W-:Y:S02]  /*29d60*/  STL [R1+0x3408], R17 ;  /* 0x0034081101007387 */ /* 0x000fe40000100800 */
[----:B------:R0:W-:Y:S02]  /*29d70*/  STL [R1+0x3404], R18 ;  /* 0x0034041201007387 */ /* 0x0001e40000100800 */
[----:B------:R1:W-:Y:S01]  /*29d80*/  STL [R1+0x3400], R19 ;  /* 0x0034001301007387 */ /* 0x0003e20000100800 */
[----:B0-----:R-:W2:Y:S01]  /*29d90*/  LDL.LU R18, [R1+0xb8] ;  /* 0x0000b80001127983 */ /* 0x001ea20000300800 */
[----:B-1----:R-:W2:Y:S01]  /*29da0*/  LDL.LU R19, [R1+0xbc] ;  /* 0x0000bc0001137983 */ /* 0x002ea20000300800 */
[----:B------:R-:W-:Y:S01]  /*29db0*/  HMMA.16816.F32 R12, R4, R20, R12 ;  /* 0x00000014040c723c */ /* 0x000fe2000000180c */
[----:B------:R0:W-:Y:S02]  /*29dc0*/  STL.64 [R1+0x34e0], R22 ;  /* 0x0034e01601007387 */ /* 0x0001e40000100a00 */
[----:B0-----:R-:W3:Y:S11]  /*29dd0*/  LDL.LU.64 R22, [R1+0xd8] ;  /* 0x0000d80001167983 */ /* 0x001ef60000300a00 */
[----:B------:R-:W-:Y:S09]  /*29de0*/  @!UPT UIADD3 URZ, URZ, URZ, URZ ;  /* 0x0000003f3f3ff290 */ /* 0x000ff2000fffe03f */
[----:B------:R0:W-:Y:S01]  /*29df0*/  STL.64 [R1+0x3480], R14 ;  /* 0x0034800e01007387 */ /* 0x0001e20000100a00 */
[----:B------:R1:W-:Y:S01]  /*29e00*/  STL.64 [R1+0x3478], R12 ;  /* 0x0034780c01007387 */ /* 0x0003e20000100a00 */
[----:B0-----:R-:W-:Y:S02]  /*29e10*/  MOV R15, R2 ;  /* 0x00000002000f7202 */ /* 0x001fe40000000f00 */
[----:B-1----:R-:W4:Y:S01]  /*29e20*/  LDL.LU R12, [R1+0x50] ;  /* 0x00005000010c7983 */ /* 0x002f220000300800 */
[----:B------:R-:W-:Y:S01]  /*29e30*/  MOV R14, R3 ;  /* 0x00000003000e7202 */ /* 0x000fe20000000f00 */
[----:B------:R-:W4:Y:S01]  /*29e40*/  LDL.LU R13, [R1+0x54] ;  /* 0x00005400010d7983 */ /* 0x000f220000300800 */
[C---:B--2---:R-:W-:Y:S11]  /*29e50*/  HMMA.16816.F32 R24, R8.reuse, R18, R24 ;  /* 0x000000120818723c */ /* 0x044ff60000001818 */
[----:B------:R-:W-:Y:S11]  /*29e60*/  @!UPT UIADD3 URZ, URZ, URZ, URZ ;  /* 0x0000003f3f3ff290 */ /* 0x000ff6000fffe03f */
[----:B------:R-:W-:Y:S02]  /*29e70*/  @!UPT UIADD3 URZ, URZ, URZ, URZ ;  /* 0x0000003f3f3ff290 */ /* 0x000fe4000fffe03f */
[----:B------:R-:W-:Y:S02]  /*29e80*/  MOV R0, R27 ;  /* 0x0000001b00007202 */ /* 0x000fe40000000f00 */
[----:B------:R-:W-:Y:S02]  /*29e90*/  MOV R2, R26 ;  /* 0x0000001a00027202 */ /* 0x000fe40000000f00 */
[----:B------:R-:W-:Y:S01]  /*29ea0*/  MOV R3, R25 ;  /* 0x0000001900037202 */ /* 0x000fe20000000f00 */
[----:B------:R-:W-:Y:S01]  /*29eb0*/  IMAD.MOV.U32 R6, RZ, RZ, R24 ;  /* 0x000000ffff067224 */ /* 0x000fe200078e0018 */
[----:B------:R-:W3:Y:S01]  /*29ec0*/  LDL.LU.64 R26, [R1+0x34f0] ;  /* 0x0034f000011a7983 */ /* 0x000ee20000300a00 */
[----:B------:R-:W3:Y:S02]  /*29ed0*/  LDL.LU.64 R24, [R1+0x34e8] ;  /* 0x0034e80001187983 */ /* 0x000ee40000300a00 */
[----:B------:R-:W-:Y:S02]  /*29ee0*/  STL [R1+0x349c], R0 ;  /* 0x00349c0001007387 */ /* 0x000fe40000100800 */
[----:B------:R-:W-:Y:S01]  /*29ef0*/  STL [R1+0x3498], R2 ;  /* 0x0034980201007387 */ /* 0x000fe20000100800 */
[----:B------:R-:W-:Y:S01]  /*29f00*/  STL [R1+0x3494], R3 ;  /* 0x0034940301007387 */ /* 0x000fe20000100800 */
[----:B------:R0:W-:Y:S03]  /*29f10*/  STL [R1+0x3490], R6 ;  /* 0x0034900601007387 */ /* 0x0001e60000100800 */
[----:B0-----:R-:W4:Y:S01]  /*29f20*/  LDL.LU.64 R6, [R1+0xc8] ;  /* 0x0000c80001067983 */ /* 0x001f220000300a00 */
[C---:B---3--:R-:W-:Y:S08]  /*29f30*/  HMMA.16816.F32 R24, R8.reuse, R22, R24 ;  /* 0x000000160818723c */ /* 0x048ff00000001818 */
[----:B----4-:R-:W-:Y:S01]  /*29f40*/  HMMA.16816.F32 R12, R8, R6, R12 ;  /* 0x00000006080c723c */ /* 0x010fe2000000180c */
[----:B------:R-:W-:Y:S11]  /*29f50*/  IMAD.MOV.U32 R17, RZ, RZ, R6 ;  /* 0x000000ffff117224 */ /* 0x000ff600078e0006 */
[----:B------:R-:W-:Y:S04]  /*29f60*/  @!UPT UIADD3 URZ, URZ, URZ, URZ ;  /* 0x0000003f3f3ff290 */ /* 0x000fe8000fffe03f */
[----:B------:R-:W-:Y:S02]  /*29f70*/  MOV R3, R26 ;  /* 0x0000001a00037202 */ /* 0x000fe40000000f00 */
[----:B------:R-:W-:Y:S02]  /*29f80*/  MOV R6, R27 ;  /* 0x0000001b00067202 */ /* 0x000fe40000000f00 */
[----:B------:R-:W-:Y:S01]  /*29f90*/  MOV R0, R24 ;  /* 0x0000001800007202 */ /* 0x000fe20000000f00 */
[----:B------:R-:W-:Y:S02]  /*29fa0*/  IMAD.MOV.U32 R2, RZ, RZ, R25 ;  /* 0x000000ffff027224 */ /* 0x000fe400078e0019 */
[----:B------:R0:W-:Y:S01]  /*29fb0*/  STL [R1+0x50], R12 ;  /* 0x0000500c01007387 */ /* 0x0001e20000100800 */
[----:B------:R-:W-:Y:S01]  /*29fc0*/  MOV R28, R13 ;  /* 0x0000000d001c7202 */ /* 0x000fe20000000f00 */
[----:B------:R-:W-:Y:S01]  /*29fd0*/  MOV R13, R22 ;  /* 0x00000016000d7202 */ /* 0x000fe20000000f00 */
[----:B0-----:R-:W-:-:S02]  /*29fe0*/  MOV R12, R23 ;  /* 0x00000017000c7202 */ /* 0x001fc40000000f00 */
[----:B------:R-:W2:Y:S01]  /*29ff0*/  LDL.LU.64 R22, [R1+0x34e0] ;  /* 0x0034e00001167983 */ /* 0x000ea20000300a00 */
[----:B------:R-:W3:Y:S02]  /*2a000*/  LDL.LU.64 R26, [R1+0x34d8] ;  /* 0x0034d800011a7983 */ /* 0x000ee40000300a00 */
[----:B------:R-:W3:Y:S01]  /*2a010*/  LDL.LU.64 R24, [R1+0x34d0] ;  /* 0x0034d00001187983 */ /* 0x000ee20000300a00 */
[----:B------:R-:W-:Y:S01]  /*2a020*/  MOV R16, R7 ;  /* 0x0000000700107202 */ /* 0x000fe20000000f00 */
[----:B------:R-:W-:Y:S01]  /*2a030*/  IMAD.MOV.U32 R7, RZ, RZ, R15 ;  /* 0x000000ffff077224 */ /* 0x000fe200078e000f */
[----:B--2---:R-:W-:Y:S01]  /*2a040*/  MOV R5, R22 ;  /* 0x0000001600057202 */ /* 0x004fe20000000f00 */
[----:B------:R-:W-:Y:S01]  /*2a050*/  IMAD.MOV.U32 R4, RZ, RZ, R23 ;  /* 0x000000ffff047224 */ /* 0x000fe200078e0017 */
[----:B---3--:R-:W-:Y:S01]  /*2a060*/  HMMA.16816.F32 R24, R8, R22, R24 ;  /* 0x000000160818723c */ /* 0x008fe20000001818 */
[----:B------:R-:W2:Y:S01]  /*2a070*/  LDL.LU.64 R22, [R1+0x34c8] ;  /* 0x0034c80001167983 */ /* 0x000ea20000300a00 */
[----:B------:R-:W3:Y:S02]  /*2a080*/  LDL.LU.64 R20, [R1+0x34c0] ;  /* 0x0034c00001147983 */ /* 0x000ee40000300a00 */
[----:B------:R-:W-:Y:S02]  /*2a090*/  STL.64 [R1+0x34a8], R6 ;  /* 0x0034a80601007387 */ /* 0x000fe40000100a00 */
[----:B------:R0:W-:Y:S02]  /*2a0a0*/  STL.64 [R1+0x34a0], R4 ;  /* 0x0034a00401007387 */ /* 0x0001e40000100a00 */
[----:B------:R-:W-:Y:S01]  /*2a0b0*/  IMAD.MOV.U32 R11, RZ, RZ, R12 ;  /* 0x000000ffff0b7224 */ /* 0x000fe200078e000c */
[----:B------:R-:W-:Y:S01]  /*2a0c0*/  MOV R10, R13 ;  /* 0x0000000d000a7202 */ /* 0x000fe20000000f00 */
[----:B0-----:R-:W4:Y:S01]  /*2a0d0*/  LDL.LU R4, [R1+0x20] ;  /* 0x0000200001047983 */ /* 0x001f220000300800 */
[----:B------:R-:W4:Y:S01]  /*2a0e0*/  LDL.LU R5, [R1+0x24] ;  /* 0x0000240001057983 */ /* 0x000f220000300800 */
[----:B---3--:R-:W-:-:S02]  /*2a0f0*/  MOV R6, R20 ;  /* 0x0000001400067202 */ /* 0x008fc40000000f00 */
[----:B------:R-:W-:Y:S01]  /*2a100*/  MOV R7, R21 ;  /* 0x0000001500077202 */ /* 0x000fe20000000f00 */
[----:B------:R-:W4:Y:S01]  /*2a110*/  LDL.LU R20, [R1+0x34bc] ;  /* 0x0034bc0001147983 */ /* 0x000f220000300800 */
[----:B------:R-:W4:Y:S01]  /*2a120*/  LDL.LU R21, [R1+0x34b8] ;  /* 0x0034b80001157983 */ /* 0x000f220000300800 */
[----:B--2---:R-:W-:Y:S02]  /*2a130*/  MOV R12, R22 ;  /* 0x00000016000c7202 */ /* 0x004fe40000000f00 */
[----:B------:R-:W-:Y:S01]  /*2a140*/  MOV R13, R23 ;  /* 0x00000017000d7202 */ /* 0x000fe20000000f00 */
[----:B------:R-:W4:Y:S01]  /*2a150*/  LDL.LU R22, [R1+0x34b4] ;  /* 0x0034b40001167983 */ /* 0x000f220000300800 */
[----:B------:R-:W4:Y:S01]  /*2a160*/  LDL.LU R23, [R1+0x34b0] ;  /* 0x0034b00001177983 */ /* 0x000f220000300800 */
[----:B------:R-:W-:Y:S02]  /*2a170*/  MOV R29, R14 ;  /* 0x0000000e001d7202 */ /* 0x000fe40000000f00 */
[----:B------:R-:W2:Y:S01]  /*2a180*/  LDL.LU R14, [R1+0x8] ;  /* 0x00000800010e7983 */ /* 0x000ea20000300800 */
[----:B------:R-:W2:Y:S02]  /*2a190*/  LDL.LU R15, [R1+0xc] ;  /* 0x00000c00010f7983 */ /* 0x000ea40000300800 */
[----:B------:R-:W-:Y:S02]  /*2a1a0*/  STL [R1+0x341c], R24 ;  /* 0x00341c1801007387 */ /* 0x000fe40000100800 */
[----:B------:R-:W-:Y:S01]  /*2a1b0*/  STL [R1+0x3418], R25 ;  /* 0x0034181901007387 */ /* 0x000fe20000100800 */
[----:B------:R0:W-:Y:S01]  /*2a1c0*/  STL [R1+0x3414], R26 ;  /* 0x0034141a01007387 */ /* 0x0001e20000100800 */
[----:B------:R1:W-:Y:S01]  /*2a1d0*/  STL [R1+0x3410], R27 ;  /* 0x0034101b01007387 */ /* 0x0003e20000100800 */
[----:B0-----:R-:W-:Y:S01]  /*2a1e0*/  MOV R26, R17 ;  /* 0x00000011001a7202 */ /* 0x001fe20000000f00 */
[----:B-1----:R-:W-:Y:S01]  /*2a1f0*/  IMAD.MOV.U32 R27, RZ, RZ, R16 ;  /* 0x000000ffff1b7224 */ /* 0x002fe200078e0010 */
[C---:B----4-:R-:W-:Y:S11]  /*2a200*/  HMMA.16816.F32 R4, R20.reuse, R18, R4 ;  /* 0x000000121404723c */ /* 0x050ff60000001804 */
[----:B------:R-:W-:Y:S11]  /*2a210*/  @!UPT UIADD3 URZ, URZ, URZ, URZ ;  /* 0x0000003f3f3ff290 */ /* 0x000ff6000fffe03f */
[----:B------:R-:W-:Y:S02]  /*2a220*/  @!UPT UIADD3 URZ, URZ, URZ, URZ ;  /* 0x0000003f3f3ff290 */ /* 0x000fe4000fffe03f */
[----:B------:R-:W-:Y:S01]  /*2a230*/  MOV R18, R6 ;  /* 0x0000000600127202 */ /* 0x000fe20000000f00 */
[----:B------:R-:W-:Y:S01]  /*2a240*/  IMAD.MOV.U32 R19, RZ, RZ, R7 ;  /* 0x000000ffff137224 */ /* 0x000fe200078e0007 */
[----:B------:R-:W-:Y:S02]  /*2a250*/  MOV R16, R4 ;  /* 0x0000000400107202 */ /* 0x000fe40000000f00 */
[----:B------:R-:W-:Y:S01]  /*2a260*/  MOV R17, R5 ;  /* 0x0000000500117202 */ /* 0x000fe20000000f00 */
[----:B------:R-:W3:Y:S01]  /*2a270*/  LDL.LU.64 R6, [R1+0x34a8] ;  /* 0x0034a80001067983 */ /* 0x000ee20000300a00 */
[----:B------:R-:W4:Y:S02]  /*2a280*/  LDL.LU.64 R4, [R1+0x34a0] ;  /* 0x0034a00001047983 */ /* 0x000f240000300a00 */
[----:B------:R-:W-:Y:S01]  /*2a290*/  STL.64 [R1+0x3428], R18 ;  /* 0x0034281201007387 */ /* 0x000fe20000100a00 */
[----:B------:R0:W-:Y:S04]  /*2a2a0*/  STL.64 [R1+0x3420], R16 ;  /* 0x0034201001007387 */ /* 0x0001e80000100a00 */
[----:B0-----:R-:W2:Y:S01]  /*2a2b0*/  LDL.LU R16, [R1+0x10] ;  /* 0x0000100001107983 */ /* 0x001ea20000300800 */
[----:B------:R-:W2:Y:S02]  /*2a2c0*/  LDL.LU R17, [R1+0x14] ;  /* 0x0000140001117983 */ /* 0x000ea40000300800 */
[----:B------:R-:W2:Y:S02]  /*2a2d0*/  LDL.LU R18, [R1+0x18] ;  /* 0x0000180001127983 */ /* 0x000ea40000300800 */
[----:B------:R-:W2:Y:S02]  /*2a2e0*/  LDL.LU R19, [R1+0x1c] ;  /* 0x00001c0001137983 */ /* 0x000ea40000300800 */
[----:B--2---:R-:W-:Y:S11]  /*2a2f0*/  HMMA.16816.F32 R16, R20, R26, R16 ;  /* 0x0000001a1410723c */ /* 0x004ff60000001810 */
[----:B------:R-:W-:Y:S11]  /*2a300*/  @!UPT UIADD3 URZ, URZ, URZ, URZ ;  /* 0x0000003f3f3ff290 */ /* 0x000ff6000fffe03f */
[----:B------:R-:W-:Y:S02]  /*2a310*/  @!UPT UIADD3 URZ, URZ, URZ, URZ ;  /* 0x0000003f3f3ff290 */ /* 0x000fe4000fffe03f */
[----:B------:R-:W-:Y:S02]  /*2a320*/  MOV R24, R16 ;  /* 0x0000001000187202 */ /* 0x000fe40000000f00 */
[----:B------:R-:W-:Y:S01]  /*2a330*/  MOV R26, R18 ;  /* 0x00000012001a7202 */ /* 0x000fe20000000f00 */
[----:B------:R-:W-:Y:S01]  /*2a340*/  IMAD.MOV.U32 R27, RZ, RZ, R19 ;  /* 0x000000ffff1b7224 */ /* 0x000fe200078e0013 */
[----:B------:R-:W-:Y:S02]  /*2a350*/  MOV R25, R17 ;  /* 0x0000001100197202 */ /* 0x000fe40000000f00 */
[----:B------:R-:W-:Y:S02]  /*2a360*/  MOV R16, R0 ;  /* 0x0000000000107202 */ /* 0x000fe40000000f00 */
[----:B------:R-:W-:Y:S01]  /*2a370*/  MOV R18, R3 ;  /* 0x0000000300127202 */ /* 0x000fe20000000f00 */
[----:B---3--:R-:W-:Y:S01]  /*2a380*/  IMAD.MOV.U32 R19, RZ, RZ, R6 ;  /* 0x000000ffff137224 */ /* 0x008fe200078e0006 */
[----:B------:R-:W2:Y:S01]  /*2a390*/  LDL.LU R0, [R1+0x349c] ;  /* 0x00349c0001007983 */ /* 0x000ea20000300800 */
[----:B------:R-:W-:-:S02]  /*2a3a0*/  MOV R17, R2 ;  /* 0x0000000200117202 */ /* 0x000fc40000000f00 */
[----:B------:R-:W3:Y:S02]  /*2a3b0*/  LDL.LU R2, [R1+0x3498] ;  /* 0x0034980001027983 */ /* 0x000ee40000300800 */
[----:B------:R-:W2:Y:S01]  /*2a3c0*/  LDL.LU R3, [R1+0x3494] ;  /* 0x0034940001037983 */ /* 0x000ea20000300800 */
[----:B------:R-:W2:Y:S01]  /*2a3d0*/  LDL.LU R6, [R1+0x3490] ;  /* 0x0034900001067983 */ /* 0x000ea20000300800 */
[----:B------:R-:W-:Y:S02]  /*2a3e0*/  STL.64 [R1+0x3448], R18 ;  /* 0x0034481201007387 */ /* 0x000fe40000100a00 */
[----:B------:R0:W-:Y:S02]  /*2a3f0*/  STL.64 [R1+0x3440], R16 ;  /* 0x0034401001007387 */ /* 0x0001e40000100a00 */
[----:B0-----:R-:W2:Y:S01]  /*2a400*/  LDL.LU R16, [R1+0x50] ;  /* 0x0000500001107983 */ /* 0x001ea20000300800 */
[----:B------:R-:W-:Y:S02]  /*2a410*/  MOV R18, R29 ;  /* 0x0000001d00127202 */ /* 0x000fe40000000f00 */
[----:B------:R-:W-:-:S02]  /*2a420*/  MOV R19, R7 ;  /* 0x0000000700137202 */ /* 0x000fc40000000f00 */
[----:B------:R-:W-:Y:S02]  /*2a430*/  MOV R17, R28 ;  /* 0x0000001c00117202 */ /* 0x000fe40000000f00 */
[----:B------:R-:W3:Y:S01]  /*2a440*/  LDL.LU R28, [R1+0x348c] ;  /* 0x00348c00011c7983 */ /* 0x000ee20000300800 */
[----:B------:R-:W3:Y:S02]  /*2a450*/  LDL.LU R29, [R1+0x3488] ;  /* 0x00348800011d7983 */ /* 0x000ee40000300800 */
[----:B------:R-:W-:Y:S01]  /*2a460*/  STL.64 [R1+0x3458], R18 ;  /* 0x0034581201007387 */ /* 0x000fe20000100a00 */
[----:B------:R-:W-:Y:S01]  /*2a470*/  HMMA.16816.F32 R8, R20, R10, R12 ;  /* 0x0000000a1408723c */ /* 0x000fe2000000180c */
[----:B--2---:R-:W-:Y:S01]  /*2a480*/  STL.64 [R1+0x3450], R16 ;  /* 0x0034501001007387 */ /* 0x004fe20000100a00 */
[----:B------:R-:W-:Y:S02]  /*2a490*/  STL.64 [R1+0x3438], R26 ;  /* 0x0034381a01007387 */ /* 0x000fe40000100a00 */
[----:B------:R0:W-:Y:S02]  /*2a4a0*/  STL.64 [R1+0x3430], R24 ;  /* 0x0034301801007387 */ /* 0x0001e40000100a00 */
[----:B0-----:R-:W2:Y:S01]  /*2a4b0*/  LDL.LU.64 R24, [R1+0xa0] ;  /* 0x0000a00001187983 */ /* 0x001ea20000300a00 */
[----:B------:R-:W-:-:S02]  /*2a4c0*/  MOV R17, R3 ;  /* 0x0000000300117202 */ /* 0x000fc40000000f00 */
[----:B---3--:R-:W-:Y:S02]  /*2a4d0*/  MOV R18, R2 ;  /* 0x0000000200127202 */ /* 0x008fe40000000f00 */
[----:B------:R-:W-:Y:S11]  /*2a4e0*/  MOV R19, R0 ;  /* 0x0000000000137202 */ /* 0x000ff60000000f00 */
[----:B------:R-:W-:Y:S02]  /*2a4f0*/  @!UPT UIADD3 URZ, URZ, URZ, URZ ;  /* 0x0000003f3f3ff290 */ /* 0x000fe4000fffe03f */
[----:B------:R-:W-:Y:S01]  /*2a500*/  IMAD.MOV.U32 R3, RZ, RZ, R9 ;  /* 0x000000ffff037224 */ /* 0x000fe200078e0009 */
[----:B------:R-:W-:Y:S02]  /*2a510*/  MOV R2, R10 ;  /* 0x0000000a00027202 */ /* 0x000fe40000000f00 */
[----:B------:R-:W-:Y:S01]  /*2a520*/  MOV R0, R11 ;  /* 0x0000000b00007202 */ /* 0x000fe20000000f00 */
[----:B------:R-:W-:Y:S01]  /*2a530*/  IMAD.MOV.U32 R16, RZ, RZ, R6 ;  /* 0x000000ffff107224 */ /* 0x000fe200078e0006 */
[----:B--2---:R0:W-:Y:S04]  /*2a540*/  STL.64 [R1+0x3460], R24 ;  /* 0x0034601801007387 */ /* 0x0041e80000100a00 */
[----:B0-----:R-:W2:Y:S01]  /*2a550*/  LDL.LU.64 R24, [R1+0x80] ;  /* 0x0000800001187983 */ /* 0x001ea20000300a00 */
[----:B------:R-:W3:Y:S02]  /*2a560*/  LDL.LU.64 R14, [R1+0x3480] ;  /* 0x00348000010e7983 */ /* 0x000ee40000300a00 */
[----:B------:R-:W3:Y:S02]  /*2a570*/  LDL.LU.64 R12, [R1+0x3478] ;  /* 0x00347800010c7983 */ /* 0x000ee40000300a00 */
[----:B------:R-:W-:Y:S02]  /*2a580*/  STL [R1], R8 ;  /* 0x0000000801007387 */ /* 0x000fe40000100800 */
[----:B------:R-:W0:Y:S04]  /*2a590*/  LDSM.16.MT88.4 R8, [R29+0x24c00] ;  /* 0x024c00001d08783b */ /* 0x000e280000004200 */
[----:B0-----:R-:W-:Y:S01]  /*2a5a0*/  STL [R1+0x33b4], R8 ;  /* 0x0033b40801007387 */ /* 0x001fe20000100800 */
[----:B------:R-:W-:Y:S02]  /*2a5b0*/  STL [R1+0x33b0], R9 ;  /* 0x0033b00901007387 */ /* 0x000fe40000100800 */
[----:B------:R4:W-:Y:S02]  /*2a5c0*/  STL [R1+0x33ac], R10 ;  /* 0x0033ac0a01007387 */ /* 0x0009e40000100800 */
[----:B------:R0:W-:Y:S01]  /*2a5d0*/  STL [R1+0x33a8], R11 ;  /* 0x0033a80b01007387 */ /* 0x0001e20000100800 */
[----:B----4-:R-:W-:Y:S01]  /*2a5e0*/  MOV R10, R5 ;  /* 0x00000005000a7202 */ /* 0x010fe20000000f00 */
[----:B0-----:R-:W-:-:S02]  /*2a5f0*/  IMAD.MOV.U32 R11, RZ, RZ, R4 ;  /* 0x000000ffff0b7224 */ /* 0x001fc400078e0004 */
[----:B------:R-:W0:Y:S04]  /*2a600*/  LDSM.16.MT88.4 R4, [R28+0x24c00] ;  /* 0x024c00001c04783b */ /* 0x000e280000004200 */
[----:B------:R-:W-:Y:S04]  /*2a610*/  STL [R1+0x33b8], R28 ;  /* 0x0033b81c01007387 */ /* 0x000fe80000100800 */
[----:B0-----:R-:W-:Y:S01]  /*2a620*/  STL.64 [R1+0x3378], R6 ;  /* 0x0033780601007387 */ /* 0x001fe20000100a00 */
[----:B------:R0:W-:Y:S03]  /*2a630*/  STL.64 [R1+0x3370], R4 ;  /* 0x0033700401007387 */ /* 0x0001e60000100a00 */
[----:B0-----:R-:W4:Y:S01]  /*2a640*/  LDL.LU.64 R4, [R1+0xe0] ;  /* 0x0000e00001047983 */ /* 0x001f220000300a00 */
[----:B------:R-:W2:Y:S01]  /*2a650*/  LDL.LU.64 R6, [R1+0xe8] ;  /* 0x0000e80001067983 */ /* 0x000ea20000300a00 */
[----:B---3--:R-:W-:Y:S02]  /*2a660*/  HMMA.16816.F32 R8, R20, R10, R12 ;  /* 0x0000000a1408723c */ /* 0x008fe4000000180c */
[----:B--2---:R0:W-:Y:S01]  /*2a670*/  STL [R1+0x33bc], R7 ;  /* 0x0033bc0701007387 */ /* 0x0041e20000100800 */
[----:B------:R-:W2:Y:S02]  /*2a680*/  LDL.LU.64 R14, [R1+0x3470] ;  /* 0x00347000010e7983 */ /* 0x000ea40000300a00 */
[----:B------:R-:W2:Y:S02]  /*2a690*/  LDL.LU.64 R12, [R1+0x3468] ;  /* 0x00346800010c7983 */ /* 0x000ea40000300a00 */
[----:B------:R-:W3:Y:S11]  /*2a6a0*/  LDL.LU.64 R20, [R1+0x90] ;  /* 0x0000900001147983 */ /* 0x000ef60000300a00 */
[----:B------:R-:W-:Y:S05]  /*2a6b0*/  @!UPT UIADD3 URZ, URZ, URZ, URZ ;  /* 0x0000003f3f3ff290 */ /* 0x000fea000fffe03f */
[----:B------:R1:W-:Y:S01]  /*2a6c0*/  STL.64 [R1+0x30], R8 ;  /* 0x0000300801007387 */ /* 0x0003e20000100a00 */
[----:B------:R2:W-:Y:S01]  /*2a6d0*/  STL.64 [R1+0x38], R10 ;  /* 0x0000380a01007387 */ /* 0x0005e20000100a00 */
[----:B0-----:R-:W-:Y:S02]  /*2a6e0*/  MOV R7, R25 ;  /* 0x0000001900077202 */ /* 0x001fe40000000f00 */
[----:B-1----:R-:W-:Y:S01]  /*2a6f0*/  MOV R8, R24 ;  /* 0x0000001800087202 */ /* 0x002fe20000000f00 */
[C---:B--2---:R-:W-:Y:S01]  /*2a700*/  HMMA.16816.F32 R16, R12.reuse, R24, R16 ;  /* 0x000000180c10723c */ /* 0x044fe20000001810 */
[----:B------:R-:W2:Y:S11]  /*2a710*/  LDL.LU.64 R24, [R1+0x3460] ;  /* 0x0034600001187983 */ /* 0x000eb60000300a00 */
[----:B------:R-:W-:Y:S11]  /*2a720*/  @!UPT UIADD3 URZ, URZ, URZ, URZ ;  /* 0x0000003f3f3ff290 */ /* 0x000ff6000fffe03f */
[----:B------:R0:W-:Y:S01]  /*2a730*/  STL.64 [R1+0x48], R18 ;  /* 0x0000481201007387 */ /* 0x0001e20000100a00 */
[----:B------:R-:W-:Y:S01]  /*2a740*/  MOV R10, R16 ;  /* 0x00000010000a7202 */ /* 0x000fe20000000f00 */
[----:B------:R-:W-:Y:S02]  /*2a750*/  IMAD.MOV.U32 R11, RZ, RZ, R17 ;  /* 0x000000ffff0b7224 */ /* 0x000fe400078e0011 */
[----:B0-----:R-:W2:Y:S01]  /*2a760*/  LDL.LU.64 R18, [R1+0x3458] ;  /* 0x0034580001127983 */ /* 0x001ea20000300a00 */
[----:B------:R-:W2:Y:S01]  /*2a770*/  LDL.LU.64 R16, [R1+0x3450] ;  /* 0x0034500001107983 */ /* 0x000ea20000300a00 */
[----:B---3--:R-:W-:Y:S02]  /*2a780*/  MOV R26, R20 ;  /* 0x00000014001a7202 */ /* 0x008fe40000000f00 */
[----:B------:R-:W-:Y:S01]  /*2a790*/  MOV R9, R21 ;  /* 0x0000001500097202 */ /* 0x000fe20000000f00 */
[----:B--2---:R-:W-:Y:S11]  /*2a7a0*/  HMMA.16816.F32 R16, R12, R20, R16 ;  /* 0x000000140c10723c */ /* 0x004ff60000001810 */
[----:B------:R-:W-:Y:S11]  /*2a7b0*/  @!UPT UIADD3 URZ, URZ, URZ, URZ ;  /* 0x0000003f3f3ff290 */ /* 0x000ff6000fffe03f */
[----:B------:R-:W-:Y:S02]  /*2a7c0*/  @!UPT UIADD3 URZ, URZ, URZ, URZ ;  /* 0x0000003f3f3ff290 */ /* 0x000fe4000fffe03f */
[----:B------:R-:W-:Y:S02]  /*2a7d0*/  MOV R21, R18 ;  /* 0x0000001200157202 */ /* 0x000fe40000000f00 */
[----:B------:R-:W-:Y:S02]  /*2a7e0*/  MOV R20, R19 ;  /* 0x0000001300147202 */ /* 0x000fe40000000f00 */
[----:B------:R-:W-:Y:S01]  /*2a7f0*/  MOV R23, R16 ;  /* 0x0000001000177202 */ /* 0x000fe20000000f00 */
[----:B------:R-:W-:Y:S01]  /*2a800*/  IMAD.MOV.U32 R22, RZ, RZ, R17 ;  /* 0x000000ffff167224 */ /* 0x000fe200078e0011 */
[----:B------:R-:W2:Y:S01]  /*2a810*/  LDL.LU.64 R18, [R1+0x3448] ;  /* 0x0034480001127983 */ /* 0x000ea20000300a00 */
[----:B------:R-:W2:Y:S03]  /*2a820*/  LDL.LU.64 R16, [R1+0x3440] ;  /* 0x0034400001107983 */ /* 0x000ea60000300a00 */
[----:B------:R-:W-:Y:S01]  /*2a830*/  STL.64 [R1+0x33d0], R22 ;  /* 0x0033d01601007387 */ /* 0x000fe20000100a00 */
[----:B------:R0:W-:Y:S02]  /*2a840*/  STL.64 [R1+0x33c8], R20 ;  /* 0x0033c81401007387 */ /* 0x0001e40000100a00 */
[----:B0-----:R-:W-:Y:S01]  /*2a850*/  MOV R20, R26 ;  /* 0x0000001a00147202 */ /* 0x001fe20000000f00 */
[----:B------:R-:W-:Y:S01]  /*2a860*/  IMAD.MOV.U32 R21, RZ, RZ, R9 ;  /* 0x000000ffff157224 */ /* 0x000fe200078e0009 */
[----:B------:R-:W-:Y:S01]  /*2a870*/  MOV R23, R24 ;  /* 0x0000001800177202 */ /* 0x000fe20000000f00 */
[----:B------:R-:W-:-:S03]  /*2a880*/  IMAD.MOV.U32 R22, RZ, RZ, R25 ;  /* 0x000000ffff167224 */ /* 0x000fc600078e0019 */
[----:B------:R0:W-:Y:S01]  /*2a890*/  STL.64 [R1+0x33e8], R20 ;  /* 0x0033e81401007387 */ /* 0x0001e20000100a00 */
[----:B------:R-:W3:Y:S01]  /*2a8a0*/  LDL.LU.64 R26, [R1+0x3438] ;  /* 0x00343800011a7983 */ /* 0x000ee20000300a00 */
[----:B0-----:R-:W-:Y:S02]  /*2a8b0*/  MOV R20, R8 ;  /* 0x0000000800147202 */ /* 0x001fe40000000f00 */
[----:B------:R-:W-:Y:S01]  /*2a8c0*/  MOV R21, R7 ;  /* 0x0000000700157202 */ /* 0x000fe20000000f00 */
[----:B--2---:R-:W-:Y:S01]  /*2a8d0*/  HMMA.16816.F32 R16, R12, R24, R16 ;  /* 0x000000180c10723c */ /* 0x004fe20000001810 */
[----:B------:R-:W2:Y:S11]  /*2a8e0*/  LDL.LU.64 R24, [R1+0x3430] ;  /* 0x0034300001187983 */ /* 0x000eb60000300a00 */
[----:B------:R-:W-:Y:S11]  /*2a8f0*/  @!UPT UIADD3 URZ, URZ, URZ, URZ ;  /* 0x0000003f3f3ff290 */ /* 0x000ff6000fffe03f */
[----:B------:R-:W-:Y:S01]  /*2a900*/  @!UPT UIADD3 URZ, URZ, URZ, URZ ;  /* 0x0000003f3f3ff290 */ /* 0x000fe2000fffe03f */
[----:B------:R-:W-:Y:S01]  /*2a910*/  MOV R8, R18 ;  /* 0x0000001200087202 */ /* 0x000fe20000000f00 */
[----:B------:R-:W-:Y:S01]  /*2a920*/  IMAD.MOV.U32 R9, RZ, RZ, R19 ;  /* 0x000000ffff097224 */ /* 0x000fe200078e0013 */
[----:B------:R-:W-:Y:S02]  /*2a930*/  MOV R7, R16 ;  /* 0x0000001000077202 */ /* 0x000fe40000000f00 */
[----:B------:R-:W-:Y:S01]  /*2a940*/  MOV R28, R17 ;  /* 0x00000011001c7202 */ /* 0x000fe20000000f00 */
[----:B------:R-:W4:Y:S01]  /*2a950*/  LDL.LU.64 R18, [R1+0x3428] ;  /* 0x0034280001127983 */ /* 0x000f220000300a00 */
[----:B------:R-:W4:Y:S02]  /*2a960*/  LDL.LU.64 R16, [R1+0x3420] ;  /* 0x0034200001107983 */ /* 0x000f240000300a00 */
[----:B------:R3:W-:Y:S02]  /*2a970*/  STL.64 [R1+0x33e0], R10 ;  /* 0x0033e00a01007387 */ /* 0x0007e40000100a00 */
[----:B------:R2:W-:Y:S01]  /*2a980*/  STL.64 [R1+0x33d8], R8 ;  /* 0x0033d80801007387 */ /* 0x0005e20000100a00 */
[----:B---3--:R-:W-:Y:S01]  /*2a990*/  MOV R10, R26 ;  /* 0x0000001a000a7202 */ /* 0x008fe20000000f00 */
[----:B------:R-:W-:Y:S01]  /*2a9a0*/  IMAD.MOV.U32 R11, RZ, RZ, R27 ;  /* 0x000000ffff0b7224 */ /* 0x000fe200078e001b */
[----:B--2---:R-:W-:-:S02]  /*2a9b0*/  MOV R8, R24 ;  /* 0x0000001800087202 */ /* 0x004fc40000000f00 */
[----:B------:R-:W-:Y:S01]  /*2a9c0*/  MOV R9, R25 ;  /* 0x0000001900097202 */ /* 0x000fe20000000f00 */
[----:B------:R-:W2:Y:S01]  /*2a9d0*/  LDL.LU R24, [R1+0x341c] ;  /* 0x00341c0001187983 */ /* 0x000ea20000300800 */
[----:B------:R-:W2:Y:S02]  /*2a9e0*/  LDL.LU R25, [R1+0x3418] ;  /* 0x0034180001197983 */ /* 0x000ea40000300800 */
[----:B------:R-:W2:Y:S02]  /*2a9f0*/  LDL.LU R26, [R1+0x3414] ;  /* 0x00341400011a7983 */ /* 0x000ea40000300800 */
[----:B------:R-:W2:Y:S01]  /*2aa00*/  LDL.LU R27, [R1+0x3410] ;  /* 0x00341000011b7983 */ /* 0x000ea20000300800 */
[----:B------:R-:W-:Y:S01]  /*2aa10*/  STL.64 [R1+0x33f8], R10 ;  /* 0x0033f80a01007387 */ /* 0x000fe20000100a00 */
[----:B------:R4:W-:Y:S02]  /*2aa20*/  STL.64 [R1+0x33f0], R8 ;  /* 0x0033f00801007387 */ /* 0x0009e40000100a00 */
[----:B----4-:R-:W-:-:S02]  /*2aa30*/  MOV R8, R16 ;  /* 0x0000001000087202 */ /* 0x010fc40000000f00 */
[----:B------:R-:W-:Y:S01]  /*2aa40*/  MOV R9, R17 ;  /* 0x0000001100097202 */ /* 0x000fe20000000f00 */
[----:B------:R-:W3:Y:S01]  /*2aa50*/  LDL.LU R16, [R1+0x340c] ;  /* 0x00340c0001107983 */ /* 0x000ee20000300800 */
[----:B------:R-:W3:Y:S01]  /*2aa60*/  LDL.LU R17, [R1+0x3408] ;  /* 0x0034080001117983 */ /* 0x000ee20000300800 */
[----:B------:R-:W-:Y:S01]  /*2aa70*/  MOV R10, R18 ;  /* 0x00000012000a7202 */ /* 0x000fe20000000f00 */
[----:B------:R-:W-:Y:S01]  /*2aa80*/  IMAD.MOV.U32 R11, RZ, RZ, R19 ;  /* 0x000000ffff0b7224 */ /* 0x000fe200078e0013 */
[----:B------:R-:W3:Y:S01]  /*2aa90*/  LDL.LU R18, [R1+0x3404] ;  /* 0x0034040001127983 */ /* 0x000ee20000300800 */
[----:B------:R-:W3:Y:S01]  /*2aaa0*/  LDL.LU R19, [R1+0x3400] ;  /* 0x0034000001137983 */ /* 0x000ee20000300800 */
[----:B--2---:R-:W-:Y:S07]  /*2aab0*/  HMMA.16816.F32 R24, R12, R4, R24 ;  /* 0x000000040c18723c */ /* 0x004fee0000001818 */
[----:B------:R-:W-:-:S02]  /*2aac0*/  MOV R12, R23 ;  /* 0x00000017000c7202 */ /* 0x000fc40000000f00 */
[----:B------:R-:W-:Y:S02]  /*2aad0*/  MOV R13, R22 ;  /* 0x00000016000d7202 */ /* 0x000fe40000000f00 */
[----:B---3--:R-:W-:Y:S11]  /*2aae0*/  HMMA.16816.F32 R20, R16, R20, R8 ;  /* 0x000000141014723c */ /* 0x008ff60000001808 */
[----:B------:R-:W-:Y:S01]  /*2aaf0*/  @!UPT UIADD3 URZ, URZ, URZ, URZ ;  /* 0x0000003f3f3ff290 */ /* 0x000fe2000fffe03f */
[----:B------:R-:W-:Y:S01]  /*2ab00*/  STL.64 [R1+0x3388], R26 ;  /* 0x0033881a01007387 */ /* 0x000fe20000100a00 */
[----:B------:R0:W-:Y:S03]  /*2ab10*/  STL.64 [R1+0x3380], R24 ;  /* 0x0033801801007387 */ /* 0x0001e60000100a00 */
[----:B0-----:R-:W2:Y:S01]  /*2ab20*/  LDL.LU R24, [R1] ;  /* 0x0000000001187983 */ /* 0x001ea20000300800 */
[----:B------:R-:W3:Y:S01]  /*2ab30*/  LDL.LU.64 R10, [R1+0x33f8] ;  /* 0x0033f800010a7983 */ /* 0x000ee20000300a00 */
[----:B------:R-:W-:Y:S01]  /*2ab40*/  MOV R25, R3 ;  /* 0x0000000300197202 */ /* 0x000fe20000000f00 */
[----:B------:R-:W3:Y:S04]  /*2ab50*/  LDL.LU.64 R8, [R1+0x33f0] ;  /* 0x0033f00001087983 */ /* 0x000ee80000300a00 */
[----:B------:R0:W-:Y:S01]  /*2ab60*/  STL [R1+0x20], R20 ;  /* 0x0000201401007387 */ /* 0x0001e20000100800 */
[----:B------:R-:W-:-:S03]  /*2ab70*/  MOV R3, R21 ;  /* 0x0000001500037202 */ /* 0x000fc60000000f00 */
[----:B0-----:R-:W3:Y:S01]  /*2ab80*/  LDL.LU.64 R20, [R1+0x33e8] ;  /* 0x0033e80001147983 */ /* 0x001ee20000300a00 */
[----:B------:R-:W-:Y:S01]  /*2ab90*/  IMAD.MOV.U32 R26, RZ, RZ, R2 ;  /* 0x000000ffff1a7224 */ /* 0x000fe200078e0002 */
[----:B------:R-:W-:Y:S02]  /*2aba0*/  MOV R27, R0 ;  /* 0x00000000001b7202 */ /* 0x000fe40000000f00 */
[----:B------:R-:W-:Y:S01]  /*2abb0*/  MOV R2, R22 ;  /* 0x0000001600027202 */ /* 0x000fe20000000f00 */
[----:B------:R-:W-:Y:S02]  /*2abc0*/  IMAD.MOV.U32 R0, RZ, RZ, R23 ;  /* 0x000000ffff007224 */ /* 0x000fe400078e0017 */
[C---:B---3--:R-:W-:Y:S01]  /*2abd0*/  HMMA.16816.F32 R20, R16.reuse, R20, R8 ;  /* 0x000000141014723c */ /* 0x048fe20000001808 */
[----:B------:R-:W3:Y:S01]  /*2abe0*/  LDL.LU.64 R10, [R1+0x33e0] ;  /* 0x0033e000010a7983 */ /* 0x000ee20000300a00 */
[----:B------:R-:W4:Y:S06]  /*2abf0*/  LDL.LU.64 R8, [R1+0x33d8] ;  /* 0x0033d80001087983 */ /* 0x000f2c0000300a00 */
[----:B--2---:R-:W-:Y:S01]  /*2ac00*/  HMMA.16816.F32 R24, R16, R12, R24 ;  /* 0x0000000c1018723c */ /* 0x004fe20000001818 */
[----:B------:R-:W0:Y:S11]  /*2ac10*/  LDSM.16.MT88.4 R12, [R29+0x25000] ;  /* 0x025000001d0c783b */ /* 0x000e360000004200 */
[----:B------:R-:W-:Y:S03]  /*2ac20*/  @!UPT UIADD3 URZ, URZ, URZ, URZ ;  /* 0x0000003f3f3ff290 */ /* 0x000fe6000fffe03f */
[----:B------:R-:W-:Y:S01]  /*2ac30*/  STL.64 [R1+0x10], R20 ;  /* 0x0000101401007387 */ /* 0x000fe20000100a00 */
[----:B------:R1:W-:Y:S03]  /*2ac40*/  STL.64 [R1+0x18], R22 ;  /* 0x0000181601007387 */ /* 0x0003e60000100a00 */
[----:B-1----:R-:W2:Y:S01]  /*2ac50*/  LDL.LU.64 R22, [R1+0x33d0] ;  /* 0x0033d00001167983 */ /* 0x002ea20000300a00 */
[----:B------:R-:W2:Y:S02]  /*2ac60*/  LDL.LU.64 R20, [R1+0x33c8] ;  /* 0x0033c80001147983 */ /* 0x000ea40000300a00 */
[----:B------:R-:W2:Y:S02]  /*2ac70*/  LDL.LU R29, [R1+0x33c0] ;  /* 0x0033c000011d7983 */ /* 0x000ea40000300800 */
[----:B------:R-:W-:Y:S01]  /*2ac80*/  STL.64 [R1], R24 ;  /* 0x0000001801007387 */ /* 0x000fe20000100a00 */
[----:B------:R-:W-:Y:S04]  /*2ac90*/  STL.64 [R1+0x8], R26 ;  /* 0x0000081a01007387 */ /* 0x000fe80000100a00 */
[----:B0-----:R-:W-:Y:S01]  /*2aca0*/  STL.64 [R1+0x3338], R14 ;  /* 0x0033380e01007387 */ /* 0x001fe20000100a00 */
[----:B------:R0:W-:Y:S03]  /*2acb0*/  STL.64 [R1+0x3330], R12 ;  /* 0x0033300c01007387 */ /* 0x0001e60000100a00 */
[----:B0-----:R-:W3:Y:S01]  /*2acc0*/  LDL.LU R12, [R1+0x30] ;  /* 0x00003000010c7983 */ /* 0x001ee20000300800 */
[----:B------:R-:W3:Y:S02]  /*2acd0*/  LDL.LU R13, [R1+0x34] ;  /* 0x00003400010d7983 */ /* 0x000ee40000300800 */
[----:B------:R-:W3:Y:S02]  /*2ace0*/  LDL.LU R14, [R1+0x38] ;  /* 0x00003800010e7983 */ /* 0x000ee40000300800 */
[----:B------:R-:W3:Y:S01]  /*2acf0*/  LDL.LU R15, [R1+0x3c] ;  /* 0x00003c00010f7983 */ /* 0x000ee20000300800 */
[----:B--2---:R-:W0:Y:S04]  /*2ad00*/  LDSM.16.M88.4 R24, [R29+0x280] ;  /* 0x000280001d18783b */ /* 0x004e280000000200 */
[----:B0-----:R-:W-:Y:S01]  /*2ad10*/  STL.64 [R1+0xb0], R24 ;  /* 0x0000b01801007387 */ /* 0x001fe20000100a00 */
[----:B------:R-:W-:Y:S02]  /*2ad20*/  STL.64 [R1+0xb8], R26 ;  /* 0x0000b81a01007387 */ /* 0x000fe40000100a00 */
[----:B------:R-:W0:Y:S02]  /*2ad30*/  LDSM.16.M88.4 R24, [R29+0x8280] ;  /* 0x008280001d18783b */ /* 0x000e240000000200 */
[----:B0-----:R-:W-:Y:S02]  /*2ad40*/  STL.64 [R1+0xc0], R24 ;  /* 0x0000c01801007387 */ /* 0x001fe40000100a00 */
[----:B------:R-:W-:Y:S02]  /*2ad50*/  STL.64 [R1+0xc8], R26 ;  /* 0x0000c81a01007387 */ /* 0x000fe40000100a00 */
[----:B------:R-:W0:Y:S02]  /*2ad60*/  LDSM.16.M88.4 R24, [R29+0x10280] ;  /* 0x010280001d18783b */ /* 0x000e240000000200 */
[----:B0-----:R-:W-:Y:S02]  /*2ad70*/  STL.64 [R1+0xd0], R24 ;  /* 0x0000d01801007387 */ /* 0x001fe40000100a00 */
[----:B------:R-:W-:Y:S02]  /*2ad80*/  STL.64 [R1+0xd8], R26 ;  /* 0x0000d81a01007387 */ /* 0x000fe40000100a00 */
[----:B------:R-:W0:Y:S02]  /*2ad90*/  LDSM.16.M88.4 R24, [R29+0x18280] ;  /* 0x018280001d18783b */ /* 0x000e240000000200 */
[----:B0-----:R0:W-:Y:S02]  /*2ada0*/  STL.64 [R1+0xf0], R24 ;  /* 0x0000f01801007387 */ /* 0x0011e40000100a00 */
[----:B------:R4:W-:Y:S01]  /*2adb0*/  STL.64 [R1+0xf8], R26 ;  /* 0x0000f81a01007387 */ /* 0x0009e20000100a00 */
[----:B0-----:R-:W-:-:S02]  /*2adc0*/  MOV R24, R7 ;  /* 0x0000000700187202 */ /* 0x001fc40000000f00 */
[----:B------:R-:W-:Y:S01]  /*2add0*/  MOV R25, R28 ;  /* 0x0000001c00197202 */ /* 0x000fe20000000f00 */
[----:B------:R-:W2:Y:S01]  /*2ade0*/  LDL.LU R7, [R1+0x33bc] ;  /* 0x0033bc0001077983 */ /* 0x000ea20000300800 */
[----:B------:R-:W2:Y:S01]  /*2adf0*/  LDL.LU R28, [R1+0x33b8] ;  /* 0x0033b800011c7983 */ /* 0x000ea20000300800 */
[----:B----4-:R-:W-:Y:S01]  /*2ae00*/  MOV R26, R8 ;  /* 0x00000008001a7202 */ /* 0x010fe20000000f00 */
[----:B------:R-:W-:Y:S01]  /*2ae10*/  IMAD.MOV.U32 R27, RZ, RZ, R9 ;  /* 0x000000ffff1b7224 */ /* 0x000fe200078e0009 */
[----:B------:R-:W4:Y:S01]  /*2ae20*/  LDL.LU R8, [R1+0x33b4] ;  /* 0x0033b40001087983 */ /* 0x000f220000300800 */
[----:B------:R-:W4:Y:S03]  /*2ae30*/  LDL.LU R9, [R1+0x33b0] ;  /* 0x0033b00001097983 */ /* 0x000f260000300800 */
[----:B------:R-:W-:Y:S01]  /*2ae40*/  STL.64 [R1+0x33a0], R26 ;  /* 0x0033a01a01007387 */ /* 0x000fe20000100a00 */
[----:B------:R-:W-:Y:S02]  /*2ae50*/  STL.64 [R1+0x3398], R24 ;  /* 0x0033981801007387 */ /* 0x000fe40000100a00 */
[----:B------:R0:W-:Y:S02]  /*2ae60*/  STL [R1+0x3120], R29 ;  /* 0x0031201d01007387 */ /* 0x0001e40000100800 */
[----:B0-----:R-:W4:Y:S01]  /*2ae70*/  LDL R29, [R1+0x464] ;  /* 0x00046400011d7983 */ /* 0x001f220000100800 */
[----:B------:R-:W-:-:S02]  /*2ae80*/  MOV R24, R23 ;  /* 0x0000001700187202 */ /* 0x000fc40000000f00 */
[----:B------:R-:W-:Y:S02]  /*2ae90*/  MOV R25, R22 ;  /* 0x0000001600197202 */ /* 0x000fe40000000f00 */
[----:B------:R-:W-:Y:S01]  /*2aea0*/  MOV R26, R21 ;  /* 0x00000015001a7202 */ /* 0x000fe20000000f00 */
[----:B------:R-:W-:Y:S01]  /*2aeb0*/  IMAD.MOV.U32 R27, RZ, RZ, R20 ;  /* 0x000000ffff1b7224 */ /* 0x000fe200078e0014 */
[----:B---3--:R-:W-:Y:S07]  /*2aec0*/  HMMA.16816.F32 R12, R16, R4, R12 ;  /* 0x00000004100c723c */ /* 0x008fee000000180c */
[----:B------:R-:W-:-:S02]  /*2aed0*/  MOV R16, R10 ;  /* 0x0000000a00107202 */ /* 0x000fc40000000f00 */
[----:B------:R-:W-:Y:S01]  /*2aee0*/  MOV R17, R11 ;  /* 0x0000000b00117202 */ /* 0x000fe20000000f00 */
[----:B--2---:R-:W0:Y:S04]  /*2aef0*/  LDSM.16.MT88.4 R20, [R28+0x25000] ;  /* 0x025000001c14783b */ /* 0x004e280000004200 */
[----:B----4-:R-:W-:Y:S01]  /*2af00*/  STL [R1+0x3344], R29 ;  /* 0x0033441d01007387 */ /* 0x010fe20000100800 */
[----:B------:R-:W-:Y:S03]  /*2af10*/  STL [R1+0x3340], R28 ;  /* 0x0033401c01007387 */ /* 0x000fe60000100800 */
[----:B0-----:R-:W-:Y:S01]  /*2af20*/  STL [R1+0x32d8], R20 ;  /* 0x0032d81401007387 */ /* 0x001fe20000100800 */
[----:B------:R-:W-:Y:S02]  /*2af30*/  STL [R1+0x32d4], R21 ;  /* 0x0032d41501007387 */ /* 0x000fe40000100800 */
[----:B------:R0:W-:Y:S02]  /*2af40*/  STL [R1+0x32d0], R22 ;  /* 0x0032d01601007387 */ /* 0x0001e40000100800 */
[----:B------:R1:W-:Y:S01]  /*2af50*/  STL [R1+0x32cc], R23 ;  /* 0x0032cc1701007387 */ /* 0x0003e20000100800 */
[----:B0-----:R-:W2:Y:S01]  /*2af60*/  LDL.LU R22, [R1+0x88] ;  /* 0x0000880001167983 */ /* 0x001ea20000300800 */
[----:B-1----:R-:W2:Y:S02]  /*2af70*/  LDL.LU R23, [R1+0x8c] ;  /* 0x00008c0001177983 */ /* 0x002ea40000300800 */
[----:B------:R-:W2:Y:S02]  /*2af80*/  LDL.LU R10, [R1+0x33ac] ;  /* 0x0033ac00010a7983 */ /* 0x000ea40000300800 */
[----:B------:R-:W2:Y:S01]  /*2af90*/  LDL.LU R11, [R1+0x33a8] ;  /* 0x0033a800010b7983 */ /* 0x000ea20000300800 */
[----:B------:R-:W2:Y:S01]  /*2afa0*/  LDL.LU R18, [R1+0x48] ;  /* 0x0000480001127983 */ /* 0x000ea20000300800 */
[----:B------:R-:W2:Y:S02]  /*2afb0*/  LDL.LU R19, [R1+0x4c] ;  /* 0x00004c0001137983 */ /* 0x000ea40000300800 */
[----:B------:R0:W-:Y:S02]  /*2afc0*/  STL.64 [R1+0x3390], R6 ;  /* 0x0033900601007387 */ /* 0x0001e40000100a00 */
[----:B0-----:R-:W3:Y:S01]  /*2afd0*/  LDL.LU.64 R6, [R1+0xa8] ;  /* 0x0000a80001067983 */ /* 0x001ee20000300a00 */
[----:B------:R-:W-:Y:S02]  /*2afe0*/  STL [R1+0x3354], R12 ;  /* 0x0033540c01007387 */ /* 0x000fe40000100800 */
[----:B------:R-:W-:Y:S02]  /*2aff0*/  STL [R1+0x3350], R13 ;  /* 0x0033500d01007387 */ /* 0x000fe40000100800 */
[----:B------:R-:W-:Y:S01]  /*2b000*/  STL [R1+0x334c], R14 ;  /* 0x00334c0e01007387 */ /* 0x000fe20000100800 */
[----:B------:R2:W-:Y:S02]  /*2b010*/  STL [R1+0x3348], R15 ;  /* 0x0033480f01007387 */ /* 0x0005e40000100800 */
[C---:B--2---:R-:W-:Y:S11]  /*2b020*/  HMMA.16816.F32 R12, R8.reuse, R22, R16 ;  /* 0x00000016080c723c */ /* 0x044ff60000001810 */
[----:B------:R-:W-:Y:S11]  /*2b030*/  @!UPT UIADD3 URZ, URZ, URZ, URZ ;  /* 0x0000003f3f3ff290 */ /* 0x000ff6000fffe03f */
[----:B------:R-:W-:Y:S02]  /*2b040*/  @!UPT UIADD3 URZ, URZ, URZ, URZ ;  /* 0x0000003f3f3ff290 */ /* 0x000fe4000fffe03f */
[----:B------:R-:W-:Y:S01]  /*2b050*/  MOV R19, R12 ;  /* 0x0000000c00137202 */ /* 0x000fe20000000f00 */
[----:B------:R-:W-:Y:S01]  /*2b060*/  IMAD.MOV.U32 R18, RZ, RZ, R13 ;  /* 0x000000ffff127224 */ /* 0x000fe200078e000d */
[----:B------:R-:W-:Y:S02]  /*2b070*/  MOV R17, R14 ;  /* 0x0000000e00117202 */ /* 0x000fe40000000f00 */
[----:B------:R-:W-:Y:S02]  /*2b080*/  MOV R16, R15 ;  /* 0x0000000f00107202 */ /* 0x000fe40000000f00 */
[----:B------:R0:W-:Y:S03]  /*2b090*/  STL.64 [R1+0x3360], R18 ;  /* 0x0033601201007387 */ /* 0x0001e60000100a00 */
[----:B------:R-:W-:Y:S01]  /*2b0a0*/  STL.64 [R1+0x3358], R16 ;  /* 0x0033581001007387 */ /* 0x000fe20000100a00 */
[----:B0-----:R-:W2:Y:S01]  /*2b0b0*/  LDL.LU R18, [R1+0x98] ;  /* 0x0000980001127983 */ /* 0x001ea20000300800 */
[----:B------:R-:W2:Y:S02]  /*2b0c0*/  LDL.LU R19, [R1+0x9c] ;  /* 0x00009c0001137983 */ /* 0x000ea40000300800 */
[C---:B--2---:R-:W-:Y:S11]  /*2b0d0*/  HMMA.16816.F32 R24, R8.reuse, R18, R24 ;  /* 0x000000120818723c */ /* 0x044ff60000001818 */
[----:B------:R-:W-:Y:S11]  /*2b0e0*/  @!UPT UIADD3 URZ, URZ, URZ, URZ ;  /* 0x0000003f3f3ff290 */ /* 0x000ff6000fffe03f */
[----:B------:R-:W-:Y:S01]  /*2b0f0*/  @!UPT UIADD3 URZ, URZ, URZ, URZ ;  /* 0x0000003f3f3ff290 */ /* 0x000fe2000fffe03f */
[----:B------:R0:W-:Y:S01]  /*2b100*/  STL.64 [R1+0x50], R24 ;  /* 0x0000501801007387 */ /* 0x0001e20000100a00 */
[----:B------:R-:W-:Y:S01]  /*2b110*/  MOV R12, R26 ;  /* 0x0000001a000c7202 */ /* 0x000fe20000000f00 */
[----:B------:R-:W-:Y:S02]  /*2b120*/  IMAD.MOV.U32 R13, RZ, RZ, R27 ;  /* 0x000000ffff0d7224 */ /* 0x000fe400078e001b */
[----:B------:R-:W2:Y:S04]  /*2b130*/  LDL.LU.64 R26, [R1+0x33a0] ;  /* 0x0033a000011a7983 */ /* 0x000ea80000300a00 */
[----:B0-----:R-:W2:Y:S01]  /*2b140*/  LDL.LU.64 R24, [R1+0x3398] ;  /* 0x0033980001187983 */ /* 0x001ea20000300a00 */
[----:B------:R0:W-:Y:S02]  /*2b150*/  STL.64 [R1+0x3368], R18 ;  /* 0x0033681201007387 */ /* 0x0001e40000100a00 */
[----:B------:R-:W4:Y:S02]  /*2b160*/  LDL.LU R16, [R1+0x20] ;  /* 0x0000200001107983 */ /* 0x000f240000300800 */
[----:B---3--:R-:W-:Y:S01]  /*2b170*/  IMAD.MOV.U32 R20, RZ, RZ, R6 ;  /* 0x000000ffff147224 */ /* 0x008fe200078e0006 */
[----:B0-----:R-:W-:Y:S01]  /*2b180*/  MOV R19, R0 ;  /* 0x0000000000137202 */ /* 0x001fe20000000f00 */
[----:B------:R-:W-:Y:S01]  /*2b190*/  MOV R0, R7 ;  /* 0x0000000700007202 */ /* 0x000fe20000000f00 */
[----:B--2---:R-:W-:Y:S01]  /*2b1a0*/  HMMA.16816.F32 R24, R8, R6, R24 ;  /* 0x000000060818723c */ /* 0x004fe20000001818 */
[----:B------:R-:W2:Y:S11]  /*2b1b0*/  LDL.LU.64 R6, [R1+0x3390] ;  /* 0x0033900001067983 */ /* 0x000eb60000300a00 */
[----:B------:R-:W-:Y:S11]  /*2b1c0*/  @!UPT UIADD3 URZ, URZ, URZ, URZ ;  /* 0x0000003f3f3ff290 */ /* 0x000ff6000fffe03f */
[----:B------:R-:W-:Y:S01]  /*2b1d0*/  @!UPT UIADD3 URZ, URZ, URZ, URZ ;  /* 0x0000003f3f3ff290 */ /* 0x000fe2000fffe03f */
[----:B------:R-:W-:Y:S01]  /*2b1e0*/  IMAD.MOV.U32 R29, RZ, RZ, R26 ;  /* 0x000000ffff1d7224 */ /* 0x000fe200078e001a */
[----:B------:R-:W-:Y:S02]  /*2b1f0*/  MOV R28, R27 ;  /* 0x0000001b001c7202 */ /* 0x000fe40000000f00 */
[----:B------:R-:W-:Y:S02]  /*2b200*/  MOV R14, R24 ;  /* 0x00000018000e7202 */ /* 0x000fe40000000f00 */
[----:B------:R-:W-:Y:S01]  /*2b210*/  MOV R15, R25 ;  /* 0x00000019000f7202 */ /* 0x000fe20000000f00 */
[----:B------:R-:W3:Y:S01]  /*2b220*/  LDL.LU.64 R26, [R1+0x3388] ;  /* 0x00338800011a7983 */ /* 0x000ee20000300a00 */
[----:B------:R-:W3:Y:S01]  /*2b230*/  LDL.LU.64 R24, [R1+0x3380] ;  /* 0x0033800001187983 */ /* 0x000ee20000300a00 */
[----:B------:R-:W-:Y:S02]  /*2b240*/  MOV R17, R3 ;  /* 0x0000000300117202 */ /* 0x000fe40000000f00 */
[----:B------:R-:W-:-:S02]  /*2b250*/  MOV R18, R2 ;  /* 0x0000000200127202 */ /* 0x000fc40000000f00 */
[----:B--2---:R-:W-:Y:S02]  /*2b260*/  MOV R3, R6 ;  /* 0x0000000600037202 */ /* 0x004fe40000000f00 */
[----:B------:R-:W-:Y:S01]  /*2b270*/  MOV R2, R7 ;  /* 0x0000000700027202 */ /* 0x000fe20000000f00 */
[----:B---3--:R-:W-:Y:S01]  /*2b280*/  HMMA.16816.F32 R24, R8, R6, R24 ;  /* 0x000000060818723c */ /* 0x008fe20000001818 */
[----:B------:R-:W4:Y:S01]  /*2b290*/  LDL.LU.64 R6, [R1+0x3378] ;  /* 0x0033780001067983 */ /* 0x000f220000300a00 */
[----:B------:R-:W4:Y:S05]  /*2b2a0*/  LDL.LU.64 R4, [R1+0x3370] ;  /* 0x0033700001047983 */ /* 0x000f2a0000300a00 */
[----:B------:R-:W-:Y:S01]  /*2b2b0*/  MOV R11, R0 ;  /* 0x00000000000b7202 */ /* 0x000fe20000000f00 */
[----:B------:R-:W-:Y:S11]  /*2b2c0*/  IMAD.MOV.U32 R10, RZ, RZ, R20 ;  /* 0x000000ffff0a7224 */ /* 0x000ff600078e0014 */
[----:B------:R-:W-:Y:S04]  /*2b2d0*/  @!UPT UIADD3 URZ, URZ, URZ, URZ ;  /* 0x0000003f3f3ff290 */ /* 0x000fe8000fffe03f */
[----:B------:R-:W-:Y:S01]  /*2b2e0*/  STL [R1+0x32dc], R27 ;  /* 0x0032dc1b01007387 */ /* 0x000fe20000100800 */
[C---:B----4-:R-:W-:Y:S11]  /*2b2f0*/  HMMA.16816.F32 R16, R4.reuse, R22, R16 ;  /* 0x000000160410723c */ /* 0x050ff60000001810 */
[----:B------:R-:W-:Y:S11]  /*2b300*/  @!UPT UIADD3 URZ, URZ, URZ, URZ ;  /* 0x0000003f3f3ff290 */ /* 0x000ff6000fffe03f */
[----:B------:R-:W-:Y:S02]  /*2b310*/  @!UPT UIADD3 URZ, URZ, URZ, URZ ;  /* 0x0000003f3f3ff290 */ /* 0x000fe4000fffe03f */
[----:B------:R-:W-:Y:S02]  /*2b320*/  MOV R0, R19 ;  /* 0x0000001300007202 */ /* 0x000fe40000000f00 */
[----:B------:R-:W-:Y:S01]  /*2b330*/  MOV R23, R16 ;  /* 0x0000001000177202 */ /* 0x000fe20000000f00 */
[----:B------:R-:W-:Y:S01]  /*2b340*/  STL [R1+0x24], R17 ;  /* 0x0000241101007387 */ /* 0x000fe20000100800 */
[----:B------:R0:W-:Y:S03]  /*2b350*/  STL [R1+0x28], R18 ;  /* 0x0000281201007387 */ /* 0x0001e60000100800 */
[----:B0-----:R-:W2:Y:S01]  /*2b360*/  LDL.LU.64 R18, [R1+0x3368] ;  /* 0x0033680001127983 */ /* 0x001ea20000300a00 */
[----:B------:R-:W-:Y:S02]  /*2b370*/  STL [R1+0x32f4], R0 ;  /* 0x0032f40001007387 */ /* 0x000fe40000100800 */
[----:B------:R0:W-:Y:S02]  /*2b380*/  STL [R1+0x32f0], R23 ;  /* 0x0032f01701007387 */ /* 0x0001e40000100800 */
[----:B------:R-:W2:Y:S01]  /*2b390*/  LDL.LU R20, [R1+0x10] ;  /* 0x0000100001147983 */ /* 0x000ea20000300800 */
[----:B------:R-:W2:Y:S01]  /*2b3a0*/  LDL.LU R21, [R1+0x14] ;  /* 0x0000140001157983 */ /* 0x000ea20000300800 */
[----:B------:R-:W2:Y:S03]  /*2b3b0*/  LDL.LU R22, [R1+0x18] ;  /* 0x0000180001167983 */ /* 0x000ea60000300800 */
[----:B0-----:R-:W2:Y:S02]  /*2b3c0*/  LDL.LU R23, [R1+0x1c] ;  /* 0x00001c0001177983 */ /* 0x001ea40000300800 */
[C---:B--2---:R-:W-:Y:S11]  /*2b3d0*/  HMMA.16816.F32 R16, R4.reuse, R18, R20 ;  /* 0x000000120410723c */ /* 0x044ff60000001814 */
[----:B------:R-:W-:Y:S11]  /*2b3e0*/  @!UPT UIADD3 URZ, URZ, URZ, URZ ;  /* 0x0000003f3f3ff290 */ /* 0x000ff6000fffe03f */
[----:B------:R-:W-:Y:S02]  /*2b3f0*/  @!UPT UIADD3 URZ, URZ, URZ, URZ ;  /* 0x0000003f3f3ff290 */ /* 0x000fe4000fffe03f */
[----:B------:R-:W-:Y:S01]  /*2b400*/  IMAD.MOV.U32 R27, RZ, RZ, R16 ;  /* 0x000000ffff1b7224 */ /* 0x000fe200078e0010 */
[----:B------:R-:W-:Y:S02]  /*2b410*/  MOV R21, R18 ;  /* 0x0000001200157202 */ /* 0x000fe40000000f00 */
[----:B------:R-:W-:Y:S02]  /*2b420*/  MOV R22, R19 ;  /* 0x0000001300167202 */ /* 0x000fe40000000f00 */
[----:B------:R-:W-:Y:S01]  /*2b430*/  MOV R20, R17 ;  /* 0x0000001100147202 */ /* 0x000fe20000000f00 */
[----:B------:R-:W2:Y:S01]  /*2b440*/  LDL.LU.64 R18, [R1+0x3360] ;  /* 0x0033600001127983 */ /* 0x000ea20000300a00 */
[----:B------:R-:W3:Y:S02]  /*2b450*/  LDL.LU.64 R16, [R1+0x3358] ;  /* 0x0033580001107983 */ /* 0x000ee40000300a00 */
[----:B------:R-:W-:Y:S02]  /*2b460*/  STL.64 [R1+0x32e8], R26 ;  /* 0x0032e81a01007387 */ /* 0x000fe40000100a00 */
[----:B------:R0:W-:Y:S02]  /*2b470*/  STL.64 [R1+0x32e0], R24 ;  /* 0x0032e01801007387 */ /* 0x0001e40000100a00 */
[----:B0-----:R-:W4:Y:S01]  /*2b480*/  LDL.LU R24, [R1] ;  /* 0x0000000001187983 */ /* 0x001f220000300800 */
[----:B------:R-:W4:Y:S02]  /*2b490*/  LDL.LU R25, [R1+0x4] ;  /* 0x0000040001197983 */ /* 0x000f240000300800 */
[----:B------:R-:W4:Y:S02]  /*2b4a0*/  LDL.LU R26, [R1+0x8] ;  /* 0x00000800011a7983 */ /* 0x000f240000300800 */
[----:B------:R-:W4:Y:S02]  /*2b4b0*/  LDL.LU R27, [R1+0xc] ;  /* 0x00000c00011b7983 */ /* 0x000f240000300800 */
[----:B----4-:R-:W-:Y:S11]  /*2b4c0*/  HMMA.16816.F32 R8, R4, R10, R24 ;  /* 0x0000000a0408723c */ /* 0x010ff60000001818 */
[----:B------:R-:W-:Y:S11]  /*2b4d0*/  @!UPT UIADD3 URZ, URZ, URZ, URZ ;  /* 0x0000003f3f3ff290 */ /* 0x000ff6000fffe03f */
[----:B------:R-:W-:Y:S02]  /*2b4e0*/  @!UPT UIADD3 URZ, URZ, URZ, URZ ;  /* 0x0000003f3f3ff290 */ /* 0x000fe4000fffe03f */
[----:B------:R-:W-:Y:S01]  /*2b4f0*/  MOV R23, R11 ;  /* 0x0000000b00177202 */ /* 0x000fe20000000f00 */
[----:B------:R-:W-:Y:S04]  /*2b500*/  STL.64 [R1], R8 ;  /* 0x0000000801007387 */ /* 0x000fe80000100a00 */
[----:B------:R-:W-:Y:S01]  /*2b510*/  STL.64 [R1+0x3300], R22 ;  /* 0x0033001601007387 */ /* 0x000fe20000100a00 */
[----:B------:R0:W-:Y:S03]  /*2b520*/  STL.64 [R1+0x32f8], R20 ;  /* 0x0032f81401007387 */ /* 0x0001e60000100a00 */
[----:B0-----:R-:W4:Y:S01]  /*2b530*/  LDL.LU R20, [R1+0x50] ;  /* 0x0000500001147983 */ /* 0x001f220000300800 */
[----:B------:R-:W4:Y:S01]  /*2b540*/  LDL.LU R21, [R1+0x54] ;  /* 0x0000540001157983 */ /* 0x000f220000300800 */
[----:B------:R-:W-:-:S02]  /*2b550*/  MOV R22, R12 ;  /* 0x0000000c00167202 */ /* 0x000fc40000000f00 */
[----:B------:R-:W-:Y:S01]  /*2b560*/  MOV R23, R13 ;  /* 0x0000000d00177202 */ /* 0x000fe20000000f00 */
[----:B------:R-:W2:Y:S01]  /*2b570*/  LDL.LU R12, [R1+0x3354] ;  /* 0x00335400010c7983 */ /* 0x000ea20000300800 */
[----:B------:R-:W2:Y:S02]  /*2b580*/  LDL.LU R13, [R1+0x3350] ;  /* 0x00335000010d7983 */ /* 0x000ea40000300800 */
[----:B------:R-:W-:Y:S01]  /*2b590*/  IMAD.MOV.U32 R24, RZ, RZ, R14 ;  /* 0x000000ffff187224 */ /* 0x000fe200078e000e */
[----:B------:R-:W-:Y:S01]  /*2b5a0*/  STL.64 [R1+0x3320], R22 ;  /* 0x0033201601007387 */ /* 0x000fe20000100a00 */
[----:B------:R-:W-:Y:S02]  /*2b5b0*/  MOV R26, R29 ;  /* 0x0000001d001a7202 */ /* 0x000fe40000000f00 */
[----:B------:R-:W-:Y:S02]  /*2b5c0*/  MOV R27, R28 ;  /* 0x0000001c001b7202 */ /* 0x000fe40000000f00 */
[----:B------:R-:W-:Y:S01]  /*2b5d0*/  MOV R25, R15 ;  /* 0x0000000f00197202 */ /* 0x000fe20000000f00 */
[----:B----4-:R0:W-:Y:S04]  /*2b5e0*/  STL.64 [R1+0x3318], R20 ;  /* 0x0033181401007387 */ /* 0x0101e80000100a00 */
[----:B0-----:R-:W4:Y:S01]  /*2b5f0*/  LDL.LU.64 R20, [R1+0xb0] ;  /* 0x0000b00001147983 */ /* 0x001f220000300a00 */
[----:B------:R-:W2:Y:S02]  /*2b600*/  LDL.LU R14, [R1+0x334c] ;  /* 0x00334c00010e7983 */ /* 0x000ea40000300800 */
[----:B------:R-:W2:Y:S02]  /*2b610*/  LDL.LU R15, [R1+0x3348] ;  /* 0x00334800010f7983 */ /* 0x000ea40000300800 */
[----:B------:R-:W2:Y:S01]  /*2b620*/  LDL.LU R29, [R1+0x3344] ;  /* 0x00334400011d7983 */ /* 0x000ea20000300800 */
[----:B------:R-:W4:Y:S01]  /*2b630*/  LDL.LU R28, [R1+0x3340] ;  /* 0x00334000011c7983 */ /* 0x000f220000300800 */
[----:B------:R-:W-:Y:S02]  /*2b640*/  STL.64 [R1+0x3310], R26 ;  /* 0x0033101a01007387 */ /* 0x000fe40000100a00 */
[----:B------:R0:W-:Y:S02]  /*2b650*/  STL.64 [R1+0x3308], R24 ;  /* 0x0033081801007387 */ /* 0x0001e40000100a00 */
[----:B0-----:R-:W4:Y:S01]  /*2b660*/  LDL.LU.64 R24, [R1+0xc0] ;  /* 0x0000c00001187983 */ /* 0x001f220000300a00 */
[----:B------:R-:W-:Y:S01]  /*2b670*/  IMAD.MOV.U32 R0, RZ, RZ, R10 ;  /* 0x000000ffff007224 */ /* 0x000fe200078e000a */
[----:B---3--:R-:W-:-:S02]  /*2b680*/  MOV R26, R17 ;  /* 0x00000011001a7202 */ /* 0x008fc40000000f00 */
[----:B------:R-:W-:Y:S01]  /*2b690*/  MOV R27, R16 ;  /* 0x00000010001b7202 */ /* 0x000fe20000000f00 */
[----:B--2---:R-:W0:Y:S04]  /*2b6a0*/  LDSM.16.MT88.4 R8, [R29+0x25400] ;  /* 0x025400001d08783b */ /* 0x004e280000004200 */
[----:B----4-:R1:W-:Y:S02]  /*2b6b0*/  STL.64 [R1+0x3328], R24 ;  /* 0x0033281801007387 */ /* 0x0103e40000100a00 */
[----:B-1----:R-:W-:Y:S01]  /*2b6c0*/  IMAD.MOV.U32 R24, RZ, RZ, R19 ;  /* 0x000000ffff187224 */ /* 0x002fe200078e0013 */
[----:B------:R-:W-:Y:S02]  /*2b6d0*/  MOV R25, R18 ;  /* 0x0000001200197202 */ /* 0x000fe40000000f00 */
[----:B------:R-:W1:Y:S04]  /*2b6e0*/  LDSM.16.MT88.4 R16, [R28+0x25400] ;  /* 0x025400001c10783b */ /* 0x000e680000004200 */
[----:B0-----:R-:W-:Y:S01]  /*2b6f0*/  STL.64 [R1+0x3268], R10 ;  /* 0x0032680a01007387 */ /* 0x001fe20000100a00 */
[----:B------:R-:W-:Y:S02]  /*2b700*/  STL.64 [R1+0x3260], R8 ;  /* 0x0032600801007387 */ /* 0x000fe40000100a00 */
[----:B------:R-:W-:Y:S01]  /*2b710*/  STL [R1+0x3270], R28 ;  /* 0x0032701c01007387 */ /* 0x000fe20000100800 */
[----:B-1----:R-:W-:Y:S01]  /*2b720*/  STL.64 [R1+0x3218], R18 ;  /* 0x0032181201007387 */ /* 0x002fe20000100a00 */
[----:B------:R0:W-:Y:S03]  /*2b730*/  STL.64 [R1+0x3210], R16 ;  /* 0x0032101001007387 */ /* 0x0001e60000100a00 */
[----:B0-----:R-:W2:Y:S01]  /*2b740*/  LDL.LU.64 R16, [R1+0xf0] ;  /* 0x0000f00001107983 */ /* 0x001ea20000300a00 */
[----:B------:R-:W3:Y:S02]  /*2b750*/  LDL.LU.64 R18, [R1+0xf8] ;  /* 0x0000f80001127983 */ /* 0x000ee40000300a00 */
[----:B------:R-:W-:Y:S01]  /*2b760*/  IMAD.MOV.U32 R10, RZ, RZ, R3 ;  /* 0x000000ffff0a7224 */ /* 0x000fe200078e0003 */
[----:B------:R-:W-:-:S07]  /*2b770*/  MOV R11, R2 ;  /* 0x00000002000b7202 */ /* 0x000fce0000000f00 */
[----:B------:R-:W-:Y:S01]  /*2b780*/  HMMA.16816.F32 R8, R4, R10, R12 ;  /* 0x0000000a0408723c */ /* 0x000fe2000000180c */
[----:B---3--:R-:W-:Y:S01]  /*2b790*/  STL [R1+0x3224], R18 ;  /* 0x0032241201007387 */ /* 0x008fe20000100800 */
[----:B------:R-:W-:Y:S02]  /*2b7a0*/  STL [R1+0x3220], R19 ;  /* 0x0032201301007387 */ /* 0x000fe40000100800 */
[----:B------:R-:W3:Y:S02]  /*2b7b0*/  LDL.LU.64 R14, [R1+0x3338] ;  /* 0x00333800010e7983 */ /* 0x000ee40000300a00 */
[----:B------:R-:W3:Y:S01]  /*2b7c0*/  LDL.LU.64 R12, [R1+0x3330] ;  /* 0x00333000010c7983 */ /* 0x000ee20000300a00 */
[----:B------:R-:W4:Y:S11]  /*2b7d0*/  LDL.LU.64 R4, [R1+0xd0] ;  /* 0x0000d00001047983 */ /* 0x000f360000300a00 */
[----:B------:R-:W-:Y:S05]  /*2b7e0*/  @!UPT UIADD3 URZ, URZ, URZ, URZ ;  /* 0x0000003f3f3ff290 */ /* 0x000fea000fffe03f */
[----:B------:R-:W-:Y:S02]  /*2b7f0*/  STL [R1+0x327c], R9 ;  /* 0x00327c0901007387 */ /* 0x000fe40000100800 */
[----:B------:R-:W-:Y:S02]  /*2b800*/  STL [R1+0x3278], R10 ;  /* 0x0032780a01007387 */ /* 0x000fe40000100800 */
[----:B------:R-:W-:Y:S01]  /*2b810*/  STL [R1+0x3274], R11 ;  /* 0x0032740b01007387 */ /* 0x000fe20000100800 */
[----:B------:R-:W-:Y:S02]  /*2b820*/  MOV R3, R20 ;  /* 0x0000001400037202 */ /* 0x000fe40000000f00 */
[----:B------:R-:W-:Y:S01]  /*2b830*/  MOV R2, R21 ;  /* 0x0000001500027202 */ /* 0x000fe20000000f00 */
[C---:B---3--:R-:W-:Y:S11]  /*2b840*/  HMMA.16816.F32 R24, R12.reuse, R20, R24 ;  /* 0x000000140c18723c */ /* 0x048ff60000001818 */
[----:B------:R-:W-:Y:S11]  /*2b850*/  @!UPT UIADD3 URZ, URZ, URZ, URZ ;  /* 0x0000003f3f3ff290 */ /* 0x000ff6000fffe03f */
[----:B------:R-:W-:Y:S01]  /*2b860*/  @!UPT UIADD3 URZ, URZ, URZ, URZ ;  /* 0x0000003f3f3ff290 */ /* 0x000fe2000fffe03f */
[----:B------:R0:W-:Y:S01]  /*2b870*/  STL.64 [R1+0x40], R24 ;  /* 0x0000401801007387 */ /* 0x0001e20000100a00 */
[----:B------:R1:W-:Y:S03]  /*2b880*/  STL.64 [R1+0x48], R26 ;  /* 0x0000481a01007387 */ /* 0x0003e60000100a00 */
[----:B0-----:R-:W3:Y:S01]  /*2b890*/  LDL.LU.64 R24, [R1+0x3328] ;  /* 0x0033280001187983 */ /* 0x001ee20000300a00 */
[----:B------:R-:W3:Y:S02]  /*2b8a0*/  LDL.LU.64 R22, [R1+0x3320] ;  /* 0x0033200001167983 */ /* 0x000ee40000300a00 */
[----:B------:R-:W3:Y:S02]  /*2b8b0*/  LDL.LU.64 R20, [R1+0x3318] ;  /* 0x0033180001147983 */ /* 0x000ee40000300a00 */
[----:B-1----:R-:W4:Y:S01]  /*2b8c0*/  LDL.LU.64 R26, [R1+0x3310] ;  /* 0x00331000011a7983 */ /* 0x002f220000300a00 */
[----:B---3--:R-:W-:Y:S01]  /*2b8d0*/  HMMA.16816.F32 R20, R12, R24, R20 ;  /* 0x000000180c14723c */ /* 0x008fe20000001814 */
[----:B------:R-:W-:Y:S01]  /*2b8e0*/  IMAD.MOV.U32 R7, RZ, RZ, R24 ;  /* 0x000000ffff077224 */ /* 0x000fe200078e0018 */
[----:B------:R-:W-:-:S02]  /*2b8f0*/  MOV R6, R25 ;  /* 0x0000001900067202 */ /* 0x000fc40000000f00 */
[----:B------:R-:W4:Y:S11]  /*2b900*/  LDL.LU.64 R24, [R1+0x3308] ;  /* 0x0033080001187983 */ /* 0x000f360000300a00 */
[----:B------:R-:W-:Y:S09]  /*2b910*/  @!UPT UIADD3 URZ, URZ, URZ, URZ ;  /* 0x0000003f3f3ff290 */ /* 0x000ff2000fffe03f */
[----:B------:R-:W-:Y:S01]  /*2b920*/  MOV R10, R21 ;  /* 0x00000015000a7202 */ /* 0x000fe20000000f00 */
[----:B------:R-:W-:Y:S01]  /*2b930*/  IMAD.MOV.U32 R11, RZ, RZ, R22 ;  /* 0x000000ffff0b7224 */ /* 0x000fe200078e0016 */
[----:B------:R-:W-:Y:S02]  /*2b940*/  MOV R9, R20 ;  /* 0x0000001400097202 */ /* 0x000fe40000000f00 */
[----:B------:R-:W-:Y:S02]  /*2b950*/  MOV R28, R23 ;  /* 0x00000017001c7202 */ /* 0x000fe40000000f00 */
[----:B------:R-:W3:Y:S01]  /*2b960*/  LDL.LU.64 R22, [R1+0x3300] ;  /* 0x0033000001167983 */ /* 0x000ee20000300a00 */
[----:B------:R-:W2:Y:S02]  /*2b970*/  LDL.LU.64 R20, [R1+0x32f8] ;  /* 0x0032f80001147983 */ /* 0x000ea40000300a00 */
[----:B------:R-:W-:Y:S02]  /*2b980*/  STL.64 [R1+0x3288], R10 ;  /* 0x0032880a01007387 */ /* 0x000fe40000100a00 */
[----:B------:R0:W-:Y:S02]  /*2b990*/  STL.64 [R1+0x3280], R8 ;  /* 0x0032800801007387 */ /* 0x0001e40000100a00 */
[----:B0-----:R-:W2:Y:S01]  /*2b9a0*/  LDL.LU R8, [R1] ;  /* 0x0000000001087983 */ /* 0x001ea20000300800 */
[----:B------:R-:W2:Y:S01]  /*2b9b0*/  LDL.LU R9, [R1+0x4] ;  /* 0x0000040001097983 */ /* 0x000ea20000300800 */
[----:B------:R-:W-:-:S02]  /*2b9c0*/  MOV R10, R0 ;  /* 0x00000000000a7202 */ /* 0x000fc40000000f00 */
[----:B------:R-:W2:Y:S01]  /*2b9d0*/  LDL.LU R0, [R1+0x32f4] ;  /* 0x0032f40001007983 */ /* 0x000ea20000300800 */
[----:B----4-:R-:W-:Y:S01]  /*2b9e0*/  HMMA.16816.F32 R24, R12, R4, R24 ;  /* 0x000000040c18723c */ /* 0x010fe20000001818 */
[----:B---3--:R-:W-:Y:S02]  /*2b9f0*/  MOV R11, R23 ;  /* 0x00000017000b7202 */ /* 0x008fe40000000f00 */
[----:B------:R-:W3:Y:S03]  /*2ba00*/  LDL.LU R23, [R1+0x32f0] ;  /* 0x0032f00001177983 */ /* 0x000ee60000300800 */
[----:B------:R-:W-:Y:S01]  /*2ba10*/  STL.64 [R1+0x3298], R10 ;  /* 0x0032980a01007387 */ /* 0x000fe20000100a00 */
[----:B--2---:R0:W-:Y:S02]  /*2ba20*/  STL.64 [R1+0x3290], R8 ;  /* 0x0032900801007387 */ /* 0x0041e40000100a00 */
[----:B0-----:R-:W-:Y:S01]  /*2ba30*/  IMAD.MOV.U32 R8, RZ, RZ, R7 ;  /* 0x000000ffff087224 */ /* 0x001fe200078e0007 */
[----:B------:R-:W-:-:S05]  /*2ba40*/  MOV R9, R6 ;  /* 0x0000000600097202 */ /* 0x000fca0000000f00 */
[----:B------:R0:W-:Y:S02]  /*2ba50*/  STL.64 [R1+0x32b0], R8 ;  /* 0x0032b00801007387 */ /* 0x0001e40000100a00 */
[----:B0-----:R-:W-:Y:S02]  /*2ba60*/  MOV R8, R3 ;  /* 0x0000000300087202 */ /* 0x001fe40000000f00 */
[----:B------:R-:W-:Y:S01]  /*2ba70*/  MOV R9, R2 ;  /* 0x0000000200097202 */ /* 0x000fe20000000f00 */
[----:B------:R-:W-:Y:S01]  /*2ba80*/  IMAD.MOV.U32 R3, RZ, RZ, R4 ;  /* 0x000000ffff037224 */ /* 0x000fe200078e0004 */
[----:B------:R-:W-:-:S03]  /*2ba90*/  MOV R2, R5 ;  /* 0x0000000500027202 */ /* 0x000fc60000000f00 */
[----:B------:R-:W-:Y:S01]  /*2baa0*/  IMAD.MOV.U32 R5, RZ, RZ, R26 ;  /* 0x000000ffff057224 */ /* 0x000fe200078e001a */
[----:B------:R-:W-:Y:S02]  /*2bab0*/  MOV R4, R27 ;  /* 0x0000001b00047202 */ /* 0x000fe40000000f00 */
[----:B------:R-:W2:Y:S01]  /*2bac0*/  LDL.LU.64 R26, [R1+0x32e8] ;  /* 0x0032e800011a7983 */ /* 0x000ea20000300a00 */
[----:B------:R-:W-:Y:S02]  /*2bad0*/  MOV R7, R24 ;  /* 0x0000001800077202 */ /* 0x000fe40000000f00 */
[----:B------:R-:W-:Y:S02]  /*2bae0*/  MOV R6, R25 ;  /* 0x0000001900067202 */ /* 0x000fe40000000f00 */
[----:B------:R-:W4:Y:S03]  /*2baf0*/  LDL.LU.64 R24, [R1+0x32e0] ;  /* 0x0032e00001187983 */ /* 0x000f260000300a00 */
[----:B------:R0:W-:Y:S02]  /*2bb00*/  STL.64 [R1+0x32a8], R6 ;  /* 0x0032a80601007387 */ /* 0x0001e40000100a00 */
[----:B------:R1:W-:Y:S02]  /*2bb10*/  STL.64 [R1+0x32a0], R4 ;  /* 0x0032a00401007387 */ /* 0x0003e40000100a00 */
[----:B0-----:R-:W-:Y:S01]  /*2bb20*/  IMAD.MOV.U32 R6, RZ, RZ, R21 ;  /* 0x000000ffff067224 */ /* 0x001fe200078e0015 */
[----:B------:R-:W-:-:S02]  /*2bb30*/  MOV R7, R22 ;  /* 0x0000001600077202 */ /* 0x000fc40000000f00 */
[----:B-1----:R-:W-:Y:S02]  /*2bb40*/  MOV R5, R20 ;  /* 0x0000001400057202 */ /* 0x002fe40000000f00 */
[----:B--2---:R-:W-:Y:S02]  /*2bb50*/  MOV R4, R27 ;  /* 0x0000001b00047202 */ /* 0x004fe40000000f00 */
[----:B------:R-:W4:Y:S01]  /*2bb60*/  LDL.LU R27, [R1+0x32dc] ;  /* 0x0032dc00011b7983 */ /* 0x000f220000300800 */
[----:B------:R-:W2:Y:S02]  /*2bb70*/  LDL.LU R20, [R1+0x32d8] ;  /* 0x0032d80001147983 */ /* 0x000ea40000300800 */
[----:B------:R-:W2:Y:S02]  /*2bb80*/  LDL.LU R21, [R1+0x32d4] ;  /* 0x0032d40001157983 */ /* 0x000ea40000300800 */
[----:B------:R-:W2:Y:S01]  /*2bb90*/  LDL.LU R22, [R1+0x32d0] ;  /* 0x0032d00001167983 */ /* 0x000ea20000300800 */
[----:B------:R-:W-:Y:S01]  /*2bba0*/  STL.64 [R1+0x32c0], R6 ;  /* 0x0032c00601007387 */ /* 0x000fe20000100a00 */
[----:B------:R3:W-:Y:S02]  /*2bbb0*/  STL.64 [R1+0x32b8], R4 ;  /* 0x0032b80401007387 */ /* 0x0007e40000100a00 */
[----:B---3--:R-:W-:-:S02]  /*2bbc0*/  MOV R4, R23 ;  /* 0x0000001700047202 */ /* 0x008fc40000000f00 */
[----:B------:R-:W2:Y:S01]  /*2bbd0*/  LDL.LU R23, [R1+0x32cc] ;  /* 0x0032cc0001177983 */ /* 0x000ea20000300800 */
[----:B------:R-:W2:Y:S02]  /*2bbe0*/  LDL.LU R5, [R1+0x24] ;  /* 0x0000240001057983 */ /* 0x000ea40000300800 */
[----:B------:R-:W2:Y:S01]  /*2bbf0*/  LDL.LU R6, [R1+0x28] ;  /* 0x0000280001067983 */ /* 0x000ea20000300800 */
[----:B------:R-:W-:Y:S02]  /*2bc00*/  MOV R7, R0 ;  /* 0x0000000000077202 */ /* 0x000fe40000000f00 */
[----:B------:R-:W3:Y:S01]  /*2bc10*/  LDL.LU R0, [R1+0x32c8] ;  /* 0x0032c80001007983 */ /* 0x000ee20000300800 */
[----:B----4-:R-:W-:Y:S08]  /*2bc20*/  HMMA.16816.F32 R24, R12, R16, R24 ;  /* 0x000000100c18723c */ /* 0x010ff00000001818 */
[----:B--2---:R-:W-:Y:S11]  /*2bc30*/  HMMA.16816.F32 R8, R20, R8, R4 ;  /* 0x000000081408723c */ /* 0x004ff60000001804 */
[----:B------:R-:W-:Y:S04]  /*2bc40*/  @!UPT UIADD3 URZ, URZ, URZ, URZ ;  /* 0x0000003f3f3ff290 */ /* 0x000fe8000fffe03f */
[----:B------:R-:W-:Y:S01]  /*2bc50*/  STL [R1+0x322c], R26 ;  /* 0x00322c1a01007387 */ /* 0x000fe20000100800 */
[----:B------:R-:W-:Y:S02]  /*2bc60*/  STL [R1+0x3228], R27 ;  /* 0x0032281b01007387 */ /* 0x000fe40000100800 */
[----:B------:R-:W2:Y:S02]  /*2bc70*/  LDL.LU.64 R6, [R1+0x32c0] ;  /* 0x0032c00001067983 */ /* 0x000ea40000300a00 */
[----:B------:R-:W2:Y:S03]  /*2bc80*/  LDL.LU.64 R4, [R1+0x32b8] ;  /* 0x0032b80001047983 */ /* 0x000ea60000300a00 */
[----:B------:R0:W-:Y:S04]  /*2bc90*/  STL.64 [R1+0x20], R8 ;  /* 0x0000200801007387 */ /* 0x0001e80000100a00 */
[----:B0-----:R-:W2:Y:S01]  /*2bca0*/  LDL.LU.64 R8, [R1+0x32b0] ;  /* 0x0032b00001087983 */ /* 0x001ea20000300a00 */
[----:B------:R-:W-:Y:S01]  /*2bcb0*/  IMAD.MOV.U32 R12, RZ, RZ, R3 ;  /* 0x000000ffff0c7224 */ /* 0x000fe200078e0003 */
[----:B------:R-:W-:-:S02]  /*2bcc0*/  MOV R13, R2 ;  /* 0x00000002000d7202 */ /* 0x000fc40000000f00 */
[----:B------:R-:W-:Y:S01]  /*2bcd0*/  MOV R3, R10 ;  /* 0x0000000a00037202 */ /* 0x000fe20000000f00 */
[----:B------:R-:W-:Y:S02]  /*2bce0*/  MOV R2, R11 ;  /* 0x0000000b00027202 */ /* 0x000fe40000000f00 */
[C---:B--2---:R-:W-:Y:S01]  /*2bcf0*/  HMMA.16816.F32 R8, R20.reuse, R8, R4 ;  /* 0x000000081408723c */ /* 0x044fe20000001804 */
[----:B------:R-:W2:Y:S01]  /*2bd00*/  LDL.LU.64 R6, [R1+0x32a8] ;  /* 0x0032a80001067983 */ /* 0x000ea20000300a00 */
[----:B------:R-:W4:Y:S11]  /*2bd10*/  LDL.LU.64 R4, [R1+0x32a0] ;  /* 0x0032a00001047983 */ /* 0x000f360000300a00 */
[----:B------:R-:W-:Y:S10]  /*2bd20*/  @!UPT UIADD3 URZ, URZ, URZ, URZ ;  /* 0x0000003f3f3ff290 */ /* 0x000ff4000fffe03f */
[----:B------:R-:W-:Y:S01]  /*2bd30*/  STL.64 [R1+0x10], R8 ;  /* 0x0000100801007387 */ /* 0x000fe20000100a00 */
[----:B------:R0:W-:Y:S03]  /*2bd40*/  STL.64 [R1+0x18], R10 ;  /* 0x0000180a01007387 */ /* 0x0001e60000100a00 */
[----:B0-----:R-:W2:Y:S01]  /*2bd50*/  LDL.LU.64 R10, [R1+0x3298] ;  /* 0x00329800010a7983 */ /* 0x001ea20000300a00 */
[----:B------:R-:W2:Y:S02]  /*2bd60*/  LDL.LU.64 R8, [R1+0x3290] ;  /* 0x0032900001087983 */ /* 0x000ea40000300a00 */
[----:B--2---:R-:W-:Y:S01]  /*2bd70*/  HMMA.16816.F32 R12, R20, R12, R8 ;  /* 0x0000000c140c723c */ /* 0x004fe20000001808 */
[----:B------:R-:W2:Y:S01]  /*2bd80*/  LDL.LU.64 R10, [R1+0x3288] ;  /* 0x00328800010a7983 */ /* 0x000ea20000300a00 */
[----:B------:R-:W4:Y:S11]  /*2bd90*/  LDL.LU.64 R8, [R1+0x3280] ;  /* 0x0032800001087983 */ /* 0x000f360000300a00 */
[----:B------:R-:W-:Y:S11]  /*2bda0*/  @!UPT UIADD3 URZ, URZ, URZ, URZ ;  /* 0x0000003f3f3ff290 */ /* 0x000ff6000fffe03f */
[----:B------:R-:W-:Y:S01]  /*2bdb0*/  IMAD.MOV.U32 R26, RZ, RZ, R12 ;  /* 0x000000ffff1a7224 */ /* 0x000fe200078e000c */
[----:B------:R-:W-:Y:S02]  /*2bdc0*/  MOV R27, R13 ;  /* 0x0000000d001b7202 */ /* 0x000fe40000000f00 */
[----:B------:R-:W-:Y:S02]  /*2bdd0*/  MOV R18, R14 ;  /* 0x0000000e00127202 */ /* 0x000fe40000000f00 */
[----:B------:R-:W-:Y:S02]  /*2bde0*/  MOV R19, R15 ;  /* 0x0000000f00137202 */ /* 0x000fe40000000f00 */
[----:B------:R-:W0:Y:S04]  /*2bdf0*/  LDSM.16.MT88.4 R12, [R29+0x25800] ;  /* 0x025800001d0c783b */ /* 0x000e280000004200 */
[----:B------:R-:W-:Y:S01]  /*2be00*/  STL.64 [R1+0x3238], R26 ;  /* 0x0032381a01007387 */ /* 0x000fe20000100a00 */
[----:B------:R-:W-:Y:S02]  /*2be10*/  STL.64 [R1+0x3230], R24 ;  /* 0x0032301801007387 */ /* 0x000fe40000100a00 */
[----:B---3--:R-:W1:Y:S01]  /*2be20*/  LDSM.16.M88.4 R24, [R0+0x280] ;  /* 0x000280000018783b */ /* 0x008e620000000200 */
[----:B0-----:R-:W-:Y:S03]  /*2be30*/  STL [R1+0x31c4], R12 ;  /* 0x0031c40c01007387 */ /* 0x001fe60000100800 */
[----:B------:R-:W-:Y:S02]  /*2be40*/  STL [R1+0x31c0], R13 ;  /* 0x0031c00d01007387 */ /* 0x000fe40000100800 */
[----:B------:R-:W-:Y:S02]  /*2be50*/  STL [R1+0x31bc], R14 ;  /* 0x0031bc0e01007387 */ /* 0x000fe40000100800 */
[----:B------:R-:W-:Y:S02]  /*2be60*/  STL [R1+0x31b8], R15 ;  /* 0x0031b80f01007387 */ /* 0x000fe40000100800 */
[----:B------:R-:W0:Y:S04]  /*2be70*/  LDSM.16.M88.4 R12, [R0+0x8280] ;  /* 0x00828000000c783b */ /* 0x000e280000000200 */
[----:B-1----:R-:W-:Y:S01]  /*2be80*/  STL.64 [R1+0x80], R24 ;  /* 0x0000801801007387 */ /* 0x002fe20000100a00 */
[----:B------:R-:W-:Y:S02]  /*2be90*/  STL.64 [R1+0x88], R26 ;  /* 0x0000881a01007387 */ /* 0x000fe40000100a00 */
[----:B------:R-:W-:Y:S01]  /*2bea0*/  LDSM.16.M88.4 R24, [R0+0x10280] ;  /* 0x010280000018783b */ /* 0x000fe20000000200 */
[----:B0-----:R-:W-:Y:S03]  /*2beb0*/  STL.64 [R1+0x90], R12 ;  /* 0x0000900c01007387 */ /* 0x001fe60000100a00 */
[----:B------:R-:W-:Y:S02]  /*2bec0*/  STL.64 [R1+0x98], R14 ;  /* 0x0000980e01007387 */ /* 0x000fe40000100a00 */
[----:B------:R-:W0:Y:S02]  /*2bed0*/  LDSM.16.M88.4 R12, [R0+0x18280] ;  /* 0x01828000000c783b */ /* 0x000e240000000200 */
[----:B0-----:R2:W-:Y:S02]  /*2bee0*/  STL.64 [R1+0xe0], R12 ;  /* 0x0000e00c01007387 */ /* 0x0015e40000100a00 */
[----:B------:R-:W-:Y:S02]  /*2bef0*/  STL.64 [R1+0xa0], R24 ;  /* 0x0000a01801007387 */ /* 0x000fe40000100a00 */
[----:B------:R-:W-:Y:S02]  /*2bf00*/  STL.64 [R1+0xa8], R26 ;  /* 0x0000a81a01007387 */ /* 0x000fe40000100a00 */
[----:B------:R0:W-:Y:S02]  /*2bf10*/  STL [R1+0xe8], R14 ;  /* 0x0000e80e01007387 */ /* 0x0001e40000100800 */
[----:B------:R-:W-:-:S02]  /*2bf20*/  IMAD.MOV.U32 R29, RZ, RZ, R15 ;  /* 0x000000ffff1d7224 */ /* 0x000fc400078e000f */
[----:B------:R-:W-:Y:S01]  /*2bf30*/  IMAD.MOV.U32 R15, RZ, RZ, R28 ;  /* 0x000000ffff0f7224 */ /* 0x000fe200078e001c */
[----:B--2---:R-:W-:Y:S02]  /*2bf40*/  MOV R13, R10 ;  /* 0x0000000a000d7202 */ /* 0x004fe40000000f00 */
[----:B----4-:R-:W-:Y:S02]  /*2bf50*/  MOV R12, R9 ;  /* 0x00000009000c7202 */ /* 0x010fe40000000f00 */
[----:B0-----:R-:W-:Y:S01]  /*2bf60*/  MOV R14, R11 ;  /* 0x0000000b000e7202 */ /* 0x001fe20000000f00 */
[----:B------:R-:W2:Y:S01]  /*2bf70*/  LDL.LU R9, [R1+0x327c] ;  /* 0x00327c0001097983 */ /* 0x000ea20000300800 */
[----:B------:R-:W2:Y:S02]  /*2bf80*/  LDL.LU R10, [R1+0x3278] ;  /* 0x00327800010a7983 */ /* 0x000ea40000300800 */
[----:B------:R-:W2:Y:S02]  /*2bf90*/  LDL.LU R11, [R1+0x3274] ;  /* 0x00327400010b7983 */ /* 0x000ea40000300800 */
[----:B------:R-:W3:Y:S01]  /*2bfa0*/  LDL.LU R28, [R1+0x3270] ;  /* 0x00327000011c7983 */ /* 0x000ee20000300800 */
[----:B------:R-:W-:-:S02]  /*2bfb0*/  MOV R24, R7 ;  /* 0x0000000700187202 */ /* 0x000fc40000000f00 */
[----:B------:R-:W-:Y:S02]  /*2bfc0*/  MOV R25, R6 ;  /* 0x0000000600197202 */ /* 0x000fe40000000f00 */
[----:B------:R-:W-:Y:S01]  /*2bfd0*/  MOV R26, R5 ;  /* 0x00000005001a7202 */ /* 0x000fe20000000f00 */
[----:B------:R-:W-:Y:S01]  /*2bfe0*/  IMAD.MOV.U32 R27, RZ, RZ, R4 ;  /* 0x000000ffff1b7224 */ /* 0x000fe200078e0004 */
[----:B------:R-:W-:Y:S01]  /*2bff0*/  STL.64 [R1+0x3258], R14 ;  /* 0x0032580e01007387 */ /* 0x000fe20000100a00 */
[----:B------:R0:W-:Y:S03]  /*2c000*/  STL.64 [R1+0x3250], R12 ;  /* 0x0032500c01007387 */ /* 0x0001e60000100a00 */
[----:B0-----:R-:W4:Y:S01]  /*2c010*/  LDL.LU R12, [R1+0x40] ;  /* 0x00004000010c7983 */ /* 0x001f220000300800 */
[----:B------:R-:W4:Y:S02]  /*2c020*/  LDL.LU R13, [R1+0x44] ;  /* 0x00004400010d7983 */ /* 0x000f240000300800 */
[----:B------:R-:W4:Y:S02]  /*2c030*/  LDL.LU R14, [R1+0x48] ;  /* 0x00004800010e7983 */ /* 0x000f240000300800 */
[----:B------:R-:W4:Y:S01]  /*2c040*/  LDL.LU R15, [R1+0x4c] ;  /* 0x00004c00010f7983 */ /* 0x000f220000300800 */
[----:B------:R0:W-:Y:S01]  /*2c050*/  STL.64 [R1+0x3248], R26 ;  /* 0x0032481a01007387 */ /* 0x0001e20000100a00 */
[----:B------:R-:W-:Y:S03]  /*2c060*/  STL.64 [R1+0x3240], R24 ;  /* 0x0032401801007387 */ /* 0x000fe60000100a00 */
[----:B0-----:R-:W4:Y:S01]  /*2c070*/  LDL.LU.64 R26, [R1+0xc8] ;  /* 0x0000c800011a7983 */ /* 0x001f220000300a00 */
[----:B------:R-:W-:Y:S02]  /*2c080*/  STL [R1+0x318c], R29 ;  /* 0x00318c1d01007387 */ /* 0x000fe40000100800 */
[----:B------:R-:W-:Y:S01]  /*2c090*/  STL [R1+0x2ffc], R0 ;  /* 0x002ffc0001007387 */ /* 0x000fe20000100800 */
[----:B---3--:R-:W0:Y:S01]  /*2c0a0*/  LDSM.16.MT88.4 R4, [R28+0x25800] ;  /* 0x025800001c04783b */ /* 0x008e220000004200 */
[----:B--2---:R-:W-:Y:S11]  /*2c0b0*/  HMMA.16816.F32 R8, R20, R16, R8 ;  /* 0x000000101408723c */ /* 0x004ff60000001808 */
[----:B------:R-:W-:Y:S11]  /*2c0c0*/  @!UPT UIADD3 URZ, URZ, URZ, URZ ;  /* 0x0000003f3f3ff290 */ /* 0x000ff6000fffe03f */
[----:B------:R-:W-:Y:S02]  /*2c0d0*/  @!UPT UIADD3 URZ, URZ, URZ, URZ ;  /* 0x0000003f3f3ff290 */ /* 0x000fe4000fffe03f */
[----:B------:R-:W-:Y:S01]  /*2c0e0*/  MOV R21, R10 ;  /* 0x0000000a00157202 */ /* 0x000fe20000000f00 */
[----:B------:R-:W-:Y:S01]  /*2c0f0*/  IMAD.MOV.U32 R20, RZ, RZ, R11 ;  /* 0x000000ffff147224 */ /* 0x000fe200078e000b */
[----:B------:R-:W-:Y:S02]  /*2c100*/  MOV R23, R8 ;  /* 0x0000000800177202 */ /* 0x000fe40000000f00 */
[----:B------:R-:W-:Y:S01]  /*2c110*/  MOV R22, R9 ;  /* 0x0000000900167202 */ /* 0x000fe20000000f00 */
[----:B0-----:R0:W-:Y:S01]  /*2c120*/  STL.64 [R1+0x3170], R6 ;  /* 0x0031700601007387 */ /* 0x0011e20000100a00 */
[----:B------:R-:W-:Y:S03]  /*2c130*/  STL.64 [R1+0x3168], R4 ;  /* 0x0031680401007387 */ /* 0x000fe60000100a00 */
[----:B0-----:R-:W4:Y:S01]  /*2c140*/  LDL.LU.64 R6, [R1+0xb8] ;  /* 0x0000b80001067983 */ /* 0x001f220000300a00 */
[----:B------:R-:W4:Y:S02]  /*2c150*/  LDL.LU.64 R10, [R1+0x3268] ;  /* 0x00326800010a7983 */ /* 0x000f240000300a00 */
[----:B------:R-:W4:Y:S02]  /*2c160*/  LDL.LU.64 R8, [R1+0x3260] ;  /* 0x0032600001087983 */ /* 0x000f240000300a00 */
[----:B------:R0:W-:Y:S01]  /*2c170*/  STL.64 [R1+0x31d0], R22 ;  /* 0x0031d01601007387 */ /* 0x0001e20000100a00 */
[----:B------:R-:W-:Y:S04]  /*2c180*/  STL.64 [R1+0x31c8], R20 ;  /* 0x0031c81401007387 */ /* 0x000fe80000100a00 */
[----:B0-----:R-:W2:Y:S01]  /*2c190*/  LDL.LU R22, [R1+0xd8] ;  /* 0x0000d80001167983 */ /* 0x001ea20000300800 */
[----:B------:R-:W2:Y:S01]  /*2c1a0*/  LDL.LU R23, [R1+0xdc] ;  /* 0x0000dc0001177983 */ /* 0x000ea20000300800 */
[C---:B----4-:R-:W-:Y:S11]  /*2c1b0*/  HMMA.16816.F32 R12, R8.reuse, R6, R12 ;  /* 0x00000006080c723c */ /* 0x050ff6000000180c */
[----:B------:R-:W-:Y:S11]  /*2c1c0*/  @!UPT UIADD3 URZ, URZ, URZ, URZ ;  /* 0x0000003f3f3ff290 */ /* 0x000ff6000fffe03f */
[----:B------:R-:W-:Y:S01]  /*2c1d0*/  @!UPT UIADD3 URZ, URZ, URZ, URZ ;  /* 0x0000003f3f3ff290 */ /* 0x000fe2000fffe03f */
[----:B------:R0:W-:Y:S01]  /*2c1e0*/  STL.64 [R1+0x58], R14 ;  /* 0x0000580e01007387 */ /* 0x0001e20000100a00 */
[----:B------:R-:W-:Y:S01]  /*2c1f0*/  MOV R4, R12 ;  /* 0x0000000c00047202 */ /* 0x000fe20000000f00 */
[----:B------:R-:W-:Y:S02]  /*2c200*/  IMAD.MOV.U32 R5, RZ, RZ, R13 ;  /* 0x000000ffff057224 */ /* 0x000fe400078e000d */
[----:B0-----:R-:W3:Y:S01]  /*2c210*/  LDL.LU.64 R14, [R1+0x3258] ;  /* 0x00325800010e7983 */ /* 0x001ee20000300a00 */
[----:B------:R-:W3:Y:S02]  /*2c220*/  LDL.LU.64 R12, [R1+0x3250] ;  /* 0x00325000010c7983 */ /* 0x000ee40000300a00 */
[----:B------:R0:W-:Y:S01]  /*2c230*/  STL.64 [R1+0x3208], R4 ;  /* 0x0032080401007387 */ /* 0x0001e20000100a00 */
[----:B------:R-:W-:Y:S01]  /*2c240*/  MOV R21, R26 ;  /* 0x0000001a00157202 */ /* 0x000fe20000000f00 */
[----:B------:R-:W-:Y:S01]  /*2c250*/  IMAD.MOV.U32 R20, RZ, RZ, R27 ;  /* 0x000000ffff147224 */ /* 0x000fe200078e001b */
[----:B0-----:R-:W4:Y:S01]  /*2c260*/  LDL.LU R4, [R1+0x20] ;  /* 0x0000200001047983 */ /* 0x001f220000300800 */
[----:B------:R-:W4:Y:S01]  /*2c270*/  LDL.LU R5, [R1+0x24] ;  /* 0x0000240001057983 */ /* 0x000f220000300800 */
[C---:B---3--:R-:W-:Y:S02]  /*2c280*/  HMMA.16816.F32 R12, R8.reuse, R26, R12 ;  /* 0x0000001a080c723c */ /* 0x048fe4000000180c */
[----:B------:R-:W2:Y:S01]  /*2c290*/  LDL.LU.64 R26, [R1+0x3248] ;  /* 0x00324800011a7983 */ /* 0x000ea20000300a00 */
[----:B------:R-:W2:Y:S01]  /*2c2a0*/  LDL.LU.64 R24, [R1+0x3240] ;  /* 0x0032400001187983 */ /* 0x000ea20000300a00 */
[----:B------:R-:W-:Y:S01]  /*2c2b0*/  MOV R16, R7 ;  /* 0x0000000700107202 */ /* 0x000fe20000000f00 */
[----:B------:R-:W-:Y:S11]  /*2c2c0*/  MOV R7, R2 ;  /* 0x0000000200077202 */ /* 0x000ff60000000f00 */
[----:B------:R-:W-:Y:S07]  /*2c2d0*/  @!UPT UIADD3 URZ, URZ, URZ, URZ ;  /* 0x0000003f3f3ff290 */ /* 0x000fee000fffe03f */
[----:B------:R0:W-:Y:S01]  /*2c2e0*/  STL [R1+0x60], R12 ;  /* 0x0000600c01007387 */ /* 0x0001e20000100800 */
[----:B------:R-:W-:Y:S02]  /*2c2f0*/  MOV R2, R14 ;  /* 0x0000000e00027202 */ /* 0x000fe40000000f00 */
[----:B------:R-:W-:Y:S01]  /*2c300*/  MOV R0, R15 ;  /* 0x0000000f00007202 */ /* 0x000fe20000000f00 */
[----:B--2---:R-:W-:Y:S11]  /*2c310*/  HMMA.16816.F32 R24, R8, R22, R24 ;  /* 0x000000160818723c */ /* 0x004ff60000001818 */
[----:B------:R-:W-:Y:S11]  /*2c320*/  @!UPT UIADD3 URZ, URZ, URZ, URZ ;  /* 0x0000003f3f3ff290 */ /* 0x000ff6000fffe03f */
[----:B------:R-:W-:Y:S02]  /*2c330*/  @!UPT UIADD3 URZ, URZ, URZ, URZ ;  /* 0x0000003f3f3ff290 */ /* 0x000fe4000fffe03f */
[----:B------:R-:W-:Y:S02]  /*2c340*/  MOV R14, R26 ;  /* 0x0000001a000e7202 */ /* 0x000fe40000000f00 */
[----:B------:R-:W-:Y:S02]  /*2c350*/  MOV R15, R27 ;  /* 0x0000001b000f7202 */ /* 0x000fe40000000f00 */
[----:B------:R-:W2:Y:S01]  /*2c360*/  LDL.LU.64 R26, [R1+0x3238] ;  /* 0x00323800011a7983 */ /* 0x000ea20000300a00 */
[----:B------:R-:W-:Y:S01]  /*2c370*/  MOV R17, R6 ;  /* 0x0000000600117202 */ /* 0x000fe20000000f00 */
[----:B------:R-:W-:Y:S01]  /*2c380*/  MOV R6, R3 ;  /* 0x0000000300067202 */ /* 0x000fe20000000f00 */
[----:B------:R-:W-:Y:S01]  /*2c390*/  MOV R3, R13 ;  /* 0x0000000d00037202 */ /* 0x000fe20000000f00 */
[----:B0-----:R-:W-:Y:S01]  /*2c3a0*/  IMAD.MOV.U32 R12, RZ, RZ, R24 ;  /* 0x000000ffff0c7224 */ /* 0x001fe200078e0018 */
[----:B------:R-:W-:Y:S02]  /*2c3b0*/  MOV R13, R25 ;  /* 0x00000019000d7202 */ /* 0x000fe40000000f00 */
[----:B------:R-:W3:Y:S01]  /*2c3c0*/  LDL.LU.64 R24, [R1+0x3230] ;  /* 0x0032300001187983 */ /* 0x000ee20000300a00 */
[----:B------:R0:W-:Y:S02]  /*2c3d0*/  STL.64 [R1+0x31e8], R22 ;  /* 0x0031e81601007387 */ /* 0x0001e40000100a00 */
[----:B0-----:R-:W-:Y:S01]  /*2c3e0*/  IMAD.MOV.U32 R22, RZ, RZ, R21 ;  /* 0x000000ffff167224 */ /* 0x001fe200078e0015 */
[----:B------:R-:W-:-:S05]  /*2c3f0*/  MOV R23, R20 ;  /* 0x0000001400177202 */ /* 0x000fca0000000f00 */
[----:B------:R-:W-:Y:S01]  /*2c400*/  STL.64 [R1+0x3200], R22 ;  /* 0x0032001601007387 */ /* 0x000fe20000100a00 */
[----:B------:R0:W-:Y:S02]  /*2c410*/  STL.64 [R1+0x31e0], R14 ;  /* 0x0031e00e01007387 */ /* 0x0001e40000100a00 */
[----:B------:R2:W-:Y:S01]  /*2c420*/  STL.64 [R1+0x31d8], R12 ;  /* 0x0031d80c01007387 */ /* 0x0005e20000100a00 */
[----:B0-----:R-:W-:Y:S02]  /*2c430*/  MOV R14, R18 ;  /* 0x00000012000e7202 */ /* 0x001fe40000000f00 */
[----:B------:R-:W-:Y:S01]  /*2c440*/  MOV R15, R19 ;  /* 0x00000013000f7202 */ /* 0x000fe20000000f00 */
[----:B--2---:R-:W-:Y:S01]  /*2c450*/  IMAD.MOV.U32 R12, RZ, RZ, R26 ;  /* 0x000000ffff0c7224 */ /* 0x004fe200078e001a */
[----:B------:R-:W-:Y:S01]  /*2c460*/  MOV R13, R27 ;  /* 0x0000001b000d7202 */ /* 0x000fe20000000f00 */
[----:B------:R-:W3:Y:S01]  /*2c470*/  LDL.LU R26, [R1+0x322c] ;  /* 0x00322c00011a7983 */ /* 0x000ee20000300800 */
[----:B------:R-:W3:Y:S02]  /*2c480*/  LDL.LU R27, [R1+0x3228] ;  /* 0x00322800011b7983 */ /* 0x000ee40000300800 */
[----:B------:R-:W2:Y:S02]  /*2c490*/  LDL.LU R18, [R1+0x3224] ;  /* 0x0032240001127983 */ /* 0x000ea40000300800 */
[----:B------:R-:W3:Y:S01]  /*2c4a0*/  LDL.LU R19, [R1+0x3220] ;  /* 0x0032200001137983 */ /* 0x000ee20000300800 */
[----:B------:R-:W-:Y:S01]  /*2c4b0*/  STL.64 [R1+0x31f8], R14 ;  /* 0x0031f80e01007387 */ /* 0x000fe20000100a00 */
[----:B------:R0:W-:Y:S01]  /*2c4c0*/  STL.64 [R1+0x31f0], R12 ;  /* 0x0031f00c01007387 */ /* 0x0001e20000100a00 */
[----:B------:R-:W-:-:S02]  /*2c4d0*/  MOV R22, R17 ;  /* 0x0000001100167202 */ /* 0x000fc40000000f00 */
[----:B------:R-:W-:Y:S01]  /*2c4e0*/  MOV R23, R16 ;  /* 0x0000001000177202 */ /* 0x000fe20000000f00 */
[----:B0-----:R-:W4:Y:S01]  /*2c4f0*/  LDL.LU R12, [R1+0x10] ;  /* 0x00001000010c7983 */ /* 0x001f220000300800 */
[----:B------:R-:W4:Y:S02]  /*2c500*/  LDL.LU R13, [R1+0x14] ;  /* 0x00001400010d7983 */ /* 0x000f240000300800 */
[----:B------:R-:W4:Y:S02]  /*2c510*/  LDL.LU R14, [R1+0x18] ;  /* 0x00001800010e7983 */ /* 0x000f240000300800 */
[----:B------:R-:W4:Y:S02]  /*2c520*/  LDL.LU R15, [R1+0x1c] ;  /* 0x00001c00010f7983 */ /* 0x000f240000300800 */
[----:B--2---:R-:W-:Y:S01]  /*2c530*/  IMAD.MOV.U32 R21, RZ, RZ, R18 ;  /* 0x000000ffff157224 */ /* 0x004fe200078e0012 */
[----:B---3--:R-:W-:Y:S01]  /*2c540*/  HMMA.16816.F32 R24, R8, R18, R24 ;  /* 0x000000120818723c */ /* 0x008fe20000001818 */
[----:B------:R-:W-:-:S02]  /*2c550*/  MOV R20, R19 ;  /* 0x0000001300147202 */ /* 0x000fc40000000f00 */
[----:B------:R-:W4:Y:S01]  /*2c560*/  LDL.LU.64 R18, [R1+0x3218] ;  /* 0x0032180001127983 */ /* 0x000f220000300a00 */
[----:B------:R-:W4:Y:S02]  /*2c570*/  LDL.LU.64 R16, [R1+0x3210] ;  /* 0x0032100001107983 */ /* 0x000f240000300a00 */
[----:B------:R-:W2:Y:S11]  /*2c580*/  LDL R11, [R1+0x464] ;  /* 0x00046400010b7983 */ /* 0x000eb60000100800 */
[----:B------:R-:W-:Y:S06]  /*2c590*/  @!UPT UIADD3 URZ, URZ, URZ, URZ ;  /* 0x0000003f3f3ff290 */ /* 0x000fec000fffe03f */
[----:B------:R0:W-:Y:S02]  /*2c5a0*/  STL.64 [R1+0x3180], R26 ;  /* 0x0031801a01007387 */ /* 0x0001e40000100a00 */
[----:B0-----:R-:W-:Y:S02]  /*2c5b0*/  MOV R26, R21 ;  /* 0x00000015001a7202 */ /* 0x001fe40000000f00 */
[----:B------:R-:W-:Y:S01]  /*2c5c0*/  MOV R27, R20 ;  /* 0x00000014001b7202 */ /* 0x000fe20000000f00 */
[----:B------:R-:W-:Y:S01]  /*2c5d0*/  STL.64 [R1+0x3178], R24 ;  /* 0x0031781801007387 */ /* 0x000fe20000100a00 */
[C---:B----4-:R-:W-:Y:S03]  /*2c5e0*/  HMMA.16816.F32 R20, R16.reuse, R22, R4 ;  /* 0x000000161014723c */ /* 0x050fe60000001804 */
[----:B------:R-:W3:Y:S04]  /*2c5f0*/  LDL.LU.64 R4, [R1+0x3208] ;  /* 0x0032080001047983 */ /* 0x000ee80000300a00 */
[----:B--2---:R-:W0:Y:S11]  /*2c600*/  LDSM.16.MT88.4 R8, [R11+0x25c00] ;  /* 0x025c00000b08783b */ /* 0x004e360000004200 */
[----:B------:R-:W-:Y:S05]  /*2c610*/  @!UPT UIADD3 URZ, URZ, URZ, URZ ;  /* 0x0000003f3f3ff290 */ /* 0x000fea000fffe03f */
[----:B------:R1:W-:Y:S01]  /*2c620*/  STL [R1+0x20], R20 ;  /* 0x0000201401007387 */ /* 0x0003e20000100800 */
[----:B------:R-:W-:Y:S02]  /*2c630*/  MOV R7, R22 ;  /* 0x0000001600077202 */ /* 0x000fe40000000f00 */
[----:B------:R-:W-:Y:S02]  /*2c640*/  MOV R6, R23 ;  /* 0x0000001700067202 */ /* 0x000fe40000000f00 */
[----:B------:R-:W1:Y:S01]  /*2c650*/  LDL.LU.64 R22, [R1+0x3200] ;  /* 0x0032000001167983 */ /* 0x000e620000300a00 */
[----:B------:R-:W-:Y:S02]  /*2c660*/  IMAD.MOV.U32 R29, RZ, RZ, R21 ;  /* 0x000000ffff1d7224 */ /* 0x000fe400078e0015 */
[----:B------:R-:W-:Y:S02]  /*2c670*/  STL [R1+0x3198], R6 ;  /* 0x0031980601007387 */ /* 0x000fe40000100800 */
[----:B------:R-:W-:Y:S01]  /*2c680*/  STL [R1+0x3194], R7 ;  /* 0x0031940701007387 */ /* 0x000fe20000100800 */
[----:B------:R-:W-:Y:S01]  /*2c690*/  STL [R1+0x3190], R29 ;  /* 0x0031901d01007387 */ /* 0x000fe20000100800 */
[C---:B-1----:R-:W-:Y:S03]  /*2c6a0*/  HMMA.16816.F32 R20, R16.reuse, R22, R12 ;  /* 0x000000161014723c */ /* 0x042fe6000000180c */
[----:B------:R-:W2:Y:S01]  /*2c6b0*/  LDL.LU.64 R14, [R1+0x31f8] ;  /* 0x0031f800010e7983 */ /* 0x000ea20000300a00 */
[----:B------:R-:W2:Y:S11]  /*2c6c0*/  LDL.LU.64 R12, [R1+0x31f0] ;  /* 0x0031f000010c7983 */ /* 0x000eb60000300a00 */
[----:B------:R-:W-:Y:S08]  /*2c6d0*/  @!UPT UIADD3 URZ, URZ, URZ, URZ ;  /* 0x0000003f3f3ff290 */ /* 0x000ff0000fffe03f */
[----:B------:R-:W-:Y:S01]  /*2c6e0*/  STL.64 [R1+0x10], R20 ;  /* 0x0000101401007387 */ /* 0x000fe20000100a00 */
[----:B------:R1:W-:Y:S03]  /*2c6f0*/  STL.64 [R1+0x18], R22 ;  /* 0x0000181601007387 */ /* 0x0003e60000100a00 */
[----:B-1----:R-:W2:Y:S02]  /*2c700*/  LDL.LU.64 R22, [R1+0x31e8] ;  /* 0x0031e80001167983 */ /* 0x002ea40000300a00 */
[----:B--2---:R-:W-:Y:S02]  /*2c710*/  HMMA.16816.F32 R20, R16, R22, R12 ;  /* 0x000000161014723c */ /* 0x004fe4000000180c */
[----:B------:R-:W2:Y:S01]  /*2c720*/  LDL.LU.64 R14, [R1+0x31e0] ;  /* 0x0031e000010e7983 */ /* 0x000ea20000300a00 */
[----:B------:R-:W4:Y:S11]  /*2c730*/  LDL.LU.64 R12, [R1+0x31d8] ;  /* 0x0031d800010c7983 */ /* 0x000f360000300a00 */
[----:B------:R-:W-:Y:S09]  /*2c740*/  @!UPT UIADD3 URZ, URZ, URZ, URZ ;  /* 0x0000003f3f3ff290 */ /* 0x000ff2000fffe03f */
[----:B------:R1:W-:Y:S01]  /*2c750*/  STL [R1], R20 ;  /* 0x0000001401007387 */ /* 0x0003e20000100800 */
[----:B------:R-:W-:Y:S01]  /*2c760*/  IMAD.MOV.U32 R7, RZ, RZ, R22 ;  /* 0x000000ffff077224 */ /* 0x000fe200078e0016 */
[----:B------:R-:W-:Y:S02]  /*2c770*/  MOV R29, R23 ;  /* 0x00000017001d7202 */ /* 0x000fe40000000f00 */
[----:B------:R-:W-:Y:S01]  /*2c780*/  MOV R6, R21 ;  /* 0x0000001500067202 */ /* 0x000fe20000000f00 */
[----:B------:R-:W2:Y:S04]  /*2c790*/  LDL.LU.64 R22, [R1+0x31d0] ;  /* 0x0031d00001167983 */ /* 0x000ea80000300a00 */
[----:B-1----:R-:W3:Y:S01]  /*2c7a0*/  LDL.LU.64 R20, [R1+0x31c8] ;  /* 0x0031c80001147983 */ /* 0x002ee20000300a00 */
[----:B------:R1:W-:Y:S03]  /*2c7b0*/  STL.64 [R1+0x31b0], R6 ;  /* 0x0031b00601007387 */ /* 0x0003e60000100a00 */
[----:B-1----:R-:W4:Y:S01]  /*2c7c0*/  LDL.LU R6, [R1+0x58] ;  /* 0x0000580001067983 */ /* 0x002f220000300800 */
[----:B------:R-:W4:Y:S02]  /*2c7d0*/  LDL.LU R7, [R1+0x5c] ;  /* 0x00005c0001077983 */ /* 0x000f240000300800 */
[----:B0-----:R-:W-:Y:S02]  /*2c7e0*/  STL.64 [R1+0x3110], R10 ;  /* 0x0031100a01007387 */ /* 0x001fe40000100a00 */
[----:B------:R2:W-:Y:S01]  /*2c7f0*/  STL.64 [R1+0x3108], R8 ;  /* 0x0031080801007387 */ /* 0x0005e20000100a00 */
[----:B------:R-:W-:Y:S01]  /*2c800*/  STL [R1+0x311c], R28 ;  /* 0x00311c1c01007387 */ /* 0x000fe20000100800 */
[----:B--2---:R-:W-:-:S02]  /*2c810*/  MOV R8, R23 ;  /* 0x0000001700087202 */ /* 0x004fc40000000f00 */
[----:B------:R-:W-:Y:S01]  /*2c820*/  MOV R9, R22 ;  /* 0x0000001600097202 */ /* 0x000fe20000000f00 */
[----:B---3--:R-:W-:Y:S01]  /*2c830*/  IMAD.MOV.U32 R10, RZ, RZ, R21 ;  /* 0x000000ffff0a7224 */ /* 0x008fe200078e0015 */
[----:B------:R-:W-:Y:S02]  /*2c840*/  MOV R11, R20 ;  /* 0x00000014000b7202 */ /* 0x000fe40000000f00 */
[----:B------:R-:W0:Y:S01]  /*2c850*/  LDSM.16.MT88.4 R20, [R28+0x25c00] ;  /* 0x025c00001c14783b */ /* 0x000e220000004200 */
[----:B----4-:R-:W-:Y:S02]  /*2c860*/  MOV R24, R12 ;  /* 0x0000000c00187202 */ /* 0x010fe40000000f00 */
[----:B------:R-:W-:Y:S02]  /*2c870*/  MOV R25, R13 ;  /* 0x0000000d00197202 */ /* 0x000fe40000000f00 */
[----:B------:R-:W-:Y:S07]  /*2c880*/  HMMA.16816.F32 R8, R16, R26, R8 ;  /* 0x0000001a1008723c */ /* 0x000fee0000001808 */
[----:B------:R-:W-:Y:S01]  /*2c890*/  IMAD.MOV.U32 R26, RZ, RZ, R14 ;  /* 0x000000ffff1a7224 */ /* 0x000fe200078e000e */
[----:B------:R-:W-:Y:S01]  /*2c8a0*/  MOV R27, R15 ;  /* 0x0000000f001b7202 */ /* 0x000fe20000000f00 */
[----:B0-----:R0:W-:Y:S01]  /*2c8b0*/  STL [R1+0x30c8], R20 ;  /* 0x0030c81401007387 */ /* 0x0011e20000100800 */
[----:B------:R1:W-:Y:S02]  /*2c8c0*/  STL [R1+0x30c4], R21 ;  /* 0x0030c41501007387 */ /* 0x0003e40000100800 */
[----:B------:R-:W-:Y:S02]  /*2c8d0*/  STL [R1+0x30c0], R22 ;  /* 0x0030c01601007387 */ /* 0x000fe40000100800 */
[----:B------:R-:W-:Y:S01]  /*2c8e0*/  STL [R1+0x30bc], R23 ;  /* 0x0030bc1701007387 */ /* 0x000fe20000100800 */
[----:B0-----:R-:W2:Y:S01]  /*2c8f0*/  LDL.LU R20, [R1+0x90] ;  /* 0x0000900001147983 */ /* 0x001ea20000300800 */
[----:B-1----:R-:W2:Y:S02]  /*2c900*/  LDL.LU R21, [R1+0x94] ;  /* 0x0000940001157983 */ /* 0x002ea40000300800 */
[----:B------:R-:W3:Y:S02]  /*2c910*/  LDL.LU.64 R16, [R1+0x80] ;  /* 0x0000800001107983 */ /* 0x000ee40000300a00 */
[----:B------:R-:W3:Y:S01]  /*2c920*/  LDL.LU R12, [R1+0x31c4] ;  /* 0x0031c400010c7983 */ /* 0x000ee20000300800 */
[----:B------:R-:W3:Y:S01]  /*2c930*/  LDL.LU R13, [R1+0x31c0] ;  /* 0x0031c000010d7983 */ /* 0x000ee20000300800 */
[----:B------:R-:W3:Y:S02]  /*2c940*/  LDL.LU R14, [R1+0x31bc] ;  /* 0x0031bc00010e7983 */ /* 0x000ee40000300800 */
[----:B------:R-:W3:Y:S02]  /*2c950*/  LDL.LU R15, [R1+0x31b8] ;  /* 0x0031b800010f7983 */ /* 0x000ee40000300800 */
[----:B------:R-:W-:Y:S01]  /*2c960*/  STL.64 [R1+0x31a8], R26 ;  /* 0x0031a81a01007387 */ /* 0x000fe20000100a00 */
[----:B------:R0:W-:Y:S04]  /*2c970*/  STL.64 [R1+0x31a0], R24 ;  /* 0x0031a01801007387 */ /* 0x0001e80000100a00 */
[----:B0-----:R-:W2:Y:S01]  /*2c980*/  LDL.LU R24, [R1+0x60] ;  /* 0x0000600001187983 */ /* 0x001ea20000300800 */
[----:B------:R-:W-:-:S02]  /*2c990*/  MOV R25, R3 ;  /* 0x0000000300197202 */ /* 0x000fc40000000f00 */
[----:B------:R-:W-:Y:S01]  /*2c9a0*/  MOV R26, R2 ;  /* 0x00000002001a7202 */ /* 0x000fe20000000f00 */
[----:B------:R-:W-:Y:S01]  /*2c9b0*/  IMAD.MOV.U32 R27, RZ, RZ, R0 ;  /* 0x000000ffff1b7224 */ /* 0x000fe200078e0000 */
[----:B------:R-:W-:Y:S01]  /*2c9c0*/  STL [R1+0x3128], R9 ;  /* 0x0031280901007387 */ /* 0x000fe20000100800 */
[----:B------:R-:W-:Y:S02]  /*2c9d0*/  STL [R1+0x3124], R10 ;  /* 0x0031240a01007387 */ /* 0x000fe40000100800 */
[----:B------:R-:W-:Y:S02]  /*2c9e0*/  STL [R1+0x3118], R11 ;  /* 0x0031180b01007387 */ /* 0x000fe40000100800 */
[----:B------:R0:W-:Y:S02]  /*2c9f0*/  STL [R1+0x3188], R8 ;  /* 0x0031880801007387 */ /* 0x0001e40000100800 */
[----:B0-----:R-:W4:Y:S01]  /*2ca00*/  LDL.LU.64 R8, [R1+0xa0] ;  /* 0x0000a00001087983 */ /* 0x001f220000300a00 */
[C---:B---3--:R-:W-:Y:S08]  /*2ca10*/  HMMA.16816.F32 R4, R12.reuse, R16, R4 ;  /* 0x000000100c04723c */ /* 0x048ff00000001804 */
[----:B--2---:R-:W-:Y:S01]  /*2ca20*/  HMMA.16816.F32 R24, R12, R20, R24 ;  /* 0x000000140c18723c */ /* 0x004fe20000001818 */
[----:B------:R-:W-:-:S02]  /*2ca30*/  MOV R11, R16 ;  /* 0x00000010000b7202 */ /* 0x000fc40000000f00 */
[----:B------:R-:W-:Y:S11]  /*2ca40*/  MOV R10, R17 ;  /* 0x00000011000a7202 */ /* 0x000ff60000000f00 */
[----:B------:R-:W-:Y:S02]  /*2ca50*/  @!UPT UIADD3 URZ, URZ, URZ, URZ ;  /* 0x0000003f3f3ff290 */ /* 0x000fe4000fffe03f */
[----:B------:R-:W-:Y:S02]  /*2ca60*/  MOV R2, R6 ;  /* 0x0000000600027202 */ /* 0x000fe40000000f00 */
[----:B------:R-:W-:Y:S02]  /*2ca70*/  MOV R0, R7 ;  /* 0x0000000700007202 */ /* 0x000fe40000000f00 */
[----:B------:R-:W-:Y:S01]  /*2ca80*/  MOV R16, R4 ;  /* 0x0000000400107202 */ /* 0x000fe20000000f00 */
[----:B------:R-:W-:Y:S01]  /*2ca90*/  IMAD.MOV.U32 R3, RZ, RZ, R5 ;  /* 0x000000ffff037224 */ /* 0x000fe200078e0005 */
[----:B------:R-:W2:Y:S01]  /*2caa0*/  LDL.LU.64 R6, [R1+0x31b0] ;  /* 0x0031b00001067983 */ /* 0x000ea20000300a00 */
[----:B------:R-:W3:Y:S02]  /*2cab0*/  LDL.LU.64 R4, [R1+0xe0] ;  /* 0x0000e00001047983 */ /* 0x000ee40000300a00 */
[----:B------:R-:W-:Y:S01]  /*2cac0*/  IMAD.MOV.U32 R19, RZ, RZ, R25 ;  /* 0x000000ffff137224 */ /* 0x000fe200078e0019 */
[----:B------:R-:W-:-:S02]  /*2cad0*/  MOV R18, R26 ;  /* 0x0000001a00127202 */ /* 0x000fc40000000f00 */
[----:B------:R-:W-:Y:S02]  /*2cae0*/  MOV R17, R27 ;  /* 0x0000001b00117202 */ /* 0x000fe40000000f00 */
[----:B------:R-:W-:Y:S01]  /*2caf0*/  MOV R28, R24 ;  /* 0x00000018001c7202 */ /* 0x000fe20000000f00 */
[----:B------:R-:W4:Y:S01]  /*2cb00*/  LDL.LU.64 R26, [R1+0x31a8] ;  /* 0x0031a800011a7983 */ /* 0x000f220000300a00 */
[----:B------:R-:W4:Y:S02]  /*2cb10*/  LDL.LU.64 R24, [R1+0x31a0] ;  /* 0x0031a00001187983 */ /* 0x000f240000300a00 */
[----:B------:R-:W-:Y:S02]  /*2cb20*/  STL.64 [R1+0x3150], R20 ;  /* 0x0031501401007387 */ /* 0x000fe40000100a00 */
[----:B------:R-:W-:Y:S01]  /*2cb30*/  STL.64 [R1+0x3138], R18 ;  /* 0x0031381201007387 */ /* 0x000fe20000100a00 */
[----:B------:R0:W-:Y:S04]  /*2cb40*/  STL.64 [R1+0x3130], R16 ;  /* 0x0031301001007387 */ /* 0x0001e80000100a00 */
[----:B0-----:R-:W3:Y:S01]  /*2cb50*/  LDL.LU R16, [R1] ;  /* 0x0000000001107983 */ /* 0x001ee20000300800 */
[----:B------:R-:W-:-:S02]  /*2cb60*/  MOV R19, R29 ;  /* 0x0000001d00137202 */ /* 0x000fc40000000f00 */
[----:B--2---:R-:W-:Y:S02]  /*2cb70*/  MOV R18, R7 ;  /* 0x0000000700127202 */ /* 0x004fe40000000f00 */
[----:B------:R-:W-:Y:S02]  /*2cb80*/  MOV R17, R6 ;  /* 0x0000000600117202 */ /* 0x000fe40000000f00 */
[----:B------:R-:W2:Y:S01]  /*2cb90*/  LDL.LU R6, [R1+0x3198] ;  /* 0x0031980001067983 */ /* 0x000ea20000300800 */
[----:B------:R-:W2:Y:S02]  /*2cba0*/  LDL.LU R7, [R1+0x3194] ;  /* 0x0031940001077983 */ /* 0x000ea40000300800 */
[----:B------:R-:W2:Y:S02]  /*2cbb0*/  LDL.LU R29, [R1+0x3190] ;  /* 0x00319000011d7983 */ /* 0x000ea40000300800 */
[----:B------:R-:W-:Y:S01]  /*2cbc0*/  STL.64 [R1+0x3148], R18 ;  /* 0x0031481201007387 */ /* 0x000fe20000100a00 */
[----:B---3--:R0:W-:Y:S04]  /*2cbd0*/  STL.64 [R1+0x3140], R16 ;  /* 0x0031401001007387 */ /* 0x0081e80000100a00 */
[----:B0-----:R-:W3:Y:S01]  /*2cbe0*/  LDL.LU R16, [R1+0x10] ;  /* 0x0000100001107983 */ /* 0x001ee20000300800 */
[----:B------:R-:W3:Y:S02]  /*2cbf0*/  LDL.LU R17, [R1+0x14] ;  /* 0x0000140001117983 */ /* 0x000ee40000300800 */
[----:B------:R-:W2:Y:S02]  /*2cc00*/  LDL.LU R18, [R1+0x18] ;  /* 0x0000180001127983 */ /* 0x000ea40000300800 */
[----:B------:R-:W2:Y:S01]  /*2cc10*/  LDL.LU R19, [R1+0x1c] ;  /* 0x00001c0001137983 */ /* 0x000ea20000300800 */
[----:B----4-:R-:W-:Y:S01]  /*2cc20*/  HMMA.16816.F32 R24, R12, R8, R24 ;  /* 0x000000080c18723c */ /* 0x010fe20000001818 */
[----:B------:R-:W-:-:S02]  /*2cc30*/  MOV R23, R8 ;  /* 0x0000000800177202 */ /* 0x000fc40000000f00 */
[----:B------:R-:W-:Y:S11]  /*2cc40*/  MOV R20, R11 ;  /* 0x0000000b00147202 */ /* 0x000ff60000000f00 */
[----:B------:R-:W-:Y:S10]  /*2cc50*/  @!UPT UIADD3 URZ, URZ, URZ, URZ ;  /* 0x0000003f3f3ff290 */ /* 0x000ff4000fffe03f */
[----:B------:R-:W-:Y:S01]  /*2cc60*/  MOV R11, R24 ;  /* 0x00000018000b7202 */ /* 0x000fe20000000f00 */
[----:B--2---:R-:W-:Y:S01]  /*2cc70*/  STL.64 [R1+0x3160], R18 ;  /* 0x0031601201007387 */ /* 0x004fe20000100a00 */
[----:B---3--:R0:W-:Y:S03]  /*2cc80*/  STL.64 [R1+0x3158], R16 ;  /* 0x0031581001007387 */ /* 0x0081e60000100a00 */
[----:B0-----:R-:W2:Y:S01]  /*2cc90*/  LDL.LU R16, [R1+0x20] ;  /* 0x0000200001107983 */ /* 0x001ea20000300800 */
[----:B------:R-:W-:Y:S02]  /*2cca0*/  IMAD.MOV.U32 R17, RZ, RZ, R29 ;  /* 0x000000ffff117224 */ /* 0x000fe400078e001d */
[----:B------:R-:W3:Y:S02]  /*2ccb0*/  LDL.LU R29, [R1+0x318c] ;  /* 0x00318c00011d7983 */ /* 0x000ee40000300800 */
[----:B------:R-:W4:Y:S01]  /*2ccc0*/  LDL.LU R8, [R1+0x3188] ;  /* 0x0031880001087983 */ /* 0x000f220000300800 */
[----:B------:R-:W-:Y:S01]  /*2ccd0*/  STL [R1+0x74], R25 ;  /* 0x0000741901007387 */ /* 0x000fe20000100800 */
[----:B------:R0:W-:Y:S03]  /*2cce0*/  STL.64 [R1+0x78], R26 ;  /* 0x0000781a01007387 */ /* 0x0001e60000100a00 */
[----:B0-----:R-:W2:Y:S01]  /*2ccf0*/  LDL.LU.64 R26, [R1+0x3180] ;  /* 0x00318000011a7983 */ /* 0x001ea20000300a00 */
[----:B------:R-:W2:Y:S02]  /*2cd00*/  LDL.LU.64 R24, [R1+0x3178] ;  /* 0x0031780001187983 */ /* 0x000ea40000300a00 */
[----:B------:R-:W-:Y:S01]  /*2cd10*/  IMAD.MOV.U32 R21, RZ, RZ, R10 ;  /* 0x000000ffff157224 */ /* 0x000fe200078e000a */
[----:B------:R-:W-:-:S02]  /*2cd20*/  MOV R18, R7 ;  /* 0x0000000700127202 */ /* 0x000fc40000000f00 */
[----:B------:R-:W-:Y:S01]  /*2cd30*/  MOV R19, R6 ;  /* 0x0000000600137202 */ /* 0x000fe20000000f00 */
[----:B------:R-:W-:Y:S01]  /*2cd40*/  IMAD.MOV.U32 R22, RZ, RZ, R9 ;  /* 0x000000ffff167224 */ /* 0x000fe200078e0009 */
[----:B------:R-:W-:Y:S02]  /*2cd50*/  MOV R9, R4 ;  /* 0x0000000400097202 */ /* 0x000fe40000000f00 */
[----:B------:R-:W-:Y:S01]  /*2cd60*/  MOV R10, R5 ;  /* 0x00000005000a7202 */ /* 0x000fe20000000f00 */
[----:B------:R-:W3:Y:S01]  /*2cd70*/  LDL.LU.64 R6, [R1+0x3170] ;  /* 0x0031700001067983 */ /* 0x000ee20000300a00 */
[----:B--2---:R-:W-:Y:S03]  /*2cd80*/  HMMA.16816.F32 R24, R12, R4, R24 ;  /* 0x000000040c18723c */ /* 0x004fe60000001818 */
[----:B------:R-:W3:Y:S01]  /*2cd90*/  LDL.LU.64 R4, [R1+0x3168] ;  /* 0x0031680001047983 */ /* 0x000ee20000300a00 */
[----:B------:R-:W2:Y:S11]  /*2cda0*/  LDL R15, [R1+0x464] ;  /* 0x00046400010f7983 */ /* 0x000eb60000100800 */
[----:B------:R-:W-:Y:S08]  /*2cdb0*/  @!UPT UIADD3 URZ, URZ, URZ, URZ ;  /* 0x0000003f3f3ff290 */ /* 0x000ff0000fffe03f */
[----:B------:R-:W-:Y:S01]  /*2cdc0*/  STL.64 [R1+0x30d8], R26 ;  /* 0x0030d81a01007387 */ /* 0x000fe20000100a00 */
[----:B------:R0:W-:Y:S02]  /*2cdd0*/  STL.64 [R1+0x30d0], R24 ;  /* 0x0030d01801007387 */ /* 0x0001e40000100a00 */
[----:B0-----:R-:W-:Y:S01]  /*2cde0*/  IMAD.MOV.U32 R24, RZ, RZ, R23 ;  /* 0x000000ffff187224 */ /* 0x001fe200078e0017 */
[----:B------:R-:W-:Y:S02]  /*2cdf0*/  MOV R25, R22 ;  /* 0x0000001600197202 */ /* 0x000fe40000000f00 */
[C---:B---3--:R-:W-:Y:S01]  /*2ce00*/  HMMA.16816.F32 R20, R4.reuse, R20, R16 ;  /* 0x000000140414723c */ /* 0x048fe20000001810 */
[----:B------:R-:W3:Y:S01]  /*2ce10*/  LDL.LU.64 R18, [R1+0x3160] ;  /* 0x0031600001127983 */ /* 0x000ee20000300a00 */
[----:B------:R-:W3:Y:S03]  /*2ce20*/  LDL.LU.64 R16, [R1+0x3158] ;  /* 0x0031580001107983 */ /* 0x000ee60000300a00 */
[----:B--2---:R-:W0:Y:S11]  /*2ce30*/  LDSM.16.MT88.4 R12, [R15+0x26000] ;  /* 0x026000000f0c783b */ /* 0x004e360000004200 */
[----:B------:R-:W-:Y:S07]  /*2ce40*/  @!UPT UIADD3 URZ, URZ, URZ, URZ ;  /* 0x0000003f3f3ff290 */ /* 0x000fee000fffe03f */
[----:B------:R1:W-:Y:S01]  /*2ce50*/  STL.64 [R1+0x30], R20 ;  /* 0x0000301401007387 */ /* 0x0003e20000100a00 */
[----:B------:R2:W-:Y:S03]  /*2ce60*/  STL.64 [R1+0x38], R22 ;  /* 0x0000381601007387 */ /* 0x0005e60000100a00 */
[----:B-1----:R-:W3:Y:S02]  /*2ce70*/  LDL.LU.64 R20, [R1+0x3150] ;  /* 0x0031500001147983 */ /* 0x002ee40000300a00 */
[C---:B---3--:R-:W-:Y:S11]  /*2ce80*/  HMMA.16816.F32 R16, R4.reuse, R20, R16 ;  /* 0x000000140410723c */ /* 0x048ff60000001810 */
[----:B------:R-:W-:Y:S11]  /*2ce90*/  @!UPT UIADD3 URZ, URZ, URZ, URZ ;  /* 0x0000003f3f3ff290 */ /* 0x000ff6000fffe03f */
[----:B------:R-:W-:Y:S02]  /*2cea0*/  @!UPT UIADD3 URZ, URZ, URZ, URZ ;  /* 0x0000003f3f3ff290 */ /* 0x000fe4000fffe03f */
[----:B--2---:R-:W-:Y:S01]  /*2ceb0*/  IMAD.MOV.U32 R22, RZ, RZ, R18 ;  /* 0x000000ffff167224 */ /* 0x004fe200078e0012 */
[----:B------:R-:W-:Y:S02]  /*2cec0*/  MOV R23, R19 ;  /* 0x0000001300177202 */ /* 0x000fe40000000f00 */
[----:B------:R-:W-:Y:S02]  /*2ced0*/  MOV R20, R16 ;  /* 0x0000001000147202 */ /* 0x000fe40000000f00 */
[----:B------:R-:W-:Y:S01]  /*2cee0*/  MOV R21, R17 ;  /* 0x0000001100157202 */ /* 0x000fe20000000f00 */
[----:B------:R-:W2:Y:S01]  /*2cef0*/  LDL.LU.64 R18, [R1+0x3148] ;  /* 0x0031480001127983 */ /* 0x000ea20000300a00 */
[----:B------:R-:W2:Y:S02]  /*2cf00*/  LDL.LU.64 R16, [R1+0x3140] ;  /* 0x0031400001107983 */ /* 0x000ea40000300a00 */
[----:B------:R-:W-:Y:S01]  /*2cf10*/  STL [R1+0x30cc], R20 ;  /* 0x0030cc1401007387 */ /* 0x000fe20000100800 */
[----:B--2---:R-:W-:Y:S01]  /*2cf20*/  HMMA.16816.F32 R24, R4, R24, R16 ;  /* 0x000000180418723c */ /* 0x004fe20000001810 */
[----:B------:R-:W2:Y:S01]  /*2cf30*/  LDL.LU.64 R18, [R1+0x3138] ;  /* 0x0031380001127983 */ /* 0x000ea20000300a00 */
[----:B------:R-:W3:Y:S02]  /*2cf40*/  LDL.LU.64 R16, [R1+0x3130] ;  /* 0x0031300001107983 */ /* 0x000ee40000300a00 */
[----:B0-----:R0:W-:Y:S02]  /*2cf50*/  STL.64 [R1+0x3080], R14 ;  /* 0x0030800e01007387 */ /* 0x0011e40000100a00 */
[----:B0-----:R-:W-:Y:S11]  /*2cf60*/  IMAD.MOV.U32 R15, RZ, RZ, R29 ;  /* 0x000000ffff0f7224 */ /* 0x001ff600078e001d */
[----:B------:R-:W-:Y:S06]  /*2cf70*/  @!UPT UIADD3 URZ, URZ, URZ, URZ ;  /* 0x0000003f3f3ff290 */ /* 0x000fec000fffe03f */
[----:B------:R-:W-:Y:S01]  /*2cf80*/  STL.64 [R1+0x10], R24 ;  /* 0x0000101801007387 */ /* 0x000fe20000100a00 */
[----:B------:R-:W-:Y:S02]  /*2cf90*/  STL.64 [R1+0x18], R26 ;  /* 0x0000181a01007387 */ /* 0x000fe40000100a00 */
[----:B------:R0:W-:Y:S02]  /*2cfa0*/  STL.64 [R1+0x3078], R12 ;  /* 0x0030780c01007387 */ /* 0x0001e40000100a00 */
[----:B0-----:R-:W-:Y:S02]  /*2cfb0*/  MOV R12, R9 ;  /* 0x00000009000c7202 */ /* 0x001fe40000000f00 */
[----:B------:R-:W-:Y:S01]  /*2cfc0*/  MOV R13, R10 ;  /* 0x0000000a000d7202 */ /* 0x000fe20000000f00 */
[----:B------:R-:W4:Y:S01]  /*2cfd0*/  LDL.LU R9, [R1+0x3128] ;  /* 0x0031280001097983 */ /* 0x000f220000300800 */
[----:B------:R-:W4:Y:S02]  /*2cfe0*/  LDL.LU R10, [R1+0x3124] ;  /* 0x00312400010a7983 */ /* 0x000f240000300800 */
[----:B------:R-:W4:Y:S02]  /*2cff0*/  LDL.LU R14, [R1+0xe8] ;  /* 0x0000e800010e7983 */ /* 0x000f240000300800 */
[----:B------:R-:W4:Y:S01]  /*2d000*/  LDL.LU R29, [R1+0x3120] ;  /* 0x00312000011d7983 */ /* 0x000f220000300800 */
[----:B------:R-:W-:-:S02]  /*2d010*/  MOV R24, R28 ;  /* 0x0000001c00187202 */ /* 0x000fc40000000f00 */
[----:B------:R-:W4:Y:S01]  /*2d020*/  LDL.LU R28, [R1+0x311c] ;  /* 0x00311c00011c7983 */ /* 0x000f220000300800 */
[----:B--2---:R-:W-:Y:S01]  /*2d030*/  MOV R26, R18 ;  /* 0x00000012001a7202 */ /* 0x004fe20000000f00 */
[----:B---3--:R-:W-:Y:S01]  /*2d040*/  IMAD.MOV.U32 R27, RZ, RZ, R17 ;  /* 0x000000ffff1b7224 */ /* 0x008fe200078e0011 */
[----:B------:R-:W-:-:S04]  /*2d050*/  MOV R25, R19 ;  /* 0x0000001300197202 */ /* 0x000fc80000000f00 */
[----:B------:R-:W-:Y:S01]  /*2d060*/  STL.64 [R1+0x30f8], R26 ;  /* 0x0030f81a01007387 */ /* 0x000fe20000100a00 */
[----:B------:R0:W-:Y:S02]  /*2d070*/  STL.64 [R1+0x30f0], R24 ;  /* 0x0030f01801007387 */ /* 0x0001e40000100a00 */
[----:B0-----:R-:W-:Y:S02]  /*2d080*/  MOV R24, R16 ;  /* 0x0000001000187202 */ /* 0x001fe40000000f00 */
[----:B----4-:R-:W0:Y:S01]  /*2d090*/  LDSM.16.M88.4 R16, [R29+0x300] ;  /* 0x000300001d10783b */ /* 0x010e220000000200 */
[----:B------:R-:W-:Y:S02]  /*2d0a0*/  MOV R25, R3 ;  /* 0x0000000300197202 */ /* 0x000fe40000000f00 */
[----:B------:R-:W-:Y:S01]  /*2d0b0*/  MOV R26, R2 ;  /* 0x00000002001a7202 */ /* 0x000fe20000000f00 */
[----:B------:R-:W-:Y:S01]  /*2d0c0*/  IMAD.MOV.U32 R27, RZ, RZ, R0 ;  /* 0x000000ffff1b7224 */ /* 0x000fe200078e0000 */
[----:B0-----:R-:W-:-:S02]  /*2d0d0*/  MOV R3, R16 ;  /* 0x0000001000037202 */ /* 0x001fc40000000f00 */
[----:B------:R-:W-:Y:S01]  /*2d0e0*/  MOV R2, R17 ;  /* 0x0000001100027202 */ /* 0x000fe20000000f00 */
[----:B------:R-:W-:Y:S01]  /*2d0f0*/  STL [R1+0xdc], R19 ;  /* 0x0000dc1301007387 */ /* 0x000fe20000100800 */
[----:B------:R-:W-:Y:S02]  /*2d100*/  MOV R0, R18 ;  /* 0x0000001200007202 */ /* 0x000fe40000000f00 */
[----:B------:R-:W0:Y:S01]  /*2d110*/  LDSM.16.M88.4 R16, [R29+0x8300] ;  /* 0x008300001d10783b */ /* 0x000e220000000200 */
[----:B------:R-:W-:Y:S03]  /*2d120*/  STL [R1+0x30ac], R2 ;  /* 0x0030ac0201007387 */ /* 0x000fe60000100800 */
[----:B------:R-:W-:Y:S02]  /*2d130*/  STL [R1+0x30a8], R3 ;  /* 0x0030a80301007387 */ /* 0x000fe40000100800 */
[----:B------:R-:W-:Y:S01]  /*2d140*/  STL [R1+0x3010], R0 ;  /* 0x0030100001007387 */ /* 0x000fe20000100800 */
[----:B0-----:R-:W-:Y:S01]  /*2d150*/  STL.64 [R1+0xf0], R16 ;  /* 0x0000f01001007387 */ /* 0x001fe20000100a00 */
[----:B------:R-:W-:Y:S02]  /*2d160*/  STL.64 [R1+0xf8], R18 ;  /* 0x0000f81201007387 */ /* 0x000fe40000100a00 */
[----:B------:R-:W0:Y:S02]  /*2d170*/  LDSM.16.M88.4 R16, [R29+0x10300] ;  /* 0x010300001d10783b */ /* 0x000e240000000200 */
[----:B0-----:R-:W-:Y:S02]  /*2d180*/  STL.64 [R1+0x110], R16 ;  /* 0x0001101001007387 */ /* 0x001fe40000100a00 */
[----:B------:R-:W-:Y:S02]  /*2d190*/  STL.64 [R1+0x118], R18 ;  /* 0x0001181201007387 */ /* 0x000fe40000100a00 */
[----:B------:R-:W0:Y:S04]  /*2d1a0*/  LDSM.16.M88.4 R16, [R29+0x18300] ;  /* 0x018300001d10783b */ /* 0x000e280000000200 */
[----:B------:R-:W-:Y:S01]  /*2d1b0*/  STL [R1+0x2ed8], R29 ;  /* 0x002ed81d01007387 */ /* 0x000fe20000100800 */
[----:B0-----:R-:W-:Y:S01]  /*2d1c0*/  STL.64 [R1+0x120], R16 ;  /* 0x0001201001007387 */ /* 0x001fe20000100a00 */
[----:B------:R-:W-:Y:S02]  /*2d1d0*/  STL.64 [R1+0x128], R18 ;  /* 0x0001281201007387 */ /* 0x000fe40000100a00 */
[----:B------:R-:W0:Y:S04]  /*2d1e0*/  LDSM.16.MT88.4 R16, [R28+0x26000] ;  /* 0x026000001c10783b */ /* 0x000e280000004200 */
[----:B------:R-:W-:Y:S01]  /*2d1f0*/  STL [R1+0x30b0], R28 ;  /* 0x0030b01c01007387 */ /* 0x000fe20000100800 */
[----:B0-----:R-:W-:Y:S01]  /*2d200*/  STL.64 [R1+0x3030], R18 ;  /* 0x0030301201007387 */ /* 0x001fe20000100a00 */
[----:B------:R0:W-:Y:S02]  /*2d210*/  STL.64 [R1+0x3028], R16 ;  /* 0x0030281001007387 */ /* 0x0001e40000100a00 */
[----:B0-----:R-:W-:-:S02]  /*2d220*/  IMAD.MOV.U32 R16, RZ, RZ, R11 ;  /* 0x000000ffff107224 */ /* 0x001fc400078e000b */
[----:B------:R-:W2:Y:S01]  /*2d230*/  LDL.LU R11, [R1+0x3118] ;  /* 0x00311800010b7983 */ /* 0x000ea20000300800 */
[----:B------:R-:W3:Y:S02]  /*2d240*/  LDL.LU R17, [R1+0x74] ;  /* 0x0000740001117983 */ /* 0x000ee40000300800 */
[----:B------:R-:W4:Y:S02]  /*2d250*/  LDL.LU R18, [R1+0x78] ;  /* 0x0000780001127983 */ /* 0x000f240000300800 */
[----:B------:R-:W4:Y:S02]  /*2d260*/  LDL.LU R19, [R1+0x7c] ;  /* 0x00007c0001137983 */ /* 0x000f240000300800 */
[----:B----4-:R0:W-:Y:S01]  /*2d270*/  STL.64 [R1+0x30e8], R18 ;  /* 0x0030e81201007387 */ /* 0x0101e20000100a00 */
[----:B---3--:R-:W-:Y:S03]  /*2d280*/  STL.64 [R1+0x30e0], R16 ;  /* 0x0030e01001007387 */ /* 0x008fe60000100a00 */
[----:B0-----:R-:W3:Y:S01]  /*2d290*/  LDL.LU.64 R18, [R1+0x98] ;  /* 0x0000980001127983 */ /* 0x001ee20000300a00 */
[----:B--2---:R-:W-:Y:S03]  /*2d2a0*/  HMMA.16816.F32 R4, R4, R12, R8 ;  /* 0x0000000c0404723c */ /* 0x004fe60000001808 */
[----:B---3--:R0:W-:Y:S04]  /*2d2b0*/  STL.64 [R1+0x3100], R18 ;  /* 0x0031001201007387 */ /* 0x0081e80000100a00 */
[----:B0-----:R-:W2:Y:S01]  /*2d2c0*/  LDL.LU.64 R18, [R1+0x88] ;  /* 0x0000880001127983 */ /* 0x001ea20000300a00 */
[----:B------:R-:W2:Y:S02]  /*2d2d0*/  LDL.LU.64 R10, [R1+0x3110] ;  /* 0x00311000010a7983 */ /* 0x000ea40000300a00 */
[----:B------:R-:W2:Y:S11]  /*2d2e0*/  LDL.LU.64 R8, [R1+0x3108] ;  /* 0x0031080001087983 */ /* 0x000eb60000300a00 */
[----:B------:R-:W-:Y:S03]  /*2d2f0*/  @!UPT UIADD3 URZ, URZ, URZ, URZ ;  /* 0x0000003f3f3ff290 */ /* 0x000fe6000fffe03f */
[----:B------:R-:W-:Y:S01]  /*2d300*/  MOV R2, R7 ;  /* 0x0000000700027202 */ /* 0x000fe20000000f00 */
[----:B------:R-:W-:Y:S01]  /*2d310*/  STL.64 [R1+0x40], R4 ;  /* 0x0000400401007387 */ /* 0x000fe20000100a00 */
[----:B------:R0:W-:Y:S03]  /*2d320*/  STL [R1+0x48], R6 ;  /* 0x0000480601007387 */ /* 0x0001e60000100800 */
[----:B------:R-:W-:Y:S04]  /*2d330*/  STL [R1+0x30b4], R2 ;  /* 0x0030b40201007387 */ /* 0x000fe80000100800 */
[----:B0-----:R-:W3:Y:S01]  /*2d340*/  LDL.LU R6, [R1+0xa8] ;  /* 0x0000a80001067983 */ /* 0x001ee20000300800 */
[----:B------:R-:W3:Y:S01]  /*2d350*/  LDL.LU R7, [R1+0xac] ;  /* 0x0000ac0001077983 */ /* 0x000ee20000300800 */
[----:B--2---:R-:W-:Y:S01]  /*2d360*/  HMMA.16816.F32 R24, R8, R18, R24 ;  /* 0x000000120818723c */ /* 0x004fe20000001818 */
[----:B------:R-:W-:-:S02]  /*2d370*/  MOV R20, R18 ;  /* 0x0000001200147202 */ /* 0x000fc40000000f00 */
[----:B------:R-:W-:Y:S02]  /*2d380*/  MOV R29, R19 ;  /* 0x00000013001d7202 */ /* 0x000fe40000000f00 */
[----:B------:R-:W2:Y:S11]  /*2d390*/  LDL.LU.64 R18, [R1+0x3100] ;  /* 0x0031000001127983 */ /* 0x000eb60000300a00 */
[----:B------:R-:W-:Y:S07]  /*2d3a0*/  @!UPT UIADD3 URZ, URZ, URZ, URZ ;  /* 0x0000003f3f3ff290 */ /* 0x000fee000fffe03f */
[----:B------:R-:W-:Y:S01]  /*2d3b0*/  STL.64 [R1+0x50], R24 ;  /* 0x0000501801007387 */ /* 0x000fe20000100a00 */
[----:B------:R0:W-:Y:S02]  /*2d3c0*/  STL [R1+0x58], R26 ;  /* 0x0000581a01007387 */ /* 0x0001e40000100800 */
[----:B------:R-:W-:Y:S02]  /*2d3d0*/  IMAD.MOV.U32 R28, RZ, RZ, R27 ;  /* 0x000000ffff1c7224 */ /* 0x000fe400078e001b */
[----:B0-----:R-:W4:Y:S01]  /*2d3e0*/  LDL.LU.64 R26, [R1+0x30f8] ;  /* 0x0030f800011a7983 */ /* 0x001f220000300a00 */
[----:B------:R-:W4:Y:S02]  /*2d3f0*/  LDL.LU.64 R24, [R1+0x30f0] ;  /* 0x0030f00001187983 */ /* 0x000f240000300a00 */
[----:B------:R0:W-:Y:S01]  /*2d400*/  STL [R1+0x30b8], R28 ;  /* 0x0030b81c01007387 */ /* 0x0001e20000100800 */
[----:B--2---:R-:W-:Y:S02]  /*2d410*/  MOV R13, R18 ;  /* 0x00000012000d7202 */ /* 0x004fe40000000f00 */
[----:B------:R-:W-:Y:S01]  /*2d420*/  MOV R12, R19 ;  /* 0x00000013000c7202 */ /* 0x000fe20000000f00 */
[C---:B----4-:R-:W-:Y:S01]  /*2d430*/  HMMA.16816.F32 R24, R8.reuse, R18, R24 ;  /* 0x000000120818723c */ /* 0x050fe20000001818 */
[----:B------:R-:W3:Y:S01]  /*2d440*/  LDL.LU.64 R18, [R1+0x30e8] ;  /* 0x0030e80001127983 */ /* 0x000ee20000300a00 */
[----:B------:R-:W3:Y:S11]  /*2d450*/  LDL.LU.64 R16, [R1+0x30e0] ;  /* 0x0030e00001107983 */ /* 0x000ef60000300a00 */
[----:B------:R-:W-:Y:S11]  /*2d460*/  @!UPT UIADD3 URZ, URZ, URZ, URZ ;  /* 0x0000003f3f3ff290 */ /* 0x000ff6000fffe03f */
[----:B------:R-:W-:Y:S02]  /*2d470*/  MOV R4, R26 ;  /* 0x0000001a00047202 */ /* 0x000fe40000000f00 */
[----:B------:R-:W-:Y:S02]  /*2d480*/  MOV R0, R27 ;  /* 0x0000001b00007202 */ /* 0x000fe40000000f00 */
[----:B------:R-:W-:Y:S01]  /*2d490*/  MOV R3, R24 ;  /* 0x0000001800037202 */ /* 0x000fe20000000f00 */
[----:B------:R-:W-:Y:S01]  /*2d4a0*/  IMAD.MOV.U32 R5, RZ, RZ, R25 ;  /* 0x000000ffff057224 */ /* 0x000fe200078e0019 */
[----:B------:R-:W2:Y:S01]  /*2d4b0*/  LDL.LU.64 R26, [R1+0x30d8] ;  /* 0x0030d800011a7983 */ /* 0x000ea20000300a00 */
[----:B------:R-:W2:Y:S01]  /*2d4c0*/  LDL.LU.64 R24, [R1+0x30d0] ;  /* 0x0030d00001187983 */ /* 0x000ea20000300a00 */
[C---:B---3--:R-:W-:Y:S11]  /*2d4d0*/  HMMA.16816.F32 R16, R8.reuse, R6, R16 ;  /* 0x000000060810723c */ /* 0x048ff60000001810 */
[----:B------:R-:W-:Y:S11]  /*2d4e0*/  @!UPT UIADD3 URZ, URZ, URZ, URZ ;  /* 0x0000003f3f3ff290 */ /* 0x000ff6000fffe03f */
[----:B------:R-:W-:Y:S01]  /*2d4f0*/  @!UPT UIADD3 URZ, URZ, URZ, URZ ;  /* 0x0000003f3f3ff290 */ /* 0x000fe2000fffe03f */
[----:B------:R2:W-:Y:S01]  /*2d500*/  STL.64 [R1+0x70], R16 ;  /* 0x0000701001007387 */ /* 0x0005e20000100a00 */
[----:B0-----:R-:W-:Y:S01]  /*2d510*/  MOV R28, R18 ;  /* 0x00000012001c7202 */ /* 0x001fe20000000f00 */
[----:B------:R-:W-:Y:S02]  /*2d520*/  IMAD.MOV.U32 R2, RZ, RZ, R19 ;  /* 0x000000ffff027224 */ /* 0x000fe400078e0013 */
[----:B------:R0:W-:Y:S01]  /*2d530*/  STL.64 [R1+0x3098], R6 ;  /* 0x0030980601007387 */ /* 0x0001e20000100a00 */
[----:B--2---:R-:W-:Y:S07]  /*2d540*/  HMMA.16816.F32 R16, R8, R14, R24 ;  /* 0x0000000e0810723c */ /* 0x004fee0000001818 */
[----:B------:R-:W-:-:S02]  /*2d550*/  MOV R26, R20 ;  /* 0x00000014001a7202 */ /* 0x000fc40000000f00 */
[----:B------:R-:W2:Y:S01]  /*2d560*/  LDL.LU R20, [R1+0x30cc] ;  /* 0x0030cc0001147983 */ /* 0x000ea20000300800 */
[----:B------:R1:W-:Y:S02]  /*2d570*/  STL.64 [R1+0x30a0], R14 ;  /* 0x0030a00e01007387 */ /* 0x0003e40000100a00 */
[----:B------:R-:W3:Y:S02]  /*2d580*/  LDL.LU R8, [R1+0x10] ;  /* 0x0000100001087983 */ /* 0x000ee40000300800 */
[----:B------:R-:W3:Y:S01]  /*2d590*/  LDL.LU R9, [R1+0x14] ;  /* 0x0000140001097983 */ /* 0x000ee20000300800 */
[----:B------:R-:W3:Y:S01]  /*2d5a0*/  LDL.LU R10, [R1+0x18] ;  /* 0x00001800010a7983 */ /* 0x000ee20000300800 */
[----:B0-----:R-:W-:Y:S02]  /*2d5b0*/  IMAD.MOV.U32 R7, RZ, RZ, R12 ;  /* 0x000000ffff077224 */ /* 0x001fe400078e000c */
[----:B------:R-:W3:Y:S01]  /*2d5c0*/  LDL.LU R11, [R1+0x1c] ;  /* 0x00001c00010b7983 */ /* 0x000ee20000300800 */
[----:B------:R-:W-:Y:S01]  /*2d5d0*/  MOV R6, R13 ;  /* 0x0000000d00067202 */ /* 0x000fe20000000f00 */
[----:B------:R-:W-:Y:S01]  /*2d5e0*/  MOV R13, R21 ;  /* 0x00000015000d7202 */ /* 0x000fe20000000f00 */
[----:B-1----:R-:W-:Y:S01]  /*2d5f0*/  MOV R14, R22 ;  /* 0x00000016000e7202 */ /* 0x002fe20000000f00 */
[----:B------:R-:W-:Y:S01]  /*2d600*/  IMAD.MOV.U32 R15, RZ, RZ, R23 ;  /* 0x000000ffff0f7224 */ /* 0x000fe200078e0017 */
[----:B--2---:R-:W-:-:S02]  /*2d610*/  MOV R12, R20 ;  /* 0x00000014000c7202 */ /* 0x004fc40000000f00 */
[----:B------:R-:W2:Y:S01]  /*2d620*/  LDL.LU R20, [R1+0x30c8] ;  /* 0x0030c80001147983 */ /* 0x000ea20000300800 */
[----:B------:R-:W2:Y:S02]  /*2d630*/  LDL.LU R21, [R1+0x30c4] ;  /* 0x0030c40001157983 */ /* 0x000ea40000300800 */
[----:B------:R-:W2:Y:S02]  /*2d640*/  LDL.LU R22, [R1+0x30c0] ;  /* 0x0030c00001167983 */ /* 0x000ea40000300800 */
[----:B------:R-:W2:Y:S01]  /*2d650*/  LDL.LU R23, [R1+0x30bc] ;  /* 0x0030bc0001177983 */ /* 0x000ea20000300800 */
[----:B------:R-:W-:Y:S01]  /*2d660*/  STL.64 [R1+0x3040], R18 ;  /* 0x0030401201007387 */ /* 0x000fe20000100a00 */
[----:B------:R0:W-:Y:S03]  /*2d670*/  STL.64 [R1+0x3038], R16 ;  /* 0x0030381001007387 */ /* 0x0001e60000100a00 */
[----:B0-----:R-:W2:Y:S01]  /*2d680*/  LDL.LU R16, [R1+0x30] ;  /* 0x0000300001107983 */ /* 0x001ea20000300800 */
[----:B------:R-:W2:Y:S02]  /*2d690*/  LDL.LU R17, [R1+0x34] ;  /* 0x0000340001117983 */ /* 0x000ea40000300800 */
[----:B------:R-:W2:Y:S02]  /*2d6a0*/  LDL.LU R18, [R1+0x38] ;  /* 0x0000380001127983 */ /* 0x000ea40000300800 */
[----:B------:R-:W2:Y:S01]  /*2d6b0*/  LDL.LU R19, [R1+0x3c] ;  /* 0x00003c0001137983 */ /* 0x000ea20000300800 */
[----:B------:R-:W-:-:S02]  /*2d6c0*/  MOV R27, R29 ;  /* 0x0000001d001b7202 */ /* 0x000fc40000000f00 */
[----:B------:R-:W4:Y:S05]  /*2d6d0*/  LDL R29, [R1+0x464] ;  /* 0x00046400011d7983 */ /* 0x000f2a0000100800 */
[----:B--2---:R-:W-:Y:S01]  /*2d6e0*/  HMMA.16816.F32 R24, R20, R26, R16 ;  /* 0x0000001a1418723c */ /* 0x004fe20000001810 */
[----:B------:R-:W2:Y:S01]  /*2d6f0*/  LDL.LU R16, [R1+0x70] ;  /* 0x0000700001107983 */ /* 0x000ea20000300800 */
[----:B------:R-:W2:Y:S05]  /*2d700*/  LDL.LU R17, [R1+0x74] ;  /* 0x0000740001117983 */ /* 0x000eaa0000300800 */
[----:B------:R-:W-:-:S02]  /*2d710*/  MOV R18, R28 ;  /* 0x0000001c00127202 */ /* 0x000fc40000000f00 */
[----:B------:R-:W-:Y:S01]  /*2d720*/  MOV R19, R2 ;  /* 0x0000000200137202 */ /* 0x000fe20000000f00 */
[----:B------:R-:W3:Y:S01]  /*2d730*/  LDL.LU R28, [R1+0x30b8] ;  /* 0x0030b800011c7983 */ /* 0x000ee20000300800 */
[----:B------:R-:W3:Y:S03]  /*2d740*/  LDL.LU R2, [R1+0x30b4] ;  /* 0x0030b40001027983 */ /* 0x000ee60000300800 */
[----:B------:R-:W-:Y:S04]  /*2d750*/  STL.64 [R1+0x3060], R18 ;  /* 0x0030601201007387 */ /* 0x000fe80000100a00 */
[----:B--2---:R0:W-:Y:S04]  /*2d760*/  STL.64 [R1+0x3058], R16 ;  /* 0x0030581001007387 */ /* 0x0041e80000100a00 */
[----:B0-----:R-:W2:Y:S04]  /*2d770*/  LDL R16, [R1+0xf0] ;  /* 0x0000f00001107983 */ /* 0x001ea80000100800 */
[----:B------:R-:W2:Y:S01]  /*2d780*/  LDL R17, [R1+0xf4] ;  /* 0x0000f40001117983 */ /* 0x000ea20000100800 */
[----:B---3--:R-:W-:-:S03]  /*2d790*/  MOV R19, R28 ;  /* 0x0000001c00137202 */ /* 0x008fc60000000f00 */
[----:B--2---:R0:W-:Y:S04]  /*2d7a0*/  STL.64 [R1+0x3070], R16 ;  /* 0x0030701001007387 */ /* 0x0041e80000100a00 */
[----:B0-----:R-:W2:Y:S01]  /*2d7b0*/  LDL.LU R16, [R1+0x50] ;  /* 0x0000500001107983 */ /* 0x001ea20000300800 */
[----:B------:R-:W2:Y:S02]  /*2d7c0*/  LDL.LU R17, [R1+0x54] ;  /* 0x0000540001117983 */ /* 0x000ea40000300800 */
[----:B------:R-:W3:Y:S02]  /*2d7d0*/  LDL.LU R18, [R1+0x58] ;  /* 0x0000580001127983 */ /* 0x000ee40000300800 */
[----:B------:R-:W2:Y:S01]  /*2d7e0*/  LDL.LU R28, [R1+0x30b0] ;  /* 0x0030b000011c7983 */ /* 0x000ea20000300800 */
[----:B---3--:R-:W-:Y:S01]  /*2d7f0*/  STL.64 [R1+0x3090], R18 ;  /* 0x0030901201007387 */ /* 0x008fe20000100a00 */
[----:B--2---:R0:W-:Y:S03]  /*2d800*/  STL.64 [R1+0x3088], R16 ;  /* 0x0030881001007387 */ /* 0x0041e60000100a00 */
[----:B0-----:R-:W2:Y:S01]  /*2d810*/  LDL.LU R16, [R1+0x40] ;  /* 0x0000400001107983 */ /* 0x001ea20000300800 */
[----:B------:R-:W2:Y:S02]  /*2d820*/  LDL.LU R17, [R1+0x44] ;  /* 0x0000440001117983 */ /* 0x000ea40000300800 */
[----:B------:R-:W2:Y:S02]  /*2d830*/  LDL.LU R18, [R1+0x48] ;  /* 0x0000480001127983 */ /* 0x000ea40000300800 */
[----:B------:R-:W-:-:S02]  /*2d840*/  IMAD.MOV.U32 R19, RZ, RZ, R2 ;  /* 0x000000ffff137224 */ /* 0x000fc400078e0002 */
[----:B------:R-:W3:Y:S01]  /*2d850*/  LDL.LU R2, [R1+0x30ac] ;  /* 0x0030ac0001027983 */ /* 0x000ee20000300800 */
[----:B------:R-:W-:Y:S02]  /*2d860*/  STL.64 [R1+0x3050], R26 ;  /* 0x0030501a01007387 */ /* 0x000fe40000100a00 */
[----:B------:R0:W-:Y:S02]  /*2d870*/  STL.64 [R1+0x3048], R24 ;  /* 0x0030481801007387 */ /* 0x0001e40000100a00 */
[----:B0-----:R-:W2:Y:S01]  /*2d880*/  LDL.LU.64 R24, [R1+0x110] ;  /* 0x0001100001187983 */ /* 0x001ea20000300a00 */
[----:B------:R-:W-:-:S03]  /*2d890*/  MOV R26, R4 ;  /* 0x00000004001a7202 */ /* 0x000fc60000000f00 */
[----:B--2---:R0:W-:Y:S02]  /*2d8a0*/  STL.64 [R1+0x3068], R24 ;  /* 0x0030681801007387 */ /* 0x0041e40000100a00 */
[----:B0-----:R-:W-:Y:S02]  /*2d8b0*/  MOV R25, R5 ;  /* 0x0000000500197202 */ /* 0x001fe40000000f00 */
[C---:B------:R-:W-:Y:S01]  /*2d8c0*/  HMMA.16816.F32 R4, R20.reuse, R6, R12 ;  /* 0x000000061404723c */ /* 0x040fe2000000180c */
[----:B------:R-:W-:Y:S02]  /*2d8d0*/  MOV R24, R3 ;  /* 0x0000000300187202 */ /* 0x000fe40000000f00 */
[----:B------:R-:W2:Y:S01]  /*2d8e0*/  LDL.LU R3, [R1+0x30a8] ;  /* 0x0030a80001037983 */ /* 0x000ea20000300800 */
[----:B------:R-:W2:Y:S11]  /*2d8f0*/  LDL.LU.64 R14, [R1+0x30a0] ;  /* 0x0030a000010e7983 */ /* 0x000eb60000300a00 */
[----:B------:R-:W-:Y:S08]  /*2d900*/  @!UPT UIADD3 URZ, URZ, URZ, URZ ;  /* 0x0000003f3f3ff290 */ /* 0x000ff0000fffe03f */
[----:B------:R-:W-:Y:S01]  /*2d910*/  STL.64 [R1+0x20], R4 ;  /* 0x0000200401007387 */ /* 0x000fe20000100a00 */
[----:B------:R0:W-:Y:S03]  /*2d920*/  STL.64 [R1+0x28], R6 ;  /* 0x0000280601007387 */ /* 0x0001e60000100a00 */
[----:B0-----:R-:W2:Y:S01]  /*2d930*/  LDL.LU.64 R6, [R1+0x3098] ;  /* 0x0030980001067983 */ /* 0x001ea20000300a00 */
[----:B------:R-:W-:Y:S01]  /*2d940*/  IMAD.MOV.U32 R27, RZ, RZ, R0 ;  /* 0x000000ffff1b7224 */ /* 0x000fe200078e0000 */
[C---:B--2---:R-:W-:Y:S02]  /*2d950*/  HMMA.16816.F32 R4, R20.reuse, R6, R8 ;  /* 0x000000061404723c */ /* 0x044fe40000001808 */
[----:B------:R-:W-:Y:S11]  /*2d960*/  LDSM.16.MT88.4 R8, [R28+0x26400] ;  /* 0x026400001c08783b */ /* 0x000ff60000004200 */
[----:B------:R-:W-:Y:S10]  /*2d970*/  @!UPT UIADD3 URZ, URZ, URZ, URZ ;  /* 0x0000003f3f3ff290 */ /* 0x000ff4000fffe03f */
[----:B------:R-:W-:Y:S01]  /*2d980*/  STL [R1+0x14], R5 ;  /* 0x0000140501007387 */ /* 0x000fe20000100800 */
[----:B------:R-:W-:Y:S01]  /*2d990*/  STL.64 [R1+0x18], R6 ;  /* 0x0000180601007387 */ /* 0x000fe20000100a00 */
[----:B------:R-:W-:Y:S02]  /*2d9a0*/  MOV R0, R4 ;  /* 0x0000000400007202 */ /* 0x000fe40000000f00 */
[----:B----4-:R-:W0:Y:S01]  /*2d9b0*/  LDSM.16.MT88.4 R4, [R29+0x26400] ;  /* 0x026400001d04783b */ /* 0x010e220000004200 */
[----:B------:R-:W-:Y:S03]  /*2d9c0*/  HMMA.16816.F32 R20, R20, R14, R16 ;  /* 0x0000000e1414723c */ /* 0x000fe60000001810 */
[----:B0-----:R-:W-:Y:S01]  /*2d9d0*/  STL.64 [R1+0x2fe0], R6 ;  /* 0x002fe00601007387 */ /* 0x001fe20000100a00 */
[----:B------:R0:W-:Y:S03]  /*2d9e0*/  STL.64 [R1+0x2fd8], R4 ;  /* 0x002fd80401007387 */ /* 0x0001e60000100a00 */
[----:B0-----:R-:W2:Y:S01]  /*2d9f0*/  LDL.LU R4, [R1+0x120] ;  /* 0x0001200001047983 */ /* 0x001ea20000300800 */
[----:B------:R-:W2:Y:S02]  /*2da00*/  LDL.LU R5, [R1+0x124] ;  /* 0x0001240001057983 */ /* 0x000ea40000300800 */
[----:B------:R-:W-:Y:S02]  /*2da10*/  STL [R1+0x2fa8], R11 ;  /* 0x002fa80b01007387 */ /* 0x000fe40000100800 */
[----:B------:R-:W-:Y:S01]  /*2da20*/  STL [R1+0x3020], R10 ;  /* 0x0030200a01007387 */ /* 0x000fe20000100800 */
[----:B------:R0:W-:Y:S01]  /*2da30*/  STL.64 [R1+0x3018], R8 ;  /* 0x0030180801007387 */ /* 0x0001e20000100a00 */
[----:B------:R-:W4:Y:S02]  /*2da40*/  LDL.LU.64 R18, [R1+0x3090] ;  /* 0x0030900001127983 */ /* 0x000f240000300a00 */
[----:B------:R-:W4:Y:S02]  /*2da50*/  LDL.LU.64 R16, [R1+0x3088] ;  /* 0x0030880001107983 */ /* 0x000f240000300a00 */
[----:B------:R-:W4:Y:S01]  /*2da60*/  LDL.LU.64 R14, [R1+0x3080] ;  /* 0x00308000010e7983 */ /* 0x000f220000300a00 */
[----:B------:R-:W4:Y:S01]  /*2da70*/  LDL.LU.64 R12, [R1+0x3078] ;  /* 0x00307800010c7983 */ /* 0x000f220000300a00 */
[----:B0-----:R-:W-:-:S02]  /*2da80*/  MOV R8, R3 ;  /* 0x0000000300087202 */ /* 0x001fc40000000f00 */
[----:B---3--:R-:W-:Y:S01]  /*2da90*/  MOV R9, R2 ;  /* 0x0000000200097202 */ /* 0x008fe20000000f00 */
[----:B------:R-:W-:Y:S01]  /*2daa0*/  STL.64 [R1+0x40], R20 ;  /* 0x0000401401007387 */ /* 0x000fe20000100a00 */
[----:B------:R0:W-:Y:S03]  /*2dab0*/  STL.64 [R1+0x48], R22 ;  /* 0x0000481601007387 */ /* 0x0001e60000100a00 */
[----:B0-----:R-:W3:Y:S02]  /*2dac0*/  LDL R23, [R1+0x464] ;  /* 0x0004640001177983 */ /* 0x001ee40000100800 */
[----:B----4-:R-:W-:Y:S11]  /*2dad0*/  HMMA.16816.F32 R16, R12, R8, R16 ;  /* 0x000000080c10723c */ /* 0x010ff60000001810 */
[----:B------:R-:W-:Y:S11]  /*2dae0*/  @!UPT UIADD3 URZ, URZ, URZ, URZ ;  /* 0x0000003f3f3ff290 */ /* 0x000ff6000fffe03f */
[----:B------:R-:W-:Y:S01]  /*2daf0*/  @!UPT UIADD3 URZ, URZ, URZ, URZ ;  /* 0x0000003f3f3ff290 */ /* 0x000fe2000fffe03f */
[----:B------:R0:W-:Y:S01]  /*2db00*/  STL [R1+0x50], R16 ;  /* 0x0000501001007387 */ /* 0x0001e20000100800 */
[----:B------:R-:W-:-:S03]  /*2db10*/  IMAD.MOV.U32 R28, RZ, RZ, R17 ;  /* 0x000000ffff1c7224 */ /* 0x000fc600078e0011 */
[----:B0-----:R-:W4:Y:S01]  /*2db20*/  LDL.LU.64 R16, [R1+0x3070] ;  /* 0x0030700001107983 */ /* 0x001f220000300a00 */
[----:B------:R-:W-:Y:S02]  /*2db30*/  MOV R3, R18 ;  /* 0x0000001200037202 */ /* 0x000fe40000000f00 */
[----:B------:R-:W-:Y:S02]  /*2db40*/  MOV R2, R19 ;  /* 0x0000001300027202 */ /* 0x000fe40000000f00 */
[----:B----4-:R-:W-:Y:S01]  /*2db50*/  HMMA.16816.F32 R16, R12, R16, R24 ;  /* 0x000000100c10723c */ /* 0x010fe20000001818 */
[----:B------:R-:W4:Y:S11]  /*2db60*/  LDL.LU.64 R24, [R1+0x3068] ;  /* 0x0030680001187983 */ /* 0x000f360000300a00 */
[----:B------:R-:W-:Y:S11]  /*2db70*/  @!UPT UIADD3 URZ, URZ, URZ, URZ ;  /* 0x0000003f3f3ff290 */ /* 0x000ff6000fffe03f */
[----:B------:R0:W-:Y:S01]  /*2db80*/  STL [R1+0x60], R16 ;  /* 0x0000601001007387 */ /* 0x0001e20000100800 */
[----:B------:R-:W-:Y:S01]  /*2db90*/  IMAD.MOV.U32 R7, RZ, RZ, R18 ;  /* 0x000000ffff077224 */ /* 0x000fe200078e0012 */
[----:B------:R-:W-:Y:S02]  /*2dba0*/  MOV R6, R19 ;  /* 0x0000001300067202 */ /* 0x000fe40000000f00 */
[----:B------:R-:W-:Y:S01]  /*2dbb0*/  MOV R29, R17 ;  /* 0x00000011001d7202 */ /* 0x000fe20000000f00 */
[----:B------:R-:W2:Y:S04]  /*2dbc0*/  LDL.LU.64 R18, [R1+0x3060] ;  /* 0x0030600001127983 */ /* 0x000ea80000300a00 */
[----:B0-----:R-:W2:Y:S01]  /*2dbd0*/  LDL.LU.64 R16, [R1+0x3058] ;  /* 0x0030580001107983 */ /* 0x001ea20000300a00 */
[----:B------:R-:W-:Y:S02]  /*2dbe0*/  STL [R1+0x2ff8], R6 ;  /* 0x002ff80601007387 */ /* 0x000fe40000100800 */
[----:B------:R-:W-:Y:S02]  /*2dbf0*/  STL [R1+0x2ff4], R7 ;  /* 0x002ff40701007387 */ /* 0x000fe40000100800 */
[----:B------:R-:W-:Y:S01]  /*2dc00*/  STL [R1+0x2ff0], R29 ;  /* 0x002ff01d01007387 */ /* 0x000fe20000100800 */
[----:B------:R-:W3:Y:S01]  /*2dc10*/  LDL.LU.64 R26, [R1+0x3050] ;  /* 0x00305000011a7983 */ /* 0x000ee20000300a00 */
[----:B----4-:R-:W-:-:S02]  /*2dc20*/  MOV R11, R24 ;  /* 0x00000018000b7202 */ /* 0x010fc40000000f00 */
[----:B------:R-:W-:Y:S01]  /*2dc30*/  MOV R10, R25 ;  /* 0x00000019000a7202 */ /* 0x000fe20000000f00 */
[C---:B--2---:R-:W-:Y:S01]  /*2dc40*/  HMMA.16816.F32 R16, R12.reuse, R24, R16 ;  /* 0x000000180c10723c */ /* 0x044fe20000001810 */
[----:B------:R-:W2:Y:S11]  /*2dc50*/  LDL.LU.64 R24, [R1+0x3048] ;  /* 0x0030480001187983 */ /* 0x000eb60000300a00 */
[----:B------:R-:W-:Y:S11]  /*2dc60*/  @!UPT UIADD3 URZ, URZ, URZ, URZ ;  /* 0x0000003f3f3ff290 */ /* 0x000ff6000fffe03f */
[----:B------:R0:W-:Y:S01]  /*2dc70*/  STL [R1+0x80], R16 ;  /* 0x0000801001007387 */ /* 0x0001e20000100800 */
[----:B------:R-:W-:Y:S02]  /*2dc80*/  MOV R21, R18 ;  /* 0x0000001200157202 */ /* 0x000fe40000000f00 */
[----:B------:R-:W-:Y:S01]  /*2dc90*/  MOV R20, R19 ;  /* 0x0000001300147202 */ /* 0x000fe20000000f00 */
[----:B------:R-:W-:Y:S01]  /*2dca0*/  IMAD.MOV.U32 R22, RZ, RZ, R17 ;  /* 0x000000ffff167224 */ /* 0x000fe200078e0011 */
[----:B------:R-:W4:Y:S04]  /*2dcb0*/  LDL.LU.64 R18, [R1+0x3040] ;  /* 0x0030400001127983 */ /* 0x000f280000300a00 */
[----:B0-----:R-:W4:Y:S01]  /*2dcc0*/  LDL.LU.64 R16, [R1+0x3038] ;  /* 0x0030380001107983 */ /* 0x001f220000300a00 */
[----:B---3--:R-:W-:Y:S02]  /*2dcd0*/  STL.64 [R1+0x3008], R22 ;  /* 0x0030081601007387 */ /* 0x008fe40000100a00 */
[----:B------:R0:W-:Y:S02]  /*2dce0*/  STL.64 [R1+0x3000], R20 ;  /* 0x0030001401007387 */ /* 0x0001e40000100a00 */
[----:B0-----:R-:W3:Y:S01]  /*2dcf0*/  LDL.LU R20, [R1+0x20] ;  /* 0x0000200001147983 */ /* 0x001ee20000300800 */
[----:B------:R-:W3:Y:S02]  /*2dd00*/  LDL.LU R21, [R1+0x24] ;  /* 0x0000240001157983 */ /* 0x000ee40000300800 */
[----:B------:R-:W3:Y:S02]  /*2dd10*/  LDL.LU R22, [R1+0x28] ;  /* 0x0000280001167983 */ /* 0x000ee40000300800 */
[----:B------:R-:W3:Y:S01]  /*2dd20*/  LDL.LU R23, [R1+0x2c] ;  /* 0x00002c0001177983 */ /* 0x000ee20000300800 */
[----:B----4-:R-:W-:Y:S01]  /*2dd30*/  HMMA.16816.F32 R12, R12, R4, R16 ;  /* 0x000000040c0c723c */ /* 0x010fe20000001810 */
[----:B------:R-:W2:Y:S01]  /*2dd40*/  LDL.LU.64 R18, [R1+0x3030] ;  /* 0x0030300001127983 */ /* 0x000ea20000300a00 */
[----:B------:R-:W2:Y:S11]  /*2dd50*/  LDL.LU.64 R16, [R1+0x3028] ;  /* 0x0030280001107983 */ /* 0x000eb60000300a00 */
[----:B------:R-:W-:Y:S10]  /*2dd60*/  @!UPT UIADD3 URZ, URZ, URZ, URZ ;  /* 0x0000003f3f3ff290 */ /* 0x000ff4000fffe03f */
[----:B------:R0:W-:Y:S01]  /*2dd70*/  STL [R1+0x30], R12 ;  /* 0x0000300c01007387 */ /* 0x0001e20000100800 */
[----:B------:R-:W-:Y:S01]  /*2dd80*/  MOV R6, R13 ;  /* 0x0000000d00067202 */ /* 0x000fe20000000f00 */
[----:B------:R-:W-:Y:S02]  /*2dd90*/  MOV R13, R10 ;  /* 0x0000000a000d7202 */ /* 0x000fe40000000f00 */
[----:B------:R-:W4:Y:S01]  /*2dda0*/  LDL.LU R10, [R1+0x3020] ;  /* 0x00302000010a7983 */ /* 0x000f220000300800 */
[----:B0-----:R-:W-:Y:S01]  /*2ddb0*/  MOV R12, R11 ;  /* 0x0000000b000c7202 */ /* 0x001fe20000000f00 */
[----:B--2---:R-:W-:Y:S02]  /*2ddc0*/  HMMA.16816.F32 R24, R16, R8, R24 ;  /* 0x000000081018723c */ /* 0x004fe40000001818 */
[----:B------:R-:W2:Y:S11]  /*2ddd0*/  LDL.LU.64 R8, [R1+0x3018] ;  /* 0x0030180001087983 */ /* 0x000eb60000300a00 */
[----:B------:R-:W-:Y:S10]  /*2dde0*/  @!UPT UIADD3 URZ, URZ, URZ, URZ ;  /* 0x0000003f3f3ff290 */ /* 0x000ff4000fffe03f */
[----:B------:R0:W-:Y:S01]  /*2ddf0*/  STL [R1+0x4], R25 ;  /* 0x0000041901007387 */ /* 0x0001e20000100800 */
[----:B------:R-:W-:Y:S02]  /*2de00*/  STL.64 [R1+0x8], R26 ;  /* 0x0000081a01007387 */ /* 0x000fe40000100a00 */
[----:B------:R-:W-:Y:S02]  /*2de10*/  IMAD.MOV.U32 R11, RZ, RZ, R24 ;  /* 0x000000ffff0b7224 */ /* 0x000fe400078e0018 */
[----:B------:R-:W3:Y:S04]  /*2de20*/  LDL.LU R24, [R1+0xf0] ;  /* 0x0000f00001187983 */ /* 0x000ee80000300800 */
[----:B0-----:R-:W3:Y:S01]  /*2de30*/  LDL.LU R25, [R1+0xf4] ;  /* 0x0000f40001197983 */ /* 0x001ee20000300800 */
[----:B----4-:R-:W-:Y:S03]  /*2de40*/  STL.64 [R1+0x2fb8], R10 ;  /* 0x002fb80a01007387 */ /* 0x010fe60000100a00 */
[----:B--2---:R0:W-:Y:S02]  /*2de50*/  STL.64 [R1+0x2fb0], R8 ;  /* 0x002fb00801007387 */ /* 0x0041e40000100a00 */
[----:B0-----:R-:W-:-:S02]  /*2de60*/  MOV R8, R0 ;  /* 0x0000000000087202 */ /* 0x001fc40000000f00 */
[----:B------:R-:W2:Y:S01]  /*2de70*/  LDL.LU R0, [R1+0x3010] ;  /* 0x0030100001007983 */ /* 0x000ea20000300800 */
[----:B------:R-:W4:Y:S02]  /*2de80*/  LDL.LU R9, [R1+0x14] ;  /* 0x0000140001097983 */ /* 0x000f240000300800 */
[----:B------:R-:W4:Y:S02]  /*2de90*/  LDL.LU R10, [R1+0x18] ;  /* 0x00001800010a7983 */ /* 0x000f240000300800 */
[----:B------:R-:W4:Y:S01]  /*2dea0*/  LDL.LU R11, [R1+0x1c] ;  /* 0x00001c00010b7983 */ /* 0x000f220000300800 */
[C---:B---3--:R-:W-:Y:S01]  /*2deb0*/  HMMA.16816.F32 R24, R16.reuse, R24, R20 ;  /* 0x000000181018723c */ /* 0x048fe20000001814 */
[----:B------:R-:W3:Y:S01]  /*2dec0*/  LDL.LU.64 R22, [R1+0x3008] ;  /* 0x0030080001167983 */ /* 0x000ee20000300a00 */
[----:B------:R-:W3:Y:S11]  /*2ded0*/  LDL.LU.64 R20, [R1+0x3000] ;  /* 0x0030000001147983 */ /* 0x000ef60000300a00 */
[----:B------:R-:W-:Y:S10]  /*2dee0*/  @!UPT UIADD3 URZ, URZ, URZ, URZ ;  /* 0x0000003f3f3ff290 */ /* 0x000ff4000fffe03f */
[----:B------:R2:W-:Y:S01]  /*2def0*/  STL.64 [R1+0x2f98], R26 ;  /* 0x002f981a01007387 */ /* 0x0005e20000100a00 */
[----:B------:R-:W-:Y:S01]  /*2df00*/  STL.64 [R1+0x2f90], R24 ;  /* 0x002f901801007387 */ /* 0x000fe20000100a00 */
[----:B--2---:R-:W-:Y:S02]  /*2df10*/  MOV R26, R0 ;  /* 0x00000000001a7202 */ /* 0x004fe40000000f00 */
[----:B------:R-:W2:Y:S01]  /*2df20*/  LDL.LU R0, [R1+0x2ffc] ;  /* 0x002ffc0001007983 */ /* 0x000ea20000300800 */
[----:B------:R-:W2:Y:S02]  /*2df30*/  LDL.LU R27, [R1+0xdc] ;  /* 0x0000dc00011b7983 */ /* 0x000ea40000300800 */
[----:B------:R-:W-:Y:S01]  /*2df40*/  IMAD.MOV.U32 R7, RZ, RZ, R14 ;  /* 0x000000ffff077224 */ /* 0x000fe200078e000e */
[----:B------:R-:W-:Y:S01]  /*2df50*/  MOV R29, R15 ;  /* 0x0000000f001d7202 */ /* 0x000fe20000000f00 */
[----:B----4-:R-:W-:Y:S01]  /*2df60*/  HMMA.16816.F32 R8, R16, R12, R8 ;  /* 0x0000000c1008723c */ /* 0x010fe20000001808 */
[----:B---3--:R-:W0:Y:S04]  /*2df70*/  LDSM.16.MT88.4 R12, [R23+0x26800] ;  /* 0x02680000170c783b */ /* 0x008e280000004200 */
[----:B--2---:R-:W-:Y:S01]  /*2df80*/  STL.64 [R1+0x2fe8], R26 ;  /* 0x002fe81a01007387 */ /* 0x004fe20000100a00 */
[----:B0-----:R-:W-:Y:S11]  /*2df90*/  STL [R1+0x2f38], R12 ;  /* 0x002f380c01007387 */ /* 0x001ff60000100800 */
[----:B------:R-:W-:Y:S06]  /*2dfa0*/  @!UPT UIADD3 URZ, URZ, URZ, URZ ;  /* 0x0000003f3f3ff290 */ /* 0x000fec000fffe03f */
[----:B------:R-:W-:Y:S02]  /*2dfb0*/  STL.64 [R1+0x90], R8 ;  /* 0x0000900801007387 */ /* 0x000fe40000100a00 */
[----:B------:R-:W-:Y:S02]  /*2dfc0*/  STL.64 [R1+0x98], R10 ;  /* 0x0000980a01007387 */ /* 0x000fe40000100a00 */
[----:B------:R-:W0:Y:S04]  /*2dfd0*/  LDSM.16.M88.4 R8, [R0+0x300] ;  /* 0x000300000008783b */ /* 0x000e280000000200 */
[----:B------:R-:W-:Y:S01]  /*2dfe0*/  STL [R1+0x2f34], R13 ;  /* 0x002f340d01007387 */ /* 0x000fe20000100800 */
[----:B------:R-:W-:Y:S02]  /*2dff0*/  STL [R1+0x2f30], R14 ;  /* 0x002f300e01007387 */ /* 0x000fe40000100800 */
[----:B------:R-:W-:Y:S02]  /*2e000*/  STL [R1+0x2f2c], R15 ;  /* 0x002f2c0f01007387 */ /* 0x000fe40000100800 */
[----:B------:R-:W2:Y:S01]  /*2e010*/  LDL R23, [R1+0x1aa8] ;  /* 0x001aa80001177983 */ /* 0x000ea20000100800 */
[----:B------:R-:W1:Y:S04]  /*2e020*/  LDSM.16.M88.4 R12, [R0+0x8300] ;  /* 0x00830000000c783b */ /* 0x000e680000000200 */
[----:B0-----:R-:W-:Y:S01]  /*2e030*/  STL.64 [R1+0xb0], R8 ;  /* 0x0000b00801007387 */ /* 0x001fe20000100a00 */
[----:B------:R-:W-:Y:S02]  /*2e040*/  STL.64 [R1+0xb8], R10 ;  /* 0x0000b80a01007387 */ /* 0x000fe40000100a00 */
[----:B------:R-:W0:Y:S04]  /*2e050*/  LDSM.16.M88.4 R8, [R0+0x10300] ;  /* 0x010300000008783b */ /* 0x000e280000000200 */
[----:B------:R-:W3:Y:S01]  /*2e060*/  LDL.LU R24, [R1+0x40] ;  /* 0x0000400001187983 */ /* 0x000ee20000300800 */
[----:B-1----:R-:W-:Y:S01]  /*2e070*/  STL.64 [R1+0xc0], R12 ;  /* 0x0000c00c01007387 */ /* 0x002fe20000100a00 */
[----:B------:R1:W-:Y:S03]  /*2e080*/  STL.64 [R1+0xc8], R14 ;  /* 0x0000c80e01007387 */ /* 0x0003e60000100a00 */
[----:B0-----:R-:W-:Y:S01]  /*2e090*/  STL.64 [R1+0xe0], R8 ;  /* 0x0000e00801007387 */ /* 0x001fe20000100a00 */
[----:B------:R-:W-:Y:S02]  /*2e0a0*/  STL.64 [R1+0xe8], R10 ;  /* 0x0000e80a01007387 */ /* 0x000fe40000100a00 */
[----:B------:R-:W3:Y:S02]  /*2e0b0*/  LDL.LU R25, [R1+0x44] ;  /* 0x0000440001197983 */ /* 0x000ee40000300800 */
[----:B------:R-:W3:Y:S01]  /*2e0c0*/  LDL.LU R26, [R1+0x48] ;  /* 0x00004800011a7983 */ /* 0x000ee20000300800 */
[----:B------:R-:W3:Y:S01]  /*2e0d0*/  LDL.LU R27, [R1+0x4c] ;  /* 0x00004c00011b7983 */ /* 0x000ee20000300800 */
[----:B-1----:R-:W4:Y:S03]  /*2e0e0*/  LDL.LU.64 R14, [R1+0x118] ;  /* 0x00011800010e7983 */ /* 0x002f260000300a00 */
[----:B------:R-:W0:Y:S01]  /*2e0f0*/  LDSM.16.M88.4 R8, [R0+0x18300] ;  /* 0x018300000008783b */ /* 0x000e220000000200 */
[----:B------:R-:W-:-:S02]  /*2e100*/  MOV R13, R28 ;  /* 0x0000001c000d7202 */ /* 0x000fc40000000f00 */
[----:B0-----:R-:W-:Y:S01]  /*2e110*/  MOV R28, R9 ;  /* 0x00000009001c7202 */ /* 0x001fe20000000f00 */
[----:B----4-:R-:W-:Y:S01]  /*2e120*/  STL.64 [R1+0x2fd0], R14 ;  /* 0x002fd00e01007387 */ /* 0x010fe20000100a00 */
[----:B------:R-:W4:Y:S02]  /*2e130*/  LDL.LU R12, [R1+0x50] ;  /* 0x00005000010c7983 */ /* 0x000f240000300800 */
[----:B------:R0:W-:Y:S02]  /*2e140*/  STL.64 [R1+0x100], R8 ;  /* 0x0001000801007387 */ /* 0x0001e40000100a00 */
[----:B0-----:R-:W2:Y:S01]  /*2e150*/  LDL.LU R8, [R1+0x30] ;  /* 0x0000300001087983 */ /* 0x001ea20000300800 */
[----:B------:R-:W-:Y:S01]  /*2e160*/  IMAD.MOV.U32 R14, RZ, RZ, R3 ;  /* 0x000000ffff0e7224 */ /* 0x000fe200078e0003 */
[----:B------:R-:W-:Y:S02]  /*2e170*/  MOV R3, R10 ;  /* 0x0000000a00037202 */ /* 0x000fe40000000f00 */
[----:B------:R-:W-:Y:S01]  /*2e180*/  MOV R9, R6 ;  /* 0x0000000600097202 */ /* 0x000fe20000000f00 */
[----:B------:R-:W-:Y:S01]  /*2e190*/  MOV R10, R7 ;  /* 0x00000007000a7202 */ /* 0x000fe20000000f00 */
[----:B------:R-:W4:Y:S01]  /*2e1a0*/  LDL.LU R6, [R1+0x2ff8] ;  /* 0x002ff80001067983 */ /* 0x000f220000300800 */
[----:B------:R-:W4:Y:S01]  /*2e1b0*/  LDL.LU R7, [R1+0x2ff4] ;  /* 0x002ff40001077983 */ /* 0x000f220000300800 */
[----:B------:R-:W-:Y:S01]  /*2e1c0*/  MOV R15, R2 ;  /* 0x00000002000f7202 */ /* 0x000fe20000000f00 */
[----:B------:R-:W-:Y:S01]  /*2e1d0*/  IMAD.MOV.U32 R2, RZ, RZ, R11 ;  /* 0x000000ffff027224 */ /* 0x000fe200078e000b */
[----:B------:R-:W-:-:S02]  /*2e1e0*/  MOV R11, R29 ;  /* 0x0000001d000b7202 */ /* 0x000fc40000000f00 */
[----:B------:R-:W4:Y:S03]  /*2e1f0*/  LDL.LU R29, [R1+0x2ff0] ;  /* 0x002ff000011d7983 */ /* 0x000f260000300800 */
[----:B------:R0:W-:Y:S02]  /*2e200*/  STL.64 [R1+0x2fc8], R10 ;  /* 0x002fc80a01007387 */ /* 0x0001e40000100a00 */
[----:B0-----:R-:W-:Y:S02]  /*2e210*/  MOV R10, R21 ;  /* 0x00000015000a7202 */ /* 0x001fe40000000f00 */
[----:B------:R-:W-:Y:S01]  /*2e220*/  MOV R11, R20 ;  /* 0x00000014000b7202 */ /* 0x000fe20000000f00 */
[----:B---3--:R-:W-:Y:S01]  /*2e230*/  HMMA.16816.F32 R16, R16, R4, R24 ;  /* 0x000000041010723c */ /* 0x008fe20000001818 */
[----:B--2---:R0:W-:Y:S02]  /*2e240*/  STL.64 [R1+0x2fc0], R8 ;  /* 0x002fc00801007387 */ /* 0x0041e40000100a00 */
[----:B0-----:R-:W-:-:S02]  /*2e250*/  IMAD.MOV.U32 R9, RZ, RZ, R22 ;  /* 0x000000ffff097224 */ /* 0x001fc400078e0016 */
[----:B------:R-:W2:Y:S04]  /*2e260*/  LDL.LU R8, [R1+0x80] ;  /* 0x0000800001087983 */ /* 0x000ea80000300800 */
[----:B------:R-:W0:Y:S01]  /*2e270*/  LDSM.16.MT88.4 R20, [R23+0x26800] ;  /* 0x026800001714783b */ /* 0x000e220000004200 */
[----:B------:R-:W-:Y:S02]  /*2e280*/  STL [R1+0x2f3c], R28 ;  /* 0x002f3c1c01007387 */ /* 0x000fe40000100800 */
[----:B------:R-:W-:Y:S02]  /*2e290*/  STL [R1+0x2ee0], R2 ;  /* 0x002ee00201007387 */ /* 0x000fe40000100800 */
[----:B------:R-:W-:Y:S01]  /*2e2a0*/  STL [R1+0x2edc], R3 ;  /* 0x002edc0301007387 */ /* 0x000fe20000100800 */
[----:B------:R-:W-:Y:S04]  /*2e2b0*/  STL [R1+0x2da8], R0 ;  /* 0x002da80001007387 */ /* 0x000fe80000100800 */
[----:B0-----:R4:W-:Y:S01]  /*2e2c0*/  STL [R1+0x2eec], R23 ;  /* 0x002eec1701007387 */ /* 0x0019e20000100800 */
[----:B------:R0:W-:Y:S02]  /*2e2d0*/  STL [R1+0x2f28], R22 ;  /* 0x002f281601007387 */ /* 0x0001e40000100800 */
[----:B------:R1:W-:Y:S01]  /*2e2e0*/  STL.64 [R1+0x2f20], R20 ;  /* 0x002f201401007387 */ /* 0x0003e20000100a00 */
[----:B----4-:R-:W-:Y:S01]  /*2e2f0*/  MOV R23, R6 ;  /* 0x0000000600177202 */ /* 0x010fe20000000f00 */
[----:B0-----:R-:W-:Y:S01]  /*2e300*/  IMAD.MOV.U32 R22, RZ, RZ, R7 ;  /* 0x000000ffff167224 */ /* 0x001fe200078e0007 */
[----:B-1----:R-:W3:Y:S01]  /*2e310*/  LDL.LU R20, [R1+0x60] ;  /* 0x0000600001147983 */ /* 0x002ee20000300800 */
[----:B------:R-:W4:Y:S02]  /*2e320*/  LDL.LU.64 R26, [R1+0x2fe8] ;  /* 0x002fe800011a7983 */ /* 0x000f240000300a00 */
[----:B------:R-:W4:Y:S02]  /*2e330*/  LDL.LU.64 R6, [R1+0x2fe0] ;  /* 0x002fe00001067983 */ /* 0x000f240000300a00 */
[----:B------:R-:W4:Y:S01]  /*2e340*/  LDL.LU.64 R4, [R1+0x2fd8] ;  /* 0x002fd80001047983 */ /* 0x000f220000300a00 */
[----:B------:R-:W-:Y:S01]  /*2e350*/  MOV R3, R18 ;  /* 0x0000001200037202 */ /* 0x000fe20000000f00 */
[----:B------:R-:W-:Y:S01]  /*2e360*/  STL [R1+0x20], R16 ;  /* 0x0000201001007387 */ /* 0x000fe20000100800 */
[----:B------:R-:W-:-:S02]  /*2e370*/  IMAD.MOV.U32 R2, RZ, RZ, R19 ;  /* 0x000000ffff027224 */ /* 0x000fc400078e0013 */
[----:B------:R-:W3:Y:S01]  /*2e380*/  LDL.LU.64 R18, [R1+0xf8] ;  /* 0x0000f80001127983 */ /* 0x000ee20000300a00 */
[----:B----4-:R-:W-:Y:S11]  /*2e390*/  HMMA.16816.F32 R12, R4, R26, R12 ;  /* 0x0000001a040c723c */ /* 0x010ff6000000180c */
[----:B------:R-:W-:Y:S11]  /*2e3a0*/  @!UPT UIADD3 URZ, URZ, URZ, URZ ;  /* 0x0000003f3f3ff290 */ /* 0x000ff6000fffe03f */
[----:B------:R-:W-:Y:S01]  /*2e3b0*/  @!UPT UIADD3 URZ, URZ, URZ, URZ ;  /* 0x0000003f3f3ff290 */ /* 0x000fe2000fffe03f */
[----:B------:R-:W-:Y:S01]  /*2e3c0*/  STL.64 [R1+0x10], R12 ;  /* 0x0000100c01007387 */ /* 0x000fe20000100a00 */
[----:B------:R0:W-:Y:S03]  /*2e3d0*/  STL.64 [R1+0x18], R14 ;  /* 0x0000180e01007387 */ /* 0x0001e60000100a00 */
[----:B0-----:R-:W2:Y:S01]  /*2e3e0*/  LDL.LU.64 R14, [R1+0x2fd0] ;  /* 0x002fd000010e7983 */ /* 0x001ea20000300a00 */
[----:B------:R-:W-:-:S07]  /*2e3f0*/  MOV R21, R29 ;  /* 0x0000001d00157202 */ /* 0x000fce0000000f00 */
[C---:B---3--:R-:W-:Y:S01]  /*2e400*/  HMMA.16816.F32 R20, R4.reuse, R18, R20 ;  /* 0x000000120414723c */ /* 0x048fe20000001814 */
[----:B------:R-:W-:Y:S11]  /*2e410*/  MOV R24, R19 ;  /* 0x0000001300187202 */ /* 0x000ff60000000f00 */
[----:B------:R-:W-:Y:S11]  /*2e420*/  @!UPT UIADD3 URZ, URZ, URZ, URZ ;  /* 0x0000003f3f3ff290 */ /* 0x000ff6000fffe03f */
[----:B------:R-:W-:Y:S01]  /*2e430*/  STL [R1+0x2f4c], R20 ;  /* 0x002f4c1401007387 */ /* 0x000fe20000100800 */
[----:B------:R-:W-:Y:S02]  /*2e440*/  STL [R1+0x2f48], R21 ;  /* 0x002f481501007387 */ /* 0x000fe40000100800 */
[----:B------:R-:W-:Y:S02]  /*2e450*/  STL [R1+0x2f44], R22 ;  /* 0x002f441601007387 */ /* 0x000fe40000100800 */
[----:B------:R0:W-:Y:S02]  /*2e460*/  STL [R1+0x2f40], R23 ;  /* 0x002f401701007387 */ /* 0x0001e40000100800 */
[----:B0-----:R-:W3:Y:S01]  /*2e470*/  LDL.LU.64 R22, [R1+0x128] ;  /* 0x0001280001167983 */ /* 0x001ee20000300a00 */
[C---:B--2---:R-:W-:Y:S01]  /*2e480*/  HMMA.16816.F32 R8, R4.reuse, R14, R8 ;  /* 0x0000000e0408723c */ /* 0x044fe20000001808 */
[----:B------:R-:W-:Y:S01]  /*2e490*/  IMAD.MOV.U32 R12, RZ, RZ, R15 ;  /* 0x000000ffff0c7224 */ /* 0x000fe200078e000f */
[----:B------:R-:W-:Y:S11]  /*2e4a0*/  MOV R16, R14 ;  /* 0x0000000e00107202 */ /* 0x000ff60000000f00 */
[----:B------:R-:W-:Y:S11]  /*2e4b0*/  @!UPT UIADD3 URZ, URZ, URZ, URZ ;  /* 0x0000003f3f3ff290 */ /* 0x000ff6000fffe03f */
[----:B------:R-:W-:Y:S01]  /*2e4c0*/  MOV R15, R10 ;  /* 0x0000000a000f7202 */ /* 0x000fe20000000f00 */
[----:B------:R-:W-:Y:S01]  /*2e4d0*/  IMAD.MOV.U32 R0, RZ, RZ, R11 ;  /* 0x000000ffff007224 */ /* 0x000fe200078e000b */
[----:B------:R-:W-:Y:S02]  /*2e4e0*/  MOV R13, R8 ;  /* 0x00000008000d7202 */ /* 0x000fe40000000f00 */
[----:B------:R-:W-:Y:S01]  /*2e4f0*/  MOV R14, R9 ;  /* 0x00000009000e7202 */ /* 0x000fe20000000f00 */
[----:B------:R-:W3:Y:S01]  /*2e500*/  LDL.LU.64 R10, [R1+0x2fc8] ;  /* 0x002fc800010a7983 */ /* 0x000ee20000300a00 */
[----:B------:R-:W3:Y:S02]  /*2e510*/  LDL.LU.64 R8, [R1+0x2fc0] ;  /* 0x002fc00001087983 */ /* 0x000ee40000300a00 */
[----:B------:R-:W2:Y:S01]  /*2e520*/  LDL R19, [R1+0x1aa8] ;  /* 0x001aa80001137983 */ /* 0x000ea20000100800 */
[----:B------:R-:W-:Y:S02]  /*2e530*/  MOV R25, R18 ;  /* 0x0000001200197202 */ /* 0x000fe40000000f00 */
[----:B------:R-:W-:Y:S01]  /*2e540*/  MOV R29, R17 ;  /* 0x00000011001d7202 */ /* 0x000fe20000000f00 */
[----:B------:R-:W-:Y:S01]  /*2e550*/  MOV R18, R16 ;  /* 0x0000001000127202 */ /* 0x000fe20000000f00 */
[----:B--2---:R-:W-:Y:S01]  /*2e560*/  STL [R1+0x2f68], R19 ;  /* 0x002f681301007387 */ /* 0x004fe20000100800 */
[----:B------:R-:W-:Y:S02]  /*2e570*/  STL [R1+0x2f54], R14 ;  /* 0x002f540e01007387 */ /* 0x000fe40000100800 */
[----:B------:R-:W-:Y:S01]  /*2e580*/  STL [R1+0x2f50], R13 ;  /* 0x002f500d01007387 */ /* 0x000fe20000100800 */
[----:B---3--:R-:W-:Y:S01]  /*2e590*/  HMMA.16816.F32 R4, R4, R22, R8 ;  /* 0x000000160404723c */ /* 0x008fe20000001808 */
[----:B------:R-:W2:Y:S01]  /*2e5a0*/  LDL.LU.64 R10, [R1+0x2fb8] ;  /* 0x002fb800010a7983 */ /* 0x000ea20000300a00 */
[----:B------:R-:W-:Y:S01]  /*2e5b0*/  MOV R17, R22 ;  /* 0x0000001600117202 */ /* 0x000fe20000000f00 */
[----:B------:R-:W-:-:S02]  /*2e5c0*/  IMAD.MOV.U32 R16, RZ, RZ, R23 ;  /* 0x000000ffff107224 */ /* 0x000fc400078e0017 */
[----:B------:R-:W3:Y:S11]  /*2e5d0*/  LDL.LU.64 R8, [R1+0x2fb0] ;  /* 0x002fb00001087983 */ /* 0x000ef60000300a00 */
[----:B------:R-:W-:Y:S08]  /*2e5e0*/  @!UPT UIADD3 URZ, URZ, URZ, URZ ;  /* 0x0000003f3f3ff290 */ /* 0x000ff0000fffe03f */
[----:B------:R-:W-:Y:S02]  /*2e5f0*/  MOV R22, R4 ;  /* 0x0000000400167202 */ /* 0x000fe40000000f00 */
[----:B------:R-:W-:-:S05]  /*2e600*/  MOV R23, R5 ;  /* 0x0000000500177202 */ /* 0x000fca0000000f00 */
[----:B------:R0:W-:Y:S01]  /*2e610*/  STL.64 [R1+0x2fa0], R22 ;  /* 0x002fa01601007387 */ /* 0x0001e20000100a00 */
[----:B--2---:R-:W-:-:S03]  /*2e620*/  MOV R20, R11 ;  /* 0x0000000b00147202 */ /* 0x004fc60000000f00 */
[----:B------:R-:W3:Y:S01]  /*2e630*/  LDL.LU R11, [R1+0x2fa8] ;  /* 0x002fa800010b7983 */ /* 0x000ee20000300800 */
[----:B------:R-:W3:Y:S02]  /*2e640*/  LDL.LU R21, [R1+0x4] ;  /* 0x0000040001157983 */ /* 0x000ee40000300800 */
[----:B0-----:R-:W3:Y:S02]  /*2e650*/  LDL.LU R22, [R1+0x8] ;  /* 0x0000080001167983 */ /* 0x001ee40000300800 */
[----:B------:R-:W3:Y:S01]  /*2e660*/  LDL.LU R23, [R1+0xc] ;  /* 0x00000c0001177983 */ /* 0x000ee20000300800 */
[----:B------:R-:W-:-:S05]  /*2e670*/  MOV R19, R12 ;  /* 0x0000000c00137202 */ /* 0x000fca0000000f00 */
[----:B------:R0:W-:Y:S02]  /*2e680*/  STL.64 [R1+0x2f88], R18 ;  /* 0x002f881201007387 */ /* 0x0001e40000100a00 */
[----:B0-----:R-:W-:Y:S02]  /*2e690*/  MOV R18, R25 ;  /* 0x0000001900127202 */ /* 0x001fe40000000f00 */
[----:B------:R-:W-:Y:S01]  /*2e6a0*/  MOV R19, R24 ;  /* 0x0000001800137202 */ /* 0x000fe20000000f00 */
[----:B------:R-:W-:Y:S01]  /*2e6b0*/  IMAD.MOV.U32 R12, RZ, RZ, R7 ;  /* 0x000000ffff0c7224 */ /* 0x000fe200078e0007 */
[----:B------:R-:W-:Y:S01]  /*2e6c0*/  STL.64 [R1+0x2f80], R16 ;  /* 0x002f801001007387 */ /* 0x000fe20000100a00 */
[----:B------:R-:W2:Y:S01]  /*2e6d0*/  LDL R7, [R1+0x464] ;  /* 0x0004640001077983 */ /* 0x000ea20000100800 */
[C---:B---3--:R-:W-:Y:S02]  /*2e6e0*/  HMMA.16816.F32 R24, R8.reuse, R26, R20 ;  /* 0x0000001a0818723c */ /* 0x048fe40000001814 */
[----:B------:R-:W3:Y:S11]  /*2e6f0*/  LDL.LU.64 R22, [R1+0x2fa0] ;  /* 0x002fa00001167983 */ /* 0x000ef60000300a00 */
[----:B------:R-:W-:Y:S11]  /*2e700*/  @!UPT UIADD3 URZ, URZ, URZ, URZ ;  /* 0x0000003f3f3ff290 */ /* 0x000ff6000fffe03f */
[----:B------:R-:W-:Y:S02]  /*2e710*/  MOV R20, R26 ;  /* 0x0000001a00147202 */ /* 0x000fe40000000f00 */
[----:B------:R-:W-:Y:S01]  /*2e720*/  MOV R21, R27 ;  /* 0x0000001b00157202 */ /* 0x000fe20000000f00 */
[----:B------:R-:W-:Y:S01]  /*2e730*/  IMAD.MOV.U32 R14, RZ, RZ, R24 ;  /* 0x000000ffff0e7224 */ /* 0x000fe200078e0018 */
[----:B------:R-:W-:Y:S01]  /*2e740*/  MOV R13, R25 ;  /* 0x00000019000d7202 */ /* 0x000fe20000000f00 */
[----:B------:R-:W4:Y:S01]  /*2e750*/  LDL.LU.64 R26, [R1+0x2f98] ;  /* 0x002f9800011a7983 */ /* 0x000f220000300a00 */
[----:B------:R-:W4:Y:S01]  /*2e760*/  LDL.LU.64 R24, [R1+0x2f90] ;  /* 0x002f900001187983 */ /* 0x000f220000300a00 */
[----:B------:R-:W-:Y:S02]  /*2e770*/  MOV R28, R6 ;  /* 0x00000006001c7202 */ /* 0x000fe40000000f00 */
[----:B--2---:R-:W0:Y:S04]  /*2e780*/  LDSM.16.MT88.4 R4, [R7+0x26c00] ;  /* 0x026c00000704783b */ /* 0x004e280000004200 */
[----:B---3--:R-:W-:Y:S01]  /*2e790*/  STL.64 [R1+0x2f78], R22 ;  /* 0x002f781601007387 */ /* 0x008fe20000100a00 */
[----:B------:R1:W-:Y:S03]  /*2e7a0*/  STL.64 [R1+0x2f70], R20 ;  /* 0x002f701401007387 */ /* 0x0003e60000100a00 */
[----:B-1----:R-:W2:Y:S01]  /*2e7b0*/  LDL.LU R20, [R1+0x90] ;  /* 0x0000900001147983 */ /* 0x002ea20000300800 */
[----:B------:R-:W2:Y:S02]  /*2e7c0*/  LDL.LU R21, [R1+0x94] ;  /* 0x0000940001157983 */ /* 0x000ea40000300800 */
[----:B------:R-:W2:Y:S02]  /*2e7d0*/  LDL.LU R22, [R1+0x98] ;  /* 0x0000980001167983 */ /* 0x000ea40000300800 */
[----:B------:R-:W2:Y:S01]  /*2e7e0*/  LDL.LU R23, [R1+0x9c] ;  /* 0x00009c0001177983 */ /* 0x000ea20000300800 */
[----:B------:R-:W-:Y:S01]  /*2e7f0*/  STL.64 [R1+0x2f60], R14 ;  /* 0x002f600e01007387 */ /* 0x000fe20000100a00 */
[----:B------:R1:W-:Y:S01]  /*2e800*/  STL.64 [R1+0x2f58], R12 ;  /* 0x002f580c01007387 */ /* 0x0003e20000100a00 */
[----:B----4-:R-:W-:Y:S02]  /*2e810*/  HMMA.16816.F32 R24, R8, R18, R24 ;  /* 0x000000120818723c */ /* 0x010fe40000001818 */
[----:B-1----:R-:W3:Y:S01]  /*2e820*/  LDL.LU R12, [R1+0x20] ;  /* 0x00002000010c7983 */ /* 0x002ee20000300800 */
[----:B------:R-:W2:Y:S02]  /*2e830*/  LDL.LU.64 R18, [R1+0x2f88] ;  /* 0x002f880001127983 */ /* 0x000ea40000300a00 */
[----:B------:R-:W4:Y:S01]  /*2e840*/  LDL.LU.64 R16, [R1+0x2f80] ;  /* 0x002f800001107983 */ /* 0x000f220000300a00 */
[----:B------:R-:W-:Y:S11]  /*2e850*/  MOV R15, R2 ;  /* 0x00000002000f7202 */ /* 0x000ff60000000f00 */
[----:B------:R-:W-:Y:S07]  /*2e860*/  @!UPT UIADD3 URZ, URZ, URZ, URZ ;  /* 0x0000003f3f3ff290 */ /* 0x000fee000fffe03f */
[----:B------:R-:W-:Y:S01]  /*2e870*/  MOV R2, R25 ;  /* 0x0000001900027202 */ /* 0x000fe20000000f00 */
[----:B------:R1:W-:Y:S04]  /*2e880*/  STL [R1+0x40], R24 ;  /* 0x0000401801007387 */ /* 0x0003e80000100800 */
[----:B------:R-:W-:Y:S04]  /*2e890*/  STL [R1+0x2ee8], R2 ;  /* 0x002ee80201007387 */ /* 0x000fe80000100800 */
[----:B-1----:R-:W3:Y:S01]  /*2e8a0*/  LDL.LU R24, [R1+0xb0] ;  /* 0x0000b00001187983 */ /* 0x002ee20000300800 */
[----:B------:R-:W3:Y:S02]  /*2e8b0*/  LDL.LU R25, [R1+0xb4] ;  /* 0x0000b40001197983 */ /* 0x000ee40000300800 */
[----:B0-----:R4:W-:Y:S02]  /*2e8c0*/  STL.64 [R1+0x2ea0], R6 ;  /* 0x002ea00601007387 */ /* 0x0019e40000100a00 */
[----:B------:R3:W-:Y:S01]  /*2e8d0*/  STL.64 [R1+0x2e98], R4 ;  /* 0x002e980401007387 */ /* 0x0007e20000100a00 */
[----:B------:R-:W-:Y:S01]  /*2e8e0*/  MOV R14, R3 ;  /* 0x00000003000e7202 */ /* 0x000fe20000000f00 */
[----:B------:R-:W-:Y:S01]  /*2e8f0*/  IMAD.MOV.U32 R3, RZ, RZ, R26 ;  /* 0x000000ffff037224 */ /* 0x000fe200078e001a */
[----:B----4-:R-:W-:-:S02]  /*2e900*/  MOV R6, R17 ;  /* 0x0000001100067202 */ /* 0x010fc40000000f00 */
[----:B------:R-:W-:Y:S02]  /*2e910*/  MOV R7, R16 ;  /* 0x0000001000077202 */ /* 0x000fe40000000f00 */
[----:B--2---:R-:W-:Y:S01]  /*2e920*/  HMMA.16816.F32 R16, R8, R18, R20 ;  /* 0x000000120810723c */ /* 0x004fe20000001814 */
[----:B------:R-:W2:Y:S01]  /*2e930*/  LDL.LU.64 R22, [R1+0x2f78] ;  /* 0x002f780001167983 */ /* 0x000ea20000300a00 */
[----:B------:R-:W4:Y:S11]  /*2e940*/  LDL.LU.64 R20, [R1+0x2f70] ;  /* 0x002f700001147983 */ /* 0x000f360000300a00 */
[----:B------:R-:W-:Y:S10]  /*2e950*/  @!UPT UIADD3 URZ, URZ, URZ, URZ ;  /* 0x0000003f3f3ff290 */ /* 0x000ff4000fffe03f */
[----:B------:R-:W-:Y:S01]  /*2e960*/  STL.64 [R1+0xa0], R16 ;  /* 0x0000a01001007387 */ /* 0x000fe20000100a00 */
[----:B------:R-:W-:Y:S02]  /*2e970*/  MOV R26, R19 ;  /* 0x00000013001a7202 */ /* 0x000fe40000000f00 */
[----:B------:R-:W2:Y:S02]  /*2e980*/  LDL.LU R19, [R1+0x2f68] ;  /* 0x002f680001137983 */ /* 0x000ea40000300800 */
[----:B------:R-:W-:Y:S01]  /*2e990*/  IMAD.MOV.U32 R13, RZ, RZ, R29 ;  /* 0x000000ffff0d7224 */ /* 0x000fe200078e001d */
[----:B------:R-:W-:Y:S01]  /*2e9a0*/  MOV R29, R27 ;  /* 0x0000001b001d7202 */ /* 0x000fe20000000f00 */
[----:B------:R-:W-:-:S05]  /*2e9b0*/  IMAD.MOV.U32 R27, RZ, RZ, R18 ;  /* 0x000000ffff1b7224 */ /* 0x000fca00078e0012 */
[----:B---3--:R-:W-:Y:S01]  /*2e9c0*/  HMMA.16816.F32 R4, R8, R6, R12 ;  /* 0x000000060804723c */ /* 0x008fe2000000180c */
[----:B--2---:R-:W0:Y:S04]  /*2e9d0*/  LDSM.16.MT88.4 R16, [R19+0x26c00] ;  /* 0x026c00001310783b */ /* 0x004e280000004200 */
[----:B0-----:R-:W-:Y:S01]  /*2e9e0*/  STL [R1+0x2e50], R17 ;  /* 0x002e501101007387 */ /* 0x001fe20000100800 */
[----:B------:R-:W-:Y:S02]  /*2e9f0*/  STL [R1+0x2e4c], R18 ;  /* 0x002e4c1201007387 */ /* 0x000fe40000100800 */
[----:B------:R-:W-:Y:S02]  /*2ea00*/  STL [R1+0x2e48], R19 ;  /* 0x002e481301007387 */ /* 0x000fe40000100800 */
[----:B------:R0:W-:Y:S02]  /*2ea10*/  STL [R1+0x2e90], R16 ;  /* 0x002e901001007387 */ /* 0x0001e40000100800 */
[----:B0-----:R-:W2:Y:S01]  /*2ea20*/  LDL.LU R16, [R1+0x10] ;  /* 0x0000100001107983 */ /* 0x001ea20000300800 */
[----:B------:R-:W2:Y:S02]  /*2ea30*/  LDL.LU R17, [R1+0x14] ;  /* 0x0000140001117983 */ /* 0x000ea40000300800 */
[----:B------:R-:W2:Y:S02]  /*2ea40*/  LDL.LU R18, [R1+0x18] ;  /* 0x0000180001127983 */ /* 0x000ea40000300800 */
[----:B------:R-:W2:Y:S01]  /*2ea50*/  LDL.LU R19, [R1+0x1c] ;  /* 0x00001c0001137983 */ /* 0x000ea20000300800 */
[----:B------:R-:W3:Y:S01]  /*2ea60*/  LDL.LU.64 R14, [R1+0x2f60] ;  /* 0x002f6000010e7983 */ /* 0x000ee20000300a00 */
[----:B------:R-:W2:Y:S02]  /*2ea70*/  LDL.LU.64 R12, [R1+0x2f58] ;  /* 0x002f5800010c7983 */ /* 0x000ea40000300a00 */
[----:B------:R-:W2:Y:S02]  /*2ea80*/  LDL R11, [R1+0x464] ;  /* 0x00046400010b7983 */ /* 0x000ea40000100800 */
[----:B----4-:R-:W-:Y:S01]  /*2ea90*/  IMAD.MOV.U32 R10, RZ, RZ, R20 ;  /* 0x000000ffff0a7224 */ /* 0x010fe200078e0014 */
[----:B---3--:R-:W-:-:S02]  /*2eaa0*/  MOV R8, R14 ;  /* 0x0000000e00087202 */ /* 0x008fc40000000f00 */
[----:B--2---:R-:W-:Y:S01]  /*2eab0*/  MOV R9, R13 ;  /* 0x0000000d00097202 */ /* 0x004fe20000000f00 */
[----:B------:R0:W-:Y:S01]  /*2eac0*/  STL [R1+0x2ee4], R11 ;  /* 0x002ee40b01007387 */ /* 0x0001e20000100800 */
[----:B------:R-:W2:Y:S02]  /*2ead0*/  LDL.LU R14, [R1+0x2f54] ;  /* 0x002f5400010e7983 */ /* 0x000ea40000300800 */
[----:B------:R-:W3:Y:S02]  /*2eae0*/  LDL.LU R13, [R1+0x2f50] ;  /* 0x002f5000010d7983 */ /* 0x000ee40000300800 */
[----:B------:R-:W4:Y:S01]  /*2eaf0*/  LDL.LU R20, [R1+0x2f4c] ;  /* 0x002f4c0001147983 */ /* 0x000f220000300800 */
[----:B0-----:R-:W-:Y:S02]  /*2eb00*/  MOV R11, R21 ;  /* 0x00000015000b7202 */ /* 0x001fe40000000f00 */
[----:B------:R-:W4:Y:S03]  /*2eb10*/  LDL.LU R21, [R1+0x2f48] ;  /* 0x002f480001157983 */ /* 0x000f260000300800 */
[----:B------:R0:W-:Y:S02]  /*2eb20*/  STL.64 [R1+0x2ef8], R10 ;  /* 0x002ef80a01007387 */ /* 0x0001e40000100a00 */
[----:B------:R1:W-:Y:S02]  /*2eb30*/  STL.64 [R1+0x2ef0], R8 ;  /* 0x002ef00801007387 */ /* 0x0003e40000100a00 */
[----:B0-----:R-:W-:Y:S01]  /*2eb40*/  IMAD.MOV.U32 R10, RZ, RZ, R28 ;  /* 0x000000ffff0a7224 */ /* 0x001fe200078e001c */
[----:B-1----:R-:W-:-:S02]  /*2eb50*/  MOV R8, R22 ;  /* 0x0000001600087202 */ /* 0x002fc40000000f00 */
[----:B------:R-:W-:Y:S01]  /*2eb60*/  MOV R11, R12 ;  /* 0x0000000c000b7202 */ /* 0x000fe20000000f00 */
[----:B------:R-:W4:Y:S01]  /*2eb70*/  LDL.LU R22, [R1+0x2f44] ;  /* 0x002f440001167983 */ /* 0x000f220000300800 */
[----:B------:R-:W-:Y:S02]  /*2eb80*/  MOV R9, R23 ;  /* 0x0000001700097202 */ /* 0x000fe40000000f00 */
[----:B------:R-:W4:Y:S02]  /*2eb90*/  LDL.LU R23, [R1+0x2f40] ;  /* 0x002f400001177983 */ /* 0x000f240000300800 */
[----:B------:R-:W4:Y:S01]  /*2eba0*/  LDL.LU R28, [R1+0x2f3c] ;  /* 0x002f3c00011c7983 */ /* 0x000f220000300800 */
[----:B------:R-:W4:Y:S01]  /*2ebb0*/  LDL.LU R12, [R1+0x2f38] ;  /* 0x002f3800010c7983 */ /* 0x000f220000300800 */
[----:B------:R0:W-:Y:S02]  /*2ebc0*/  STL.64 [R1+0x2f08], R10 ;  /* 0x002f080a01007387 */ /* 0x0001e40000100a00 */
[----:B------:R2:W-:Y:S02]  /*2ebd0*/  STL.64 [R1+0x2f00], R8 ;  /* 0x002f000801007387 */ /* 0x0005e40000100a00 */
[----:B0-----:R-:W-:Y:S01]  /*2ebe0*/  IMAD.MOV.U32 R10, RZ, RZ, R15 ;  /* 0x000000ffff0a7224 */ /* 0x001fe200078e000f */
[----:B------:R-:W-:-:S02]  /*2ebf0*/  MOV R11, R0 ;  /* 0x00000000000b7202 */ /* 0x000fc40000000f00 */
[----:B--2---:R-:W-:Y:S02]  /*2ec00*/  MOV R9, R14 ;  /* 0x0000000e00097202 */ /* 0x004fe40000000f00 */
[----:B---3--:R-:W-:Y:S02]  /*2ec10*/  MOV R8, R13 ;  /* 0x0000000d00087202 */ /* 0x008fe40000000f00 */
[----:B------:R-:W4:Y:S01]  /*2ec20*/  LDL.LU R13, [R1+0x2f34] ;  /* 0x002f3400010d7983 */ /* 0x000f220000300800 */
[----:B------:R-:W4:Y:S02]  /*2ec30*/  LDL.LU R14, [R1+0x2f30] ;  /* 0x002f3000010e7983 */ /* 0x000f240000300800 */
[----:B------:R-:W4:Y:S02]  /*2ec40*/  LDL.LU R15, [R1+0x2f2c] ;  /* 0x002f2c00010f7983 */ /* 0x000f240000300800 */
[----:B------:R-:W-:Y:S01]  /*2ec50*/  STL.64 [R1+0x2f18], R10 ;  /* 0x002f180a01007387 */ /* 0x000fe20000100a00 */
[----:B------:R0:W-:Y:S04]  /*2ec60*/  STL.64 [R1+0x2f10], R8 ;  /* 0x002f100801007387 */ /* 0x0001e80000100a00 */
[----:B0-----:R-:W2:Y:S01]  /*2ec70*/  LDL.LU.64 R8, [R1+0xc0] ;  /* 0x0000c00001087983 */ /* 0x001ea20000300a00 */
[----:B------:R-:W-:Y:S02]  /*2ec80*/  STL.64 [R1+0x2ec0], R6 ;  /* 0x002ec00601007387 */ /* 0x000fe40000100a00 */
[----:B------:R0:W-:Y:S02]  /*2ec90*/  STL.64 [R1+0x2eb8], R4 ;  /* 0x002eb80401007387 */ /* 0x0001e40000100a00 */
[----:B0-----:R-:W3:Y:S01]  /*2eca0*/  LDL.LU R4, [R1+0xe0] ;  /* 0x0000e00001047983 */ /* 0x001ee20000300800 */
[----:B------:R-:W3:Y:S01]  /*2ecb0*/  LDL.LU R5, [R1+0xe4] ;  /* 0x0000e40001057983 */ /* 0x000ee20000300800 */
[C---:B----4-:R-:W-:Y:S08]  /*2ecc0*/  HMMA.16816.F32 R16, R12.reuse, R24, R16 ;  /* 0x000000180c10723c */ /* 0x050ff00000001810 */
[C---:B--2---:R-:W-:Y:S11]  /*2ecd0*/  HMMA.16816.F32 R20, R12.reuse, R8, R20 ;  /* 0x000000080c14723c */ /* 0x044ff60000001814 */
[----:B------:R-:W-:Y:S04]  /*2ece0*/  @!UPT UIADD3 URZ, URZ, URZ, URZ ;  /* 0x0000003f3f3ff290 */ /* 0x000fe8000fffe03f */
[----:B------:R0:W-:Y:S01]  /*2ecf0*/  STL [R1+0x2eb4], R16 ;  /* 0x002eb41001007387 */ /* 0x0001e20000100800 */
[----:B------:R-:W-:Y:S02]  /*2ed00*/  STL [R1+0x2eb0], R17 ;  /* 0x002eb01101007387 */ /* 0x000fe40000100800 */
[----:B------:R-:W-:Y:S02]  /*2ed10*/  STL [R1+0x2eac], R18 ;  /* 0x002eac1201007387 */ /* 0x000fe40000100800 */
[----:B------:R-:W-:Y:S02]  /*2ed20*/  STL [R1+0x2ea8], R19 ;  /* 0x002ea81301007387 */ /* 0x000fe40000100800 */
[----:B------:R-:W-:Y:S01]  /*2ed30*/  IMAD.MOV.U32 R2, RZ, RZ, R9 ;  /* 0x000000ffff027224 */ /* 0x000fe200078e0009 */
[----:B0-----:R-:W2:Y:S04]  /*2ed40*/  LDL R16, [R1+0x100] ;  /* 0x0001000001107983 */ /* 0x001ea80000100800 */
[----:B------:R-:W-:Y:S01]  /*2ed50*/  STL.64 [R1+0x20], R20 ;  /* 0x0000201401007387 */ /* 0x000fe20000100a00 */
[----:B------:R0:W-:Y:S03]  /*2ed60*/  STL.64 [R1+0x28], R22 ;  /* 0x0000281601007387 */ /* 0x0001e60000100a00 */
[----:B0-----:R-:W4:Y:S01]  /*2ed70*/  LDL.LU R22, [R1+0x2f28] ;  /* 0x002f280001167983 */ /* 0x001f220000300800 */
[----:B------:R-:W4:Y:S01]  /*2ed80*/  LDL.LU.64 R20, [R1+0x2f20] ;  /* 0x002f200001147983 */ /* 0x000f220000300a00 */
[----:B------:R-:W-:Y:S01]  /*2ed90*/  MOV R23, R8 ;  /* 0x0000000800177202 */ /* 0x000fe20000000f00 */
[----:B------:R-:W3:Y:S01]  /*2eda0*/  LDL.LU.64 R10, [R1+0x2f18] ;  /* 0x002f1800010a7983 */ /* 0x000ee20000300a00 */
[----:B------:R-:W3:Y:S01]  /*2edb0*/  LDL.LU.64 R8, [R1+0x2f10] ;  /* 0x002f100001087983 */ /* 0x000ee20000300a00 */
[----:B------:R-:W-:Y:S01]  /*2edc0*/  MOV R17, R28 ;  /* 0x0000001c00117202 */ /* 0x000fe20000000f00 */
[C---:B---3--:R-:W-:Y:S11]  /*2edd0*/  HMMA.16816.F32 R8, R12.reuse, R4, R8 ;  /* 0x000000040c08723c */ /* 0x048ff60000001808 */
[----:B------:R-:W-:Y:S11]  /*2ede0*/  @!UPT UIADD3 URZ, URZ, URZ, URZ ;  /* 0x0000003f3f3ff290 */ /* 0x000ff6000fffe03f */
[----:B------:R-:W-:Y:S02]  /*2edf0*/  @!UPT UIADD3 URZ, URZ, URZ, URZ ;  /* 0x0000003f3f3ff290 */ /* 0x000fe4000fffe03f */
[----:B------:R-:W-:Y:S01]  /*2ee00*/  MOV R6, R10 ;  /* 0x0000000a00067202 */ /* 0x000fe20000000f00 */
[----:B------:R-:W-:Y:S01]  /*2ee10*/  IMAD.MOV.U32 R0, RZ, RZ, R11 ;  /* 0x000000ffff007224 */ /* 0x000fe200078e000b */
[----:B------:R-:W-:Y:S02]  /*2ee20*/  MOV R28, R8 ;  /* 0x00000008001c7202 */ /* 0x000fe40000000f00 */
[----:B------:R-:W-:Y:S01]  /*2ee30*/  MOV R7, R9 ;  /* 0x0000000900077202 */ /* 0x000fe20000000f00 */
[----:B------:R-:W2:Y:S01]  /*2ee40*/  LDL.LU.64 R10, [R1+0x2f08] ;  /* 0x002f0800010a7983 */ /* 0x000ea20000300a00 */
[----:B------:R-:W2:Y:S02]  /*2ee50*/  LDL.LU.64 R8, [R1+0x2f00] ;  /* 0x002f000001087983 */ /* 0x000ea40000300a00 */
[----:B--2---:R-:W-:Y:S01]  /*2ee60*/  HMMA.16816.F32 R12, R12, R16, R8 ;  /* 0x000000100c0c723c */ /* 0x004fe20000001808 */
[----:B------:R-:W4:Y:S01]  /*2ee70*/  LDL.LU.64 R10, [R1+0x2ef8] ;  /* 0x002ef800010a7983 */ /* 0x000f220000300a00 */
[----:B------:R-:W4:Y:S11]  /*2ee80*/  LDL.LU.64 R8, [R1+0x2ef0] ;  /* 0x002ef00001087983 */ /* 0x000f360000300a00 */
[----:B------:R-:W-:Y:S11]  /*2ee90*/  @!UPT UIADD3 URZ, URZ, URZ, URZ ;  /* 0x0000003f3f3ff290 */ /* 0x000ff6000fffe03f */
[----:B------:R-:W-:Y:S01]  /*2eea0*/  MOV R16, R12 ;  /* 0x0000000c00107202 */ /* 0x000fe20000000f00 */
[----:B------:R-:W-:Y:S02]  /*2eeb0*/  MOV R12, R23 ;  /* 0x00000017000c7202 */ /* 0x000fe40000000f00 */
[----:B------:R-:W4:Y:S01]  /*2eec0*/  LDL.LU R23, [R1+0x2eec] ;  /* 0x002eec0001177983 */ /* 0x000f220000300800 */
[----:B------:R-:W-:Y:S01]  /*2eed0*/  MOV R17, R13 ;  /* 0x0000000d00117202 */ /* 0x000fe20000000f00 */
[----:B------:R-:W-:Y:S02]  /*2eee0*/  MOV R13, R2 ;  /* 0x00000002000d7202 */ /* 0x000fe40000000f00 */
[----:B------:R-:W2:Y:S01]  /*2eef0*/  LDL.LU R2, [R1+0x2ee8] ;  /* 0x002ee80001027983 */ /* 0x000ea20000300800 */
[----:B------:R-:W-:Y:S01]  /*2ef00*/  MOV R18, R14 ;  /* 0x0000000e00127202 */ /* 0x000fe20000000f00 */
[----:B------:R-:W-:-:S05]  /*2ef10*/  IMAD.MOV.U32 R19, RZ, RZ, R15 ;  /* 0x000000ffff137224 */ /* 0x000fca00078e000f */
[----:B------:R0:W-:Y:S02]  /*2ef20*/  STL.64 [R1+0x2ed0], R18 ;  /* 0x002ed01201007387 */ /* 0x0001e40000100a00 */
[----:B0-----:R-:W-:Y:S01]  /*2ef30*/  MOV R18, R27 ;  /* 0x0000001b00127202 */ /* 0x001fe20000000f00 */
[----:B------:R-:W-:Y:S01]  /*2ef40*/  IMAD.MOV.U32 R19, RZ, RZ, R26 ;  /* 0x000000ffff137224 */ /* 0x000fe200078e001a */
[----:B------:R0:W-:Y:S04]  /*2ef50*/  STL.64 [R1+0x2ec8], R16 ;  /* 0x002ec81001007387 */ /* 0x0001e80000100a00 */
[----:B0-----:R-:W3:Y:S01]  /*2ef60*/  LDL.LU R16, [R1+0xa0] ;  /* 0x0000a00001107983 */ /* 0x001ee20000300800 */
[----:B------:R-:W3:Y:S01]  /*2ef70*/  LDL.LU R17, [R1+0xa4] ;  /* 0x0000a40001117983 */ /* 0x000ee20000300800 */
[C---:B----4-:R-:W-:Y:S02]  /*2ef80*/  HMMA.16816.F32 R24, R20.reuse, R24, R8 ;  /* 0x000000181418723c */ /* 0x050fe40000001808 */
[----:B------:R-:W4:Y:S11]  /*2ef90*/  LDL.LU R11, [R1+0x2ee4] ;  /* 0x002ee400010b7983 */ /* 0x000f360000300800 */
[----:B------:R-:W-:Y:S10]  /*2efa0*/  @!UPT UIADD3 URZ, URZ, URZ, URZ ;  /* 0x0000003f3f3ff290 */ /* 0x000ff4000fffe03f */
[----:B------:R-:W-:Y:S01]  /*2efb0*/  STL.64 [R1+0x2e60], R26 ;  /* 0x002e601a01007387 */ /* 0x000fe20000100a00 */
[----:B------:R0:W-:Y:S03]  /*2efc0*/  STL.64 [R1+0x2e58], R24 ;  /* 0x002e581801007387 */ /* 0x0001e60000100a00 */
[----:B0-----:R-:W3:Y:S01]  /*2efd0*/  LDL.LU R24, [R1+0x40] ;  /* 0x0000400001187983 */ /* 0x001ee20000300800 */
[----:B--2---:R-:W-:Y:S02]  /*2efe0*/  MOV R25, R2 ;  /* 0x0000000200197202 */ /* 0x004fe40000000f00 */
[----:B------:R-:W2:Y:S01]  /*2eff0*/  LDL.LU R2, [R1+0x2ee0] ;  /* 0x002ee00001027983 */ /* 0x000ea20000300800 */
[----:B------:R-:W-:Y:S02]  /*2f000*/  MOV R26, R3 ;  /* 0x00000003001a7202 */ /* 0x000fe40000000f00 */
[----:B------:R-:W-:Y:S01]  /*2f010*/  MOV R27, R29 ;  /* 0x0000001d001b7202 */ /* 0x000fe20000000f00 */
[----:B------:R-:W2:Y:S01]  /*2f020*/  LDL.LU R3, [R1+0x2edc] ;  /* 0x002edc0001037983 */ /* 0x000ea20000300800 */
[----:B------:R-:W2:Y:S02]  /*2f030*/  LDL.LU R29, [R1+0x2ed8] ;  /* 0x002ed800011d7983 */ /* 0x000ea40000300800 */
[----:B------:R-:W2:Y:S01]  /*2f040*/  LDL R15, [R1+0x1aa8] ;  /* 0x001aa800010f7983 */ /* 0x000ea20000100800 */
[----:B----4-:R-:W0:Y:S02]  /*2f050*/  LDSM.16.MT88.4 R8, [R11+0x27000] ;  /* 0x027000000b08783b */ /* 0x010e240000004200 */
[----:B---3--:R-:W-:Y:S02]  /*2f060*/  HMMA.16816.F32 R24, R20, R12, R24 ;  /* 0x0000000c1418723c */ /* 0x008fe40000001818 */
[----:B--2---:R-:W-:Y:S11]  /*2f070*/  LDSM.16.MT88.4 R12, [R15+0x27000] ;  /* 0x027000000f0c783b */ /* 0x004ff60000004200 */
[----:B------:R-:W-:Y:S10]  /*2f080*/  @!UPT UIADD3 URZ, URZ, URZ, URZ ;  /* 0x0000003f3f3ff290 */ /* 0x000ff4000fffe03f */
[----:B------:R-:W-:Y:S01]  /*2f090*/  STL.64 [R1+0x40], R24 ;  /* 0x0000401801007387 */ /* 0x000fe20000100a00 */
[----:B------:R-:W-:Y:S02]  /*2f0a0*/  STL.64 [R1+0x48], R26 ;  /* 0x0000481a01007387 */ /* 0x000fe40000100a00 */
[----:B------:R-:W1:Y:S04]  /*2f0b0*/  LDSM.16.M88.4 R24, [R29+0x380] ;  /* 0x000380001d18783b */ /* 0x000e680000000200 */
[----:B0-----:R-:W-:Y:S01]  /*2f0c0*/  STL.64 [R1+0x2e18], R10 ;  /* 0x002e180a01007387 */ /* 0x001fe20000100a00 */
[----:B------:R0:W-:Y:S04]  /*2f0d0*/  STL.64 [R1+0x2e10], R8 ;  /* 0x002e100801007387 */ /* 0x0001e80000100a00 */
[----:B0-----:R-:W2:Y:S01]  /*2f0e0*/  LDL.LU R8, [R1+0x100] ;  /* 0x0001000001087983 */ /* 0x001ea20000300800 */
[----:B------:R-:W2:Y:S03]  /*2f0f0*/  LDL.LU R9, [R1+0x104] ;  /* 0x0001040001097983 */ /* 0x000ea60000300800 */
[----:B-1----:R-:W-:Y:S01]  /*2f100*/  STL.64 [R1+0xf0], R24 ;  /* 0x0000f01801007387 */ /* 0x002fe20000100a00 */
[----:B------:R-:W-:Y:S02]  /*2f110*/  STL.64 [R1+0xf8], R26 ;  /* 0x0000f81a01007387 */ /* 0x000fe40000100a00 */
[----:B------:R-:W0:Y:S04]  /*2f120*/  LDSM.16.M88.4 R24, [R29+0x8380] ;  /* 0x008380001d18783b */ /* 0x000e280000000200 */
[----:B------:R-:W-:Y:S01]  /*2f130*/  IMAD.MOV.U32 R10, RZ, RZ, R3 ;  /* 0x000000ffff0a7224 */ /* 0x000fe200078e0003 */
[----:B------:R-:W-:-:S02]  /*2f140*/  MOV R11, R2 ;  /* 0x00000002000b7202 */ /* 0x000fc40000000f00 */
[----:B0-----:R-:W-:Y:S02]  /*2f150*/  MOV R3, R26 ;  /* 0x0000001a00037202 */ /* 0x001fe40000000f00 */
[----:B------:R-:W-:Y:S01]  /*2f160*/  MOV R2, R27 ;  /* 0x0000001b00027202 */ /* 0x000fe20000000f00 */
[----:B------:R0:W-:Y:S01]  /*2f170*/  STL.64 [R1+0x60], R24 ;  /* 0x0000601801007387 */ /* 0x0001e20000100a00 */
[----:B------:R-:W-:Y:S02]  /*2f180*/  MOV R26, R6 ;  /* 0x00000006001a7202 */ /* 0x000fe40000000f00 */
[----:B------:R-:W-:-:S05]  /*2f190*/  MOV R27, R0 ;  /* 0x00000000001b7202 */ /* 0x000fca0000000f00 */
[----:B------:R1:W-:Y:S01]  /*2f1a0*/  STL.64 [R1+0x2e80], R26 ;  /* 0x002e801a01007387 */ /* 0x0003e20000100a00 */
[----:B0-----:R-:W-:Y:S01]  /*2f1b0*/  IMAD.MOV.U32 R24, RZ, RZ, R28 ;  /* 0x000000ffff187224 */ /* 0x001fe200078e001c */
[----:B------:R-:W-:-:S05]  /*2f1c0*/  MOV R25, R7 ;  /* 0x0000000700197202 */ /* 0x000fca0000000f00 */
[----:B------:R-:W-:Y:S01]  /*2f1d0*/  STL.64 [R1+0x2e78], R24 ;  /* 0x002e781801007387 */ /* 0x000fe20000100a00 */
[----:B-1----:R-:W3:Y:S01]  /*2f1e0*/  LDL.64 R26, [R1+0xc8] ;  /* 0x0000c800011a7983 */ /* 0x002ee20000100a00 */
[----:B------:R-:W-:Y:S11]  /*2f1f0*/  HMMA.16816.F32 R4, R20, R4, R16 ;  /* 0x000000041404723c */ /* 0x000ff60000001810 */
[----:B------:R-:W-:Y:S11]  /*2f200*/  @!UPT UIADD3 URZ, URZ, URZ, URZ ;  /* 0x0000003f3f3ff290 */ /* 0x000ff6000fffe03f */
[----:B------:R-:W-:Y:S02]  /*2f210*/  @!UPT UIADD3 URZ, URZ, URZ, URZ ;  /* 0x0000003f3f3ff290 */ /* 0x000fe4000fffe03f */
[----:B------:R-:W-:Y:S01]  /*2f220*/  IMAD.MOV.U32 R28, RZ, RZ, R4 ;  /* 0x000000ffff1c7224 */ /* 0x000fe200078e0004 */
[----:B------:R-:W-:Y:S01]  /*2f230*/  MOV R0, R7 ;  /* 0x0000000700007202 */ /* 0x000fe20000000f00 */
[----:B---3--:R0:W-:Y:S04]  /*2f240*/  STL.64 [R1+0x2e88], R26 ;  /* 0x002e881a01007387 */ /* 0x0081e80000100a00 */
[----:B0-----:R-:W3:Y:S01]  /*2f250*/  LDL.LU.64 R26, [R1+0xb8] ;  /* 0x0000b800011a7983 */ /* 0x001ee20000300a00 */
[----:B------:R0:W-:Y:S02]  /*2f260*/  STL [R1+0x2db0], R2 ;  /* 0x002db00201007387 */ /* 0x0001e40000100800 */
[----:B------:R1:W-:Y:S02]  /*2f270*/  STL [R1+0x2dac], R3 ;  /* 0x002dac0301007387 */ /* 0x0003e40000100800 */
[----:B------:R-:W4:Y:S01]  /*2f280*/  LDL.LU.64 R18, [R1+0x2ed0] ;  /* 0x002ed00001127983 */ /* 0x000f220000300a00 */
[----:B------:R-:W2:Y:S01]  /*2f290*/  LDL.LU.64 R16, [R1+0x2ec8] ;  /* 0x002ec80001107983 */ /* 0x000ea20000300a00 */
[----:B0-----:R-:W-:-:S02]  /*2f2a0*/  MOV R2, R6 ;  /* 0x0000000600027202 */ /* 0x001fc40000000f00 */
[----:B-1----:R-:W-:Y:S02]  /*2f2b0*/  MOV R3, R5 ;  /* 0x0000000500037202 */ /* 0x002fe40000000f00 */
[----:B------:R-:W0:Y:S04]  /*2f2c0*/  LDSM.16.M88.4 R4, [R29+0x10380] ;  /* 0x010380001d04783b */ /* 0x000e280000000200 */
[----:B0-----:R-:W-:Y:S01]  /*2f2d0*/  STL.64 [R1+0xd0], R4 ;  /* 0x0000d00401007387 */ /* 0x001fe20000100a00 */
[----:B------:R-:W-:Y:S02]  /*2f2e0*/  STL.64 [R1+0xd8], R6 ;  /* 0x0000d80601007387 */ /* 0x000fe40000100a00 */
[----:B------:R-:W0:Y:S04]  /*2f2f0*/  LDSM.16.M88.4 R4, [R29+0x18380] ;  /* 0x018380001d04783b */ /* 0x000e280000000200 */
[----:B0-----:R-:W-:Y:S01]  /*2f300*/  IMAD.MOV.U32 R29, RZ, RZ, R7 ;  /* 0x000000ffff1d7224 */ /* 0x001fe200078e0007 */
[----:B------:R-:W-:Y:S01]  /*2f310*/  STL.64 [R1+0x110], R4 ;  /* 0x0001100401007387 */ /* 0x000fe20000100a00 */
[----:B------:R0:W-:Y:S03]  /*2f320*/  STL [R1+0x118], R6 ;  /* 0x0001180601007387 */ /* 0x0001e60000100800 */
[----:B0-----:R-:W2:Y:S01]  /*2f330*/  LDL.LU.64 R6, [R1+0x2ec0] ;  /* 0x002ec00001067983 */ /* 0x001ea20000300a00 */
[----:B------:R-:W2:Y:S02]  /*2f340*/  LDL.LU.64 R4, [R1+0x2eb8] ;  /* 0x002eb80001047983 */ /* 0x000ea40000300a00 */
[----:B------:R0:W-:Y:S02]  /*2f350*/  STL [R1+0x2d48], R29 ;  /* 0x002d481d01007387 */ /* 0x0001e40000100800 */
[----:B0-----:R-:W3:Y:S01]  /*2f360*/  LDL R29, [R1+0x464] ;  /* 0x00046400011d7983 */ /* 0x001ee20000100800 */
[----:B--2---:R-:W-:Y:S03]  /*2f370*/  HMMA.16816.F32 R20, R20, R8, R4 ;  /* 0x000000081414723c */ /* 0x004fe60000001804 */
[----:B---3--:R-:W-:Y:S01]  /*2f380*/  STL [R1+0x2e34], R29 ;  /* 0x002e341d01007387 */ /* 0x008fe20000100800 */
[----:B------:R4:W-:Y:S02]  /*2f390*/  STL.64 [R1+0x2dc0], R14 ;  /* 0x002dc00e01007387 */ /* 0x0009e40000100a00 */
[----:B------:R0:W-:Y:S01]  /*2f3a0*/  STL.64 [R1+0x2db8], R12 ;  /* 0x002db80c01007387 */ /* 0x0001e20000100a00 */
[----:B----4-:R-:W-:-:S02]  /*2f3b0*/  MOV R14, R18 ;  /* 0x00000012000e7202 */ /* 0x010fc40000000f00 */
[----:B0-----:R-:W-:Y:S01]  /*2f3c0*/  MOV R12, R16 ;  /* 0x00000010000c7202 */ /* 0x001fe20000000f00 */
[----:B------:R-:W-:Y:S01]  /*2f3d0*/  IMAD.MOV.U32 R15, RZ, RZ, R19 ;  /* 0x000000ffff0f7224 */ /* 0x000fe200078e0013 */
[----:B------:R-:W2:Y:S01]  /*2f3e0*/  LDL.LU R16, [R1+0x2eb4] ;  /* 0x002eb40001107983 */ /* 0x000ea20000300800 */
[----:B------:R-:W-:Y:S02]  /*2f3f0*/  MOV R13, R17 ;  /* 0x00000011000d7202 */ /* 0x000fe40000000f00 */
[----:B------:R-:W2:Y:S02]  /*2f400*/  LDL.LU R17, [R1+0x2eb0] ;  /* 0x002eb00001117983 */ /* 0x000ea40000300800 */
[----:B------:R-:W2:Y:S01]  /*2f410*/  LDL.LU R18, [R1+0x2eac] ;  /* 0x002eac0001127983 */ /* 0x000ea20000300800 */
[----:B------:R-:W2:Y:S01]  /*2f420*/  LDL.LU R19, [R1+0x2ea8] ;  /* 0x002ea80001137983 */ /* 0x000ea20000300800 */
[----:B------:R0:W-:Y:S02]  /*2f430*/  STL.64 [R1+0x2e70], R14 ;  /* 0x002e700e01007387 */ /* 0x0001e40000100a00 */
[----:B------:R-:W-:Y:S01]  /*2f440*/  STL.64 [R1+0x2e68], R12 ;  /* 0x002e680c01007387 */ /* 0x000fe20000100a00 */
[----:B0-----:R-:W3:Y:S01]  /*2f450*/  LDL.LU.64 R14, [R1+0xe8] ;  /* 0x0000e800010e7983 */ /* 0x001ee20000300a00 */
[----:B------:R-:W2:Y:S02]  /*2f460*/  LDL.LU.64 R6, [R1+0x2ea0] ;  /* 0x002ea00001067983 */ /* 0x000ea40000300a00 */
[----:B------:R-:W2:Y:S02]  /*2f470*/  LDL.LU.64 R4, [R1+0x2e98] ;  /* 0x002e980001047983 */ /* 0x000ea40000300a00 */
[----:B------:R0:W-:Y:S01]  /*2f480*/  STL.64 [R1+0x80], R20 ;  /* 0x0000801401007387 */ /* 0x0001e20000100a00 */
[----:B------:R1:W-:Y:S04]  /*2f490*/  STL.64 [R1+0x88], R22 ;  /* 0x0000881601007387 */ /* 0x0003e80000100a00 */
[----:B0-----:R-:W4:Y:S01]  /*2f4a0*/  LDL.LU R20, [R1+0x20] ;  /* 0x0000200001147983 */ /* 0x001f220000300800 */
[----:B------:R-:W4:Y:S02]  /*2f4b0*/  LDL.LU R21, [R1+0x24] ;  /* 0x0000240001157983 */ /* 0x000f240000300800 */
[----:B-1----:R-:W4:Y:S02]  /*2f4c0*/  LDL.LU R22, [R1+0x28] ;  /* 0x0000280001167983 */ /* 0x002f240000300800 */
[----:B------:R-:W4:Y:S01]  /*2f4d0*/  LDL.LU R23, [R1+0x2c] ;  /* 0x00002c0001177983 */ /* 0x000f220000300800 */
[C---:B--2---:R-:W-:Y:S11]  /*2f4e0*/  HMMA.16816.F32 R16, R4.reuse, R26, R16 ;  /* 0x0000001a0410723c */ /* 0x044ff60000001810 */
[----:B------:R-:W-:Y:S11]  /*2f4f0*/  @!UPT UIADD3 URZ, URZ, URZ, URZ ;  /* 0x0000003f3f3ff290 */ /* 0x000ff6000fffe03f */
[----:B------:R-:W-:Y:S01]  /*2f500*/  @!UPT UIADD3 URZ, URZ, URZ, URZ ;  /* 0x0000003f3f3ff290 */ /* 0x000fe2000fffe03f */
[----:B------:R0:W-:Y:S01]  /*2f510*/  STL.64 [R1+0x70], R16 ;  /* 0x0000701001007387 */ /* 0x0001e20000100a00 */
[----:B------:R1:W-:Y:S03]  /*2f520*/  STL.64 [R1+0x78], R18 ;  /* 0x0000781201007387 */ /* 0x0003e60000100a00 */
[----:B0-----:R-:W2:Y:S01]  /*2f530*/  LDL.LU R16, [R1+0x2e90] ;  /* 0x002e900001107983 */ /* 0x001ea20000300800 */
[----:B------:R-:W-:Y:S02]  /*2f540*/  MOV R17, R26 ;  /* 0x0000001a00117202 */ /* 0x000fe40000000f00 */
[----:B-1----:R-:W-:Y:S02]  /*2f550*/  MOV R18, R27 ;  /* 0x0000001b00127202 */ /* 0x002fe40000000f00 */
[----:B------:R-:W4:Y:S02]  /*2f560*/  LDL.LU.64 R26, [R1+0x2e88] ;  /* 0x002e8800011a7983 */ /* 0x000f240000300a00 */
[----:B----4-:R-:W-:Y:S01]  /*2f570*/  HMMA.16816.F32 R20, R4, R26, R20 ;  /* 0x0000001a0414723c */ /* 0x010fe20000001814 */
[----:B------:R-:W-:-:S02]  /*2f580*/  MOV R19, R26 ;  /* 0x0000001a00137202 */ /* 0x000fc40000000f00 */
[----:B------:R-:W4:Y:S01]  /*2f590*/  LDL.LU.64 R26, [R1+0x2e80] ;  /* 0x002e8000011a7983 */ /* 0x000f220000300a00 */
[----:B------:R-:W4:Y:S01]  /*2f5a0*/  LDL.LU.64 R24, [R1+0x2e78] ;  /* 0x002e780001187983 */ /* 0x000f220000300a00 */
[----:B---3--:R-:W-:Y:S11]  /*2f5b0*/  MOV R9, R15 ;  /* 0x0000000f00097202 */ /* 0x008ff60000000f00 */
[----:B------:R-:W-:Y:S07]  /*2f5c0*/  @!UPT UIADD3 URZ, URZ, URZ, URZ ;  /* 0x0000003f3f3ff290 */ /* 0x000fee000fffe03f */
[----:B------:R-:W-:Y:S01]  /*2f5d0*/  STL.64 [R1+0x20], R20 ;  /* 0x0000201401007387 */ /* 0x000fe20000100a00 */
[----:B------:R-:W-:Y:S02]  /*2f5e0*/  IMAD.MOV.U32 R29, RZ, RZ, R23 ;  /* 0x000000ffff1d7224 */ /* 0x000fe400078e0017 */
[----:B------:R0:W-:Y:S01]  /*2f5f0*/  STL [R1+0x28], R22 ;  /* 0x0000281601007387 */ /* 0x0001e20000100800 */
[----:B------:R-:W-:Y:S01]  /*2f600*/  MOV R23, R14 ;  /* 0x0000000e00177202 */ /* 0x000fe20000000f00 */
[C---:B----4-:R-:W-:Y:S01]  /*2f610*/  HMMA.16816.F32 R24, R4.reuse, R14, R24 ;  /* 0x0000000e0418723c */ /* 0x050fe20000001818 */
[----:B------:R-:W3:Y:S01]  /*2f620*/  LDL.LU.64 R14, [R1+0x2e70] ;  /* 0x002e7000010e7983 */ /* 0x000ee20000300a00 */
[----:B------:R-:W3:Y:S11]  /*2f630*/  LDL.LU.64 R12, [R1+0x2e68] ;  /* 0x002e6800010c7983 */ /* 0x000ef60000300a00 */
[----:B------:R-:W-:Y:S11]  /*2f640*/  @!UPT UIADD3 URZ, URZ, URZ, URZ ;  /* 0x0000003f3f3ff290 */ /* 0x000ff6000fffe03f */
[----:B0-----:R-:W-:Y:S01]  /*2f650*/  MOV R22, R24 ;  /* 0x0000001800167202 */ /* 0x001fe20000000f00 */
[----:B------:R-:W-:Y:S01]  /*2f660*/  IMAD.MOV.U32 R21, RZ, RZ, R25 ;  /* 0x000000ffff157224 */ /* 0x000fe200078e0019 */
[----:B------:R-:W-:Y:S02]  /*2f670*/  MOV R20, R26 ;  /* 0x0000001a00147202 */ /* 0x000fe40000000f00 */
[----:B------:R-:W-:Y:S02]  /*2f680*/  MOV R8, R27 ;  /* 0x0000001b00087202 */ /* 0x000fe40000000f00 */
[----:B------:R-:W2:Y:S01]  /*2f690*/  LDL.LU.64 R26, [R1+0x2e60] ;  /* 0x002e6000011a7983 */ /* 0x000ea20000300a00 */
[----:B------:R-:W2:Y:S02]  /*2f6a0*/  LDL.LU.64 R24, [R1+0x2e58] ;  /* 0x002e580001187983 */ /* 0x000ea40000300a00 */
[----:B------:R-:W-:Y:S02]  /*2f6b0*/  STL [R1+0x2e30], R22 ;  /* 0x002e301601007387 */ /* 0x000fe40000100800 */
[----:B------:R-:W-:Y:S01]  /*2f6c0*/  STL.64 [R1+0x2e28], R20 ;  /* 0x002e281401007387 */ /* 0x000fe20000100a00 */
[----:B------:R0:W-:Y:S01]  /*2f6d0*/  STL.64 [R1+0x2e40], R10 ;  /* 0x002e400a01007387 */ /* 0x0001e20000100a00 */
[----:B------:R-:W-:Y:S01]  /*2f6e0*/  STL [R1+0x2e38], R8 ;  /* 0x002e380801007387 */ /* 0x000fe20000100800 */
[----:B---3--:R-:W-:Y:S07]  /*2f6f0*/  HMMA.16816.F32 R12, R4, R10, R12 ;  /* 0x0000000a040c723c */ /* 0x008fee000000180c */
[----:B0-----:R-:W-:Y:S01]  /*2f700*/  MOV R10, R17 ;  /* 0x00000011000a7202 */ /* 0x001fe20000000f00 */
[----:B------:R-:W-:Y:S01]  /*2f710*/  IMAD.MOV.U32 R11, RZ, RZ, R18 ;  /* 0x000000ffff0b7224 */ /* 0x000fe200078e0012 */
[----:B------:R-:W2:Y:S01]  /*2f720*/  LDL.LU R17, [R1+0x2e50] ;  /* 0x002e500001117983 */ /* 0x000ea20000300800 */
[----:B------:R-:W2:Y:S01]  /*2f730*/  LDL.LU R18, [R1+0x2e4c] ;  /* 0x002e4c0001127983 */ /* 0x000ea20000300800 */
[----:B------:R-:W-:-:S02]  /*2f740*/  MOV R6, R19 ;  /* 0x0000001300067202 */ /* 0x000fc40000000f00 */
[----:B------:R-:W2:Y:S01]  /*2f750*/  LDL.LU R19, [R1+0x2e48] ;  /* 0x002e480001137983 */ /* 0x000ea20000300800 */
[----:B------:R-:W3:Y:S01]  /*2f760*/  LDL.LU R7, [R1+0xcc] ;  /* 0x0000cc0001077983 */ /* 0x000ee20000300800 */
[----:B------:R-:W-:Y:S02]  /*2f770*/  MOV R22, R2 ;  /* 0x0000000200167202 */ /* 0x000fe40000000f00 */
[----:B------:R-:W-:Y:S01]  /*2f780*/  MOV R21, R3 ;  /* 0x0000000300157202 */ /* 0x000fe20000000f00 */
[----:B------:R-:W-:-:S05]  /*2f790*/  IMAD.MOV.U32 R20, RZ, RZ, R28 ;  /* 0x000000ffff147224 */ /* 0x000fca00078e001c */
[----:B------:R0:W-:Y:S01]  /*2f7a0*/  STL.64 [R1+0x2dd0], R14 ;  /* 0x002dd00e01007387 */ /* 0x0001e20000100a00 */
[----:B------:R-:W-:Y:S01]  /*2f7b0*/  STL.64 [R1+0x2dc8], R12 ;  /* 0x002dc80c01007387 */ /* 0x000fe20000100a00 */
[----:B0-----:R-:W-:Y:S01]  /*2f7c0*/  MOV R14, R23 ;  /* 0x00000017000e7202 */ /* 0x001fe20000000f00 */
[----:B------:R-:W-:Y:S01]  /*2f7d0*/  MOV R23, R0 ;  /* 0x0000000000177202 */ /* 0x000fe20000000f00 */
[C---:B--2---:R-:W-:Y:S01]  /*2f7e0*/  HMMA.16816.F32 R24, R16.reuse, R10, R24 ;  /* 0x0000000a1018723c */ /* 0x044fe20000001818 */
[----:B------:R-:W2:Y:S01]  /*2f7f0*/  LDL.LU.64 R10, [R1+0x2e40] ;  /* 0x002e4000010a7983 */ /* 0x000ea20000300a00 */
[----:B------:R-:W4:Y:S11]  /*2f800*/  LDL.LU R8, [R1+0x2e38] ;  /* 0x002e380001087983 */ /* 0x000f360000300800 */
[----:B------:R-:W-:Y:S11]  /*2f810*/  @!UPT UIADD3 URZ, URZ, URZ, URZ ;  /* 0x0000003f3f3ff290 */ /* 0x000ff6000fffe03f */
[----:B------:R-:W-:Y:S01]  /*2f820*/  IMAD.MOV.U32 R2, RZ, RZ, R24 ;  /* 0x000000ffff027224 */ /* 0x000fe200078e0018 */
[----:B------:R-:W-:Y:S01]  /*2f830*/  MOV R3, R25 ;  /* 0x0000001900037202 */ /* 0x000fe20000000f00 */
[----:B------:R-:W3:Y:S01]  /*2f840*/  LDL.LU R24, [R1+0x40] ;  /* 0x0000400001187983 */ /* 0x000ee20000300800 */
[----:B------:R-:W-:Y:S01]  /*2f850*/  MOV R0, R26 ;  /* 0x0000001a00007202 */ /* 0x000fe20000000f00 */
[----:B------:R-:W3:Y:S01]  /*2f860*/  LDL.LU R25, [R1+0x44] ;  /* 0x0000440001197983 */ /* 0x000ee20000300800 */
[----:B------:R-:W-:Y:S01]  /*2f870*/  MOV R28, R27 ;  /* 0x0000001b001c7202 */ /* 0x000fe20000000f00 */
[----:B------:R-:W3:Y:S01]  /*2f880*/  LDL.LU R26, [R1+0x48] ;  /* 0x00004800011a7983 */ /* 0x000ee20000300800 */
[----:B------:R-:W3:Y:S02]  /*2f890*/  LDL.LU R27, [R1+0x4c] ;  /* 0x00004c00011b7983 */ /* 0x000ee40000300800 */
[----:B------:R-:W-:Y:S01]  /*2f8a0*/  STL [R1+0x2ddc], R3 ;  /* 0x002ddc0301007387 */ /* 0x000fe20000100800 */
[----:B------:R-:W-:Y:S01]  /*2f8b0*/  MOV R15, R9 ;  /* 0x00000009000f7202 */ /* 0x000fe20000000f00 */
[----:B------:R-:W-:Y:S01]  /*2f8c0*/  STL [R1+0x2dd8], R2 ;  /* 0x002dd80201007387 */ /* 0x000fe20000100800 */
[----:B------:R-:W2:Y:S01]  /*2f8d0*/  LDL R9, [R1+0x1aa8] ;  /* 0x001aa80001097983 */ /* 0x000ea20000100800 */
[C---:B---3--:R-:W-:Y:S11]  /*2f8e0*/  HMMA.16816.F32 R24, R16.reuse, R6, R24 ;  /* 0x000000061018723c */ /* 0x048ff60000001818 */
[----:B------:R-:W-:Y:S11]  /*2f8f0*/  @!UPT UIADD3 URZ, URZ, URZ, URZ ;  /* 0x0000003f3f3ff290 */ /* 0x000ff6000fffe03f */
[----:B------:R-:W-:Y:S01]  /*2f900*/  @!UPT UIADD3 URZ, URZ, URZ, URZ ;  /* 0x0000003f3f3ff290 */ /* 0x000fe2000fffe03f */
[----:B------:R-:W-:Y:S01]  /*2f910*/  STL.64 [R1+0x2de8], R26 ;  /* 0x002de81a01007387 */ /* 0x000fe20000100a00 */
[----:B------:R0:W-:Y:S03]  /*2f920*/  STL.64 [R1+0x2de0], R24 ;  /* 0x002de01801007387 */ /* 0x0001e60000100a00 */
[----:B0-----:R-:W3:Y:S01]  /*2f930*/  LDL.LU R24, [R1+0x20] ;  /* 0x0000200001187983 */ /* 0x001ee20000300800 */
[----:B------:R-:W3:Y:S02]  /*2f940*/  LDL.LU R25, [R1+0x24] ;  /* 0x0000240001197983 */ /* 0x000ee40000300800 */
[----:B------:R-:W2:Y:S02]  /*2f950*/  LDL.LU R26, [R1+0x28] ;  /* 0x00002800011a7983 */ /* 0x000ea40000300800 */
[----:B------:R-:W-:Y:S02]  /*2f960*/  IMAD.MOV.U32 R27, RZ, RZ, R29 ;  /* 0x000000ffff1b7224 */ /* 0x000fe400078e001d */
[----:B------:R-:W4:Y:S04]  /*2f970*/  LDL.LU R29, [R1+0x2e34] ;  /* 0x002e3400011d7983 */ /* 0x000f280000300800 */
[----:B--2---:R-:W-:Y:S01]  /*2f980*/  STL.64 [R1+0x2e00], R26 ;  /* 0x002e001a01007387 */ /* 0x004fe20000100a00 */
[----:B---3--:R0:W-:Y:S03]  /*2f990*/  STL.64 [R1+0x2df8], R24 ;  /* 0x002df81801007387 */ /* 0x0081e60000100a00 */
[----:B----4-:R-:W1:Y:S04]  /*2f9a0*/  LDSM.16.MT88.4 R4, [R29+0x27400] ;  /* 0x027400001d04783b */ /* 0x010e680000004200 */
[----:B0-----:R-:W2:Y:S04]  /*2f9b0*/  LDL.LU.64 R24, [R1+0xf0] ;  /* 0x0000f00001187983 */ /* 0x001ea80000300a00 */
[----:B--2---:R0:W-:Y:S04]  /*2f9c0*/  STL.64 [R1+0x2e20], R24 ;  /* 0x002e201801007387 */ /* 0x0041e80000100a00 */
[----:B0-----:R-:W2:Y:S01]  /*2f9d0*/  LDL.LU R24, [R1+0x80] ;  /* 0x0000800001187983 */ /* 0x001ea20000300800 */
[----:B------:R-:W2:Y:S02]  /*2f9e0*/  LDL.LU R25, [R1+0x84] ;  /* 0x0000840001197983 */ /* 0x000ea40000300800 */
[----:B------:R-:W2:Y:S02]  /*2f9f0*/  LDL.LU R26, [R1+0x88] ;  /* 0x00008800011a7983 */ /* 0x000ea40000300800 */
[----:B------:R-:W2:Y:S01]  /*2fa00*/  LDL.LU R27, [R1+0x8c] ;  /* 0x00008c00011b7983 */ /* 0x000ea20000300800 */
[----:B-1----:R-:W-:Y:S01]  /*2fa10*/  STL [R1+0x2d58], R5 ;  /* 0x002d580501007387 */ /* 0x002fe20000100800 */
[----:B------:R-:W-:Y:S02]  /*2fa20*/  STL [R1+0x2d54], R6 ;  /* 0x002d540601007387 */ /* 0x000fe40000100800 */
[----:B------:R-:W-:Y:S02]  /*2fa30*/  STL [R1+0x2d50], R7 ;  /* 0x002d500701007387 */ /* 0x000fe40000100800 */
[----:B------:R0:W-:Y:S02]  /*2fa40*/  STL [R1+0x2df0], R4 ;  /* 0x002df00401007387 */ /* 0x0001e40000100800 */
[----:B0-----:R-:W3:Y:S01]  /*2fa50*/  LDL.LU.64 R4, [R1+0x60] ;  /* 0x0000600001047983 */ /* 0x001ee20000300a00 */
[C---:B------:R-:W-:Y:S03]  /*2fa60*/  HMMA.16816.F32 R12, R16.reuse, R14, R20 ;  /* 0x0000000e100c723c */ /* 0x040fe60000001814 */
[----:B---3--:R0:W-:Y:S04]  /*2fa70*/  STL.64 [R1+0x2e08], R4 ;  /* 0x002e080401007387 */ /* 0x0081e80000100a00 */
[----:B0-----:R-:W3:Y:S01]  /*2fa80*/  LDL.LU R4, [R1+0x70] ;  /* 0x0000700001047983 */ /* 0x001ee20000300800 */
[----:B------:R-:W3:Y:S02]  /*2fa90*/  LDL.LU R5, [R1+0x74] ;  /* 0x0000740001057983 */ /* 0x000ee40000300800 */
[----:B------:R-:W3:Y:S02]  /*2faa0*/  LDL.LU R6, [R1+0x78] ;  /* 0x0000780001067983 */ /* 0x000ee40000300800 */
[----:B------:R-:W3:Y:S01]  /*2fab0*/  LDL.LU R7, [R1+0x7c] ;  /* 0x00007c0001077983 */ /* 0x000ee20000300800 */
[----:B------:R-:W4:Y:S01]  /*2fac0*/  LDL.LU R22, [R1+0x2e30] ;  /* 0x002e300001167983 */ /* 0x000f220000300800 */
[----:B------:R-:W3:Y:S09]  /*2fad0*/  LDL.LU.64 R20, [R1+0x2e28] ;  /* 0x002e280001147983 */ /* 0x000ef20000300a00 */
[----:B------:R-:W-:Y:S02]  /*2fae0*/  STL.64 [R1+0x30], R12 ;  /* 0x0000300c01007387 */ /* 0x000fe40000100a00 */
[----:B------:R0:W-:Y:S01]  /*2faf0*/  STL.64 [R1+0x38], R14 ;  /* 0x0000380e01007387 */ /* 0x0001e20000100a00 */
[----:B--2---:R-:W-:Y:S01]  /*2fb00*/  HMMA.16816.F32 R16, R16, R10, R24 ;  /* 0x0000000a1010723c */ /* 0x004fe20000001818 */
[----:B0-----:R-:W-:Y:S01]  /*2fb10*/  IMAD.MOV.U32 R15, RZ, RZ, R8 ;  /* 0x000000ffff0f7224 */ /* 0x001fe200078e0008 */
[----:B----4-:R-:W-:-:S02]  /*2fb20*/  MOV R12, R22 ;  /* 0x00000016000c7202 */ /* 0x010fc40000000f00 */
[----:B---3--:R-:W-:Y:S02]  /*2fb30*/  MOV R13, R21 ;  /* 0x00000015000d7202 */ /* 0x008fe40000000f00 */
[----:B------:R-:W-:Y:S02]  /*2fb40*/  MOV R14, R20 ;  /* 0x00000014000e7202 */ /* 0x000fe40000000f00 */
[----:B------:R-:W0:Y:S04]  /*2fb50*/  LDSM.16.MT88.4 R20, [R9+0x27400] ;  /* 0x027400000914783b */ /* 0x000e280000004200 */
[----:B0-----:R-:W-:Y:S01]  /*2fb60*/  STL [R1+0x2d4c], R23 ;  /* 0x002d4c1701007387 */ /* 0x001fe20000100800 */
[----:B------:R-:W2:Y:S02]  /*2fb70*/  LDL.LU.64 R24, [R1+0x2e20] ;  /* 0x002e200001187983 */ /* 0x000ea40000300a00 */
[----:B------:R-:W2:Y:S02]  /*2fb80*/  LDL.LU.64 R10, [R1+0x2e18] ;  /* 0x002e1800010a7983 */ /* 0x000ea40000300a00 */
[----:B------:R-:W2:Y:S06]  /*2fb90*/  LDL.LU.64 R8, [R1+0x2e10] ;  /* 0x002e100001087983 */ /* 0x000eac0000300a00 */
[----:B------:R-:W-:Y:S01]  /*2fba0*/  STL.64 [R1+0x2d78], R18 ;  /* 0x002d781201007387 */ /* 0x000fe20000100a00 */
[----:B------:R0:W-:Y:S03]  /*2fbb0*/  STL.64 [R1+0x2d70], R16 ;  /* 0x002d701001007387 */ /* 0x0001e60000100a00 */
[----:B0-----:R-:W3:Y:S01]  /*2fbc0*/  LDL.LU R16, [R1+0xd0] ;  /* 0x0000d00001107983 */ /* 0x001ee20000300800 */
[----:B------:R-:W3:Y:S01]  /*2fbd0*/  LDL.LU R17, [R1+0xd4] ;  /* 0x0000d40001117983 */ /* 0x000ee20000300800 */
[----:B--2---:R-:W-:Y:S01]  /*2fbe0*/  HMMA.16816.F32 R4, R8, R24, R4 ;  /* 0x000000180804723c */ /* 0x004fe20000001804 */
[----:B------:R-:W-:-:S02]  /*2fbf0*/  MOV R3, R24 ;  /* 0x0000001800037202 */ /* 0x000fc40000000f00 */
[----:B------:R-:W-:Y:S11]  /*2fc00*/  MOV R2, R25 ;  /* 0x0000001900027202 */ /* 0x000ff60000000f00 */
[----:B------:R-:W-:Y:S09]  /*2fc10*/  @!UPT UIADD3 URZ, URZ, URZ, URZ ;  /* 0x0000003f3f3ff290 */ /* 0x000ff2000fffe03f */
[----:B------:R0:W-:Y:S01]  /*2fc20*/  STL.64 [R1+0xc0], R4 ;  /* 0x0000c00401007387 */ /* 0x0001e20000100a00 */
[----:B------:R1:W-:Y:S03]  /*2fc30*/  STL.64 [R1+0xc8], R6 ;  /* 0x0000c80601007387 */ /* 0x0003e60000100a00 */
[----:B0-----:R-:W2:Y:S01]  /*2fc40*/  LDL.LU.64 R4, [R1+0x2e08] ;  /* 0x002e080001047983 */ /* 0x001ea20000300a00 */
[----:B------:R-:W2:Y:S02]  /*2fc50*/  LDL.LU.64 R26, [R1+0x2e00] ;  /* 0x002e0000011a7983 */ /* 0x000ea40000300a00 */
[----:B------:R-:W2:Y:S02]  /*2fc60*/  LDL.LU.64 R24, [R1+0x2df8] ;  /* 0x002df80001187983 */ /* 0x000ea40000300a00 */
[C---:B--2---:R-:W-:Y:S01]  /*2fc70*/  HMMA.16816.F32 R24, R8.reuse, R4, R24 ;  /* 0x000000040818723c */ /* 0x044fe20000001818 */
[----:B------:R-:W-:Y:S01]  /*2fc80*/  MOV R19, R4 ;  /* 0x0000000400137202 */ /* 0x000fe20000000f00 */
[----:B------:R-:W-:Y:S01]  /*2fc90*/  IMAD.MOV.U32 R18, RZ, RZ, R5 ;  /* 0x000000ffff127224 */ /* 0x000fe200078e0005 */
[----:B------:R-:W2:Y:S11]  /*2fca0*/  LDL.LU R4, [R1+0x2df0] ;  /* 0x002df00001047983 */ /* 0x000eb60000300800 */
[----:B------:R-:W-:Y:S10]  /*2fcb0*/  @!UPT UIADD3 URZ, URZ, URZ, URZ ;  /* 0x0000003f3f3ff290 */ /* 0x000ff4000fffe03f */
[----:B------:R-:W-:Y:S01]  /*2fcc0*/  IMAD.MOV.U32 R23, RZ, RZ, R27 ;  /* 0x000000ffff177224 */ /* 0x000fe200078e001b */
[----:B-1----:R-:W-:Y:S02]  /*2fcd0*/  MOV R7, R26 ;  /* 0x0000001a00077202 */ /* 0x002fe40000000f00 */
[----:B------:R-:W-:Y:S02]  /*2fce0*/  MOV R5, R24 ;  /* 0x0000001800057202 */ /* 0x000fe40000000f00 */
[----:B------:R-:W-:Y:S01]  /*2fcf0*/  MOV R6, R25 ;  /* 0x0000001900067202 */ /* 0x000fe20000000f00 */
[----:B------:R-:W4:Y:S01]  /*2fd00*/  LDL.LU.64 R26, [R1+0x2de8] ;  /* 0x002de800011a7983 */ /* 0x000f220000300a00 */
[----:B------:R-:W4:Y:S02]  /*2fd10*/  LDL.LU.64 R24, [R1+0x2de0] ;  /* 0x002de00001187983 */ /* 0x000f240000300a00 */
[----:B------:R-:W-:Y:S02]  /*2fd20*/  STL.64 [R1+0x2d88], R22 ;  /* 0x002d881601007387 */ /* 0x000fe40000100a00 */
[----:B------:R0:W-:Y:S02]  /*2fd30*/  STL.64 [R1+0x2d80], R20 ;  /* 0x002d801401007387 */ /* 0x0001e40000100a00 */
[----:B0-----:R-:W2:Y:S01]  /*2fd40*/  LDL.LU R20, [R1+0x30] ;  /* 0x0000300001147983 */ /* 0x001ea20000300800 */
[----:B------:R-:W2:Y:S02]  /*2fd50*/  LDL.LU R21, [R1+0x34] ;  /* 0x0000340001157983 */ /* 0x000ea40000300800 */
[----:B------:R-:W2:Y:S02]  /*2fd60*/  LDL.LU R22, [R1+0x38] ;  /* 0x0000380001167983 */ /* 0x000ea40000300800 */
[----:B------:R-:W2:Y:S01]  /*2fd70*/  LDL.LU R23, [R1+0x3c] ;  /* 0x00003c0001177983 */ /* 0x000ea20000300800 */
[----:B---3--:R-:W-:Y:S01]  /*2fd80*/  HMMA.16816.F32 R12, R8, R16, R12 ;  /* 0x00000010080c723c */ /* 0x008fe2000000180c */
[----:B--2---:R-:W-:Y:S01]  /*2fd90*/  STL.64 [R1+0x2d98], R22 ;  /* 0x002d981601007387 */ /* 0x004fe20000100a00 */
[----:B------:R0:W-:Y:S02]  /*2fda0*/  STL.64 [R1+0x2d90], R20 ;  /* 0x002d901401007387 */ /* 0x0001e40000100a00 */
[----:B0-----:R-:W-:-:S02]  /*2fdb0*/  MOV R20, R3 ;  /* 0x0000000300147202 */ /* 0x001fc40000000f00 */
[----:B------:R-:W-:Y:S01]  /*2fdc0*/  MOV R21, R2 ;  /* 0x0000000200157202 */ /* 0x000fe20000000f00 */
[----:B------:R-:W2:Y:S01]  /*2fdd0*/  LDL.LU R3, [R1+0x2ddc] ;  /* 0x002ddc0001037983 */ /* 0x000ea20000300800 */
[----:B------:R-:W3:Y:S03]  /*2fde0*/  LDL.LU R2, [R1+0x2dd8] ;  /* 0x002dd80001027983 */ /* 0x000ee60000300800 */
[----:B------:R-:W-:Y:S01]  /*2fdf0*/  STL.64 [R1+0x2da0], R20 ;  /* 0x002da01401007387 */ /* 0x000fe20000100a00 */
[----:B------:R-:W-:Y:S02]  /*2fe00*/  STL.64 [R1+0x2d68], R6 ;  /* 0x002d680601007387 */ /* 0x000fe40000100a00 */
[----:B------:R0:W-:Y:S02]  /*2fe10*/  STL.64 [R1+0x2d60], R4 ;  /* 0x002d600401007387 */ /* 0x0001e40000100a00 */
[----:B0-----:R-:W2:Y:S01]  /*2fe20*/  LDL.LU R4, [R1+0x110] ;  /* 0x0001100001047983 */ /* 0x001ea20000300800 */
[----:B------:R-:W2:Y:S06]  /*2fe30*/  LDL.LU R5, [R1+0x114] ;  /* 0x0001140001057983 */ /* 0x000eac0000300800 */
[----:B------:R-:W-:Y:S02]  /*2fe40*/  STL.64 [R1+0x50], R12 ;  /* 0x0000500c01007387 */ /* 0x000fe40000100a00 */
[----:B------:R0:W-:Y:S02]  /*2fe50*/  STL.64 [R1+0x58], R14 ;  /* 0x0000580e01007387 */ /* 0x0001e40000100a00 */
[----:B0-----:R-:W2:Y:S01]  /*2fe60*/  LDL.LU.64 R14, [R1+0x2dd0] ;  /* 0x002dd000010e7983 */ /* 0x001ea20000300a00 */
[----:B------:R-:W2:Y:S01]  /*2fe70*/  LDL.LU.64 R12, [R1+0x2dc8] ;  /* 0x002dc800010c7983 */ /* 0x000ea20000300a00 */
[----:B------:R-:W-:Y:S01]  /*2fe80*/  MOV R20, R19 ;  /* 0x0000001300147202 */ /* 0x000fe20000000f00 */
[----:B------:R-:W-:Y:S01]  /*2fe90*/  IMAD.MOV.U32 R21, RZ, RZ, R18 ;  /* 0x000000ffff157224 */ /* 0x000fe200078e0012 */
[----:B--2---:R-:W-:Y:S01]  /*2fea0*/  HMMA.16816.F32 R8, R8, R4, R12 ;  /* 0x000000040808723c */ /* 0x004fe2000000180c */
[----:B------:R-:W4:Y:S01]  /*2feb0*/  LDL.LU.64 R14, [R1+0x2dc0] ;  /* 0x002dc000010e7983 */ /* 0x000f220000300a00 */
[----:B------:R-:W4:Y:S11]  /*2fec0*/  LDL.LU.64 R12, [R1+0x2db8] ;  /* 0x002db800010c7983 */ /* 0x000f360000300a00 */
[----:B------:R-:W-:Y:S10]  /*2fed0*/  @!UPT UIADD3 URZ, URZ, URZ, URZ ;  /* 0x0000003f3f3ff290 */ /* 0x000ff4000fffe03f */
[----:B------:R3:W-:Y:S01]  /*2fee0*/  STL.64 [R1+0x10], R8 ;  /* 0x0000100801007387 */ /* 0x0007e20000100a00 */
[----:B------:R0:W-:Y:S01]  /*2fef0*/  STL.64 [R1+0x18], R10 ;  /* 0x0000180a01007387 */ /* 0x0001e20000100a00 */
[----:B---3--:R-:W-:Y:S02]  /*2ff00*/  MOV R8, R2 ;  /* 0x0000000200087202 */ /* 0x008fe40000000f00 */
[----:B------:R-:W-:Y:S01]  /*2ff10*/  MOV R9, R3 ;  /* 0x0000000300097202 */ /* 0x000fe20000000f00 */
[----:B------:R-:W2:Y:S01]  /*2ff20*/  LDL.LU R2, [R1+0x2db0] ;  /* 0x002db00001027983 */ /* 0x000ea20000300800 */
[----:B------:R-:W3:Y:S01]  /*2ff30*/  LDL.LU R3, [R1+0x2dac] ;  /* 0x002dac0001037983 */ /* 0x000ee20000300800 */
[----:B0-----:R-:W-:Y:S02]  /*2ff40*/  MOV R10, R0 ;  /* 0x00000000000a7202 */ /* 0x001fe40000000f00 */
[----:B------:R-:W2:Y:S01]  /*2ff50*/  LDL.LU R0, [R1+0x2da8] ;  /* 0x002da80001007983 */ /* 0x000ea20000300800 */
[----:B----4-:R-:W-:Y:S03]  /*2ff60*/  HMMA.16816.F32 R24, R12, R20, R24 ;  /* 0x000000140c18723c */ /* 0x010fe60000001818 */
[----:B------:R-:W4:Y:S01]  /*2ff70*/  LDL.LU.64 R20, [R1+0x2da0] ;  /* 0x002da00001147983 */ /* 0x000f220000300a00 */
[----:B------:R-:W-:-:S07]  /*2ff80*/  IMAD.MOV.U32 R11, RZ, RZ, R28 ;  /* 0x000000ffff0b7224 */ /* 0x000fce00078e001c */
[----:B----4-:R-:W-:Y:S01]  /*2ff90*/  HMMA.16816.F32 R20, R12, R20, R8 ;  /* 0x000000140c14723c */ /* 0x010fe20000001808 */
[----:B------:R-:W0:Y:S04]  /*2ffa0*/  LDSM.16.MT88.4 R8, [R29+0x27800] ;  /* 0x027800001d08783b */ /* 0x000e280000004200 */
[----:B0-----:R-:W-:Y:S11]  /*2ffb0*/  STL [R1+0x2d2c], R8 ;  /* 0x002d2c0801007387 */ /* 0x001ff60000100800 */
[----:B------:R-:W-:Y:S07]  /*2ffc0*/  @!UPT UIADD3 URZ, URZ, URZ, URZ ;  /* 0x0000003f3f3ff290 */ /* 0x000fee000fffe03f */
[----:B------:R-:W-:Y:S02]  /*2ffd0*/  STL.64 [R1+0xb0], R20 ;  /* 0x0000b01401007387 */ /* 0x000fe40000100a00 */
[----:B------:R-:W-:Y:S02]  /*2ffe0*/  STL.64 [R1+0xb8], R22 ;  /* 0x0000b81601007387 */ /* 0x000fe40000100a00 */
[----:B--2---:R-:W0:Y:S04]  /*2fff0*/  LDSM.16.M88.4 R20, [R0+0x8380] ;  /* 0x008380000014783b */ /* 0x004e280000000200 */
[----:B------:R-:W-:Y:S01]  /*30000*/  STL [R1+0x2d28], R9 ;  /* 0x002d280901007387 */ /* 0x000fe20000100800 */
[----:B------:R-:W-:Y:S02]  /*30010*/  STL [R1+0x2d24], R10 ;  /* 0x002d240a01007387 */ /* 0x000fe40000100800 */
[----:B------:R-:W-:Y:S01]  /*30020*/  STL [R1+0x2d20], R11 ;  /* 0x002d200b01007387 */ /* 0x000fe20000100800 */
[----:B0-----:R-:W-:Y:S01]  /*30030*/  STL.64 [R1+0x40], R20 ;  /* 0x0000401401007387 */ /* 0x001fe20000100a00 */
[----:B------:R0:W-:Y:S03]  /*30040*/  STL.64 [R1+0x48], R22 ;  /* 0x0000481601007387 */ /* 0x0001e60000100a00 */
[----:B0-----:R-:W2:Y:S01]  /*30050*/  LDL.LU.64 R22, [R1+0x2d98] ;  /* 0x002d980001167983 */ /* 0x001ea20000300a00 */
[----:B------:R-:W2:Y:S01]  /*30060*/  LDL.LU.64 R20, [R1+0x2d90] ;  /* 0x002d900001147983 */ /* 0x000ea20000300a00 */
[----:B------:R-:W-:-:S02]  /*30070*/  MOV R11, R2 ;  /* 0x00000002000b7202 */ /* 0x000fc40000000f00 */
[----:B---3--:R-:W-:Y:S01]  /*30080*/  MOV R10, R3 ;  /* 0x00000003000a7202 */ /* 0x008fe20000000f00 */
[C---:B--2---:R-:W-:Y:S01]  /*30090*/  HMMA.16816.F32 R16, R12.reuse, R16, R20 ;  /* 0x000000100c10723c */ /* 0x044fe20000001814 */
[----:B------:R-:W2:Y:S01]  /*300a0*/  LDL.LU.64 R22, [R1+0x2d88] ;  /* 0x002d880001167983 */ /* 0x000ea20000300a00 */
[----:B------:R-:W3:Y:S11]  /*300b0*/  LDL.LU.64 R20, [R1+0x2d80] ;  /* 0x002d800001147983 */ /* 0x000ef60000300a00 */
[----:B------:R-:W-:Y:S11]  /*300c0*/  @!UPT UIADD3 URZ, URZ, URZ, URZ ;  /* 0x0000003f3f3ff290 */ /* 0x000ff6000fffe03f */
[----:B------:R-:W-:Y:S02]  /*300d0*/  MOV R2, R18 ;  /* 0x0000001200027202 */ /* 0x000fe40000000f00 */
[----:B------:R-:W-:Y:S02]  /*300e0*/  MOV R0, R19 ;  /* 0x0000001300007202 */ /* 0x000fe40000000f00 */
[----:B------:R-:W-:Y:S01]  /*300f0*/  MOV R28, R16 ;  /* 0x00000010001c7202 */ /* 0x000fe20000000f00 */
[----:B------:R-:W-:Y:S01]  /*30100*/  IMAD.MOV.U32 R3, RZ, RZ, R17 ;  /* 0x000000ffff037224 */ /* 0x000fe200078e0011 */
[----:B------:R-:W4:Y:S01]  /*30110*/  LDL.LU.64 R18, [R1+0x2d78] ;  /* 0x002d780001127983 */ /* 0x000f220000300a00 */
[----:B------:R-:W4:Y:S02]  /*30120*/  LDL.LU.64 R16, [R1+0x2d70] ;  /* 0x002d700001107983 */ /* 0x000f240000300a00 */
[----:B------:R-:W-:Y:S02]  /*30130*/  STL [R1+0x2d3c], R0 ;  /* 0x002d3c0001007387 */ /* 0x000fe40000100800 */
[----:B------:R0:W-:Y:S02]  /*30140*/  STL [R1+0x2d38], R2 ;  /* 0x002d380201007387 */ /* 0x0001e40000100800 */
[----:B0-----:R-:W3:Y:S01]  /*30150*/  LDL R2, [R1+0x1aa8] ;  /* 0x001aa80001027983 */ /* 0x001ee20000100800 */
[----:B------:R0:W-:Y:S03]  /*30160*/  STL [R1+0x2d34], R3 ;  /* 0x002d340301007387 */ /* 0x0001e60000100800 */
[----:B0-----:R-:W3:Y:S01]  /*30170*/  LDL R3, [R1+0x1aa4] ;  /* 0x001aa40001037983 */ /* 0x001ee20000100800 */
[----:B------:R-:W-:Y:S02]  /*30180*/  STL [R1+0x2d30], R28 ;  /* 0x002d301c01007387 */ /* 0x000fe40000100800 */
[----:B------:R-:W3:Y:S01]  /*30190*/  LDL.LU.64 R6, [R1+0x2d68] ;  /* 0x002d680001067983 */ /* 0x000ee20000300a00 */
[----:B----4-:R-:W-:Y:S01]  /*301a0*/  HMMA.16816.F32 R16, R12, R4, R16 ;  /* 0x000000040c10723c */ /* 0x010fe20000001810 */
[----:B------:R-:W4:Y:S06]  /*301b0*/  LDL.LU.64 R4, [R1+0x2d60] ;  /* 0x002d600001047983 */ /* 0x000f2c0000300a00 */
[----:B--2---:R-:W-:Y:S01]  /*301c0*/  MOV R15, R23 ;  /* 0x00000017000f7202 */ /* 0x004fe20000000f00 */
[----:B---3--:R-:W-:Y:S01]  /*301d0*/  IMAD.MOV.U32 R13, RZ, RZ, R6 ;  /* 0x000000ffff0d7224 */ /* 0x008fe200078e0006 */
[----:B------:R-:W-:-:S02]  /*301e0*/  MOV R14, R7 ;  /* 0x00000007000e7202 */ /* 0x000fc40000000f00 */
[----:B----4-:R-:W-:Y:S02]  /*301f0*/  MOV R12, R5 ;  /* 0x00000005000c7202 */ /* 0x010fe40000000f00 */
[----:B------:R-:W2:Y:S10]  /*30200*/  LDL.LU R5, [R1+0x2d58] ;  /* 0x002d580001057983 */ /* 0x000eb40000300800 */
[----:B------:R-:W-:Y:S02]  /*30210*/  STL.64 [R1+0x90], R16 ;  /* 0x0000901001007387 */ /* 0x000fe40000100a00 */
[----:B------:R-:W-:Y:S02]  /*30220*/  STL.64 [R1+0x98], R18 ;  /* 0x0000981201007387 */ /* 0x000fe40000100a00 */
[----:B------:R-:W0:Y:S04]  /*30230*/  LDSM.16.MT88.4 R16, [R2+0x27800] ;  /* 0x027800000210783b */ /* 0x000e280000004200 */
[----:B------:R-:W2:Y:S01]  /*30240*/  LDL.LU R6, [R1+0x2d54] ;  /* 0x002d540001067983 */ /* 0x000ea20000300800 */
[----:B------:R-:W2:Y:S02]  /*30250*/  LDL.LU R7, [R1+0x2d50] ;  /* 0x002d500001077983 */ /* 0x000ea40000300800 */
[----:B------:R-:W3:Y:S01]  /*30260*/  LDL.LU R23, [R1+0x2d4c] ;  /* 0x002d4c0001177983 */ /* 0x000ee20000300800 */
[----:B0-----:R0:W-:Y:S01]  /*30270*/  STL.64 [R1+0x2ce0], R18 ;  /* 0x002ce01201007387 */ /* 0x0011e20000100a00 */
[----:B------:R-:W-:Y:S03]  /*30280*/  STL.64 [R1+0x2cd8], R16 ;  /* 0x002cd81001007387 */ /* 0x000fe60000100a00 */
[----:B0-----:R-:W4:Y:S01]  /*30290*/  LDL.LU R18, [R1+0xd8] ;  /* 0x0000d80001127983 */ /* 0x001f220000300800 */
[----:B------:R-:W4:Y:S01]  /*302a0*/  LDL.LU R19, [R1+0xdc] ;  /* 0x0000dc0001137983 */ /* 0x000f220000300800 */
[-C--:B--2---:R-:W-:Y:S11]  /*302b0*/  HMMA.16816.F32 R12, R4, R10.reuse, R12 ;  /* 0x0000000a040c723c */ /* 0x084ff6000000180c */
[----:B------:R-:W-:Y:S11]  /*302c0*/  @!UPT UIADD3 URZ, URZ, URZ, URZ ;  /* 0x0000003f3f3ff290 */ /* 0x000ff6000fffe03f */
[----:B------:R-:W-:Y:S02]  /*302d0*/  @!UPT UIADD3 URZ, URZ, URZ, URZ ;  /* 0x0000003f3f3ff290 */ /* 0x000fe4000fffe03f */
[----:B------:R-:W-:Y:S01]  /*302e0*/  MOV R0, R15 ;  /* 0x0000000f00007202 */ /* 0x000fe20000000f00 */
[----:B----4-:R0:W-:Y:S04]  /*302f0*/  STL.64 [R1+0x2d40], R18 ;  /* 0x002d401201007387 */ /* 0x0101e80000100a00 */
[----:B0-----:R-:W2:Y:S01]  /*30300*/  LDL.LU.64 R18, [R1+0xf8] ;  /* 0x0000f80001127983 */ /* 0x001ea20000300a00 */
[----:B------:R-:W-:Y:S02]  /*30310*/  STL.64 [R1], R12 ;  /* 0x0000000c01007387 */ /* 0x000fe40000100a00 */
[----:B------:R3:W-:Y:S02]  /*30320*/  STL [R1+0x8], R14 ;  /* 0x0000080e01007387 */ /* 0x0007e40000100800 */
[----:B---3--:R-:W-:Y:S01]  /*30330*/  HMMA.16816.F32 R12, R20, R10, R24 ;  /* 0x0000000a140c723c */ /* 0x008fe20000001818 */
[----:B------:R-:W-:Y:S11]  /*30340*/  LDSM.16.M88.4 R24, [R3+0x10380] ;  /* 0x010380000318783b */ /* 0x000ff60000000200 */
[----:B------:R-:W-:Y:S11]  /*30350*/  @!UPT UIADD3 URZ, URZ, URZ, URZ ;  /* 0x0000003f3f3ff290 */ /* 0x000ff6000fffe03f */
[----:B------:R-:W-:Y:S01]  /*30360*/  STL.64 [R1+0x28], R14 ;  /* 0x0000280e01007387 */ /* 0x000fe20000100a00 */
[----:B------:R-:W-:Y:S01]  /*30370*/  IMAD.MOV.U32 R10, RZ, RZ, R12 ;  /* 0x000000ffff0a7224 */ /* 0x000fe200078e000c */
[----:B------:R-:W-:Y:S02]  /*30380*/  MOV R11, R13 ;  /* 0x0000000d000b7202 */ /* 0x000fe40000000f00 */
[----:B------:R-:W0:Y:S01]  /*30390*/  LDSM.16.M88.4 R12, [R3+0x380] ;  /* 0x00038000030c783b */ /* 0x000e220000000200 */
[----:B------:R-:W-:Y:S02]  /*303a0*/  STL.64 [R1+0x2d18], R22 ;  /* 0x002d181601007387 */ /* 0x000fe40000100a00 */
[----:B------:R1:W-:Y:S02]  /*303b0*/  STL.64 [R1+0x2d10], R20 ;  /* 0x002d101401007387 */ /* 0x0003e40000100a00 */
[----:B-1----:R-:W3:Y:S01]  /*303c0*/  LDL.LU R20, [R1+0x50] ;  /* 0x0000500001147983 */ /* 0x002ee20000300800 */
[----:B------:R-:W3:Y:S02]  /*303d0*/  LDL.LU R21, [R1+0x54] ;  /* 0x0000540001157983 */ /* 0x000ee40000300800 */
[----:B------:R-:W3:Y:S02]  /*303e0*/  LDL.LU R22, [R1+0x58] ;  /* 0x0000580001167983 */ /* 0x000ee40000300800 */
[----:B------:R-:W3:Y:S01]  /*303f0*/  LDL.LU R23, [R1+0x5c] ;  /* 0x00005c0001177983 */ /* 0x000ee20000300800 */
[----:B0-----:R-:W-:Y:S01]  /*30400*/  STL.64 [R1+0x88], R14 ;  /* 0x0000880e01007387 */ /* 0x001fe20000100a00 */
[----:B------:R-:W-:Y:S02]  /*30410*/  STL.64 [R1+0x2c98], R26 ;  /* 0x002c981a01007387 */ /* 0x000fe40000100a00 */
[----:B------:R0:W-:Y:S02]  /*30420*/  STL.64 [R1+0x2c90], R24 ;  /* 0x002c901801007387 */ /* 0x0001e40000100a00 */
[----:B0-----:R-:W4:Y:S01]  /*30430*/  LDL.LU R24, [R1+0xc0] ;  /* 0x0000c00001187983 */ /* 0x001f220000300800 */
[----:B------:R-:W4:Y:S02]  /*30440*/  LDL.LU R25, [R1+0xc4] ;  /* 0x0000c40001197983 */ /* 0x000f240000300800 */
[----:B------:R-:W4:Y:S02]  /*30450*/  LDL.LU R26, [R1+0xc8] ;  /* 0x0000c800011a7983 */ /* 0x000f240000300800 */
[----:B------:R-:W4:Y:S01]  /*30460*/  LDL.LU R27, [R1+0xcc] ;  /* 0x0000cc00011b7983 */ /* 0x000f220000300800 */
[----:B------:R-:W-:-:S02]  /*30470*/  MOV R8, R12 ;  /* 0x0000000c00087202 */ /* 0x000fc40000000f00 */
[----:B------:R-:W-:Y:S02]  /*30480*/  MOV R9, R13 ;  /* 0x0000000d00097202 */ /* 0x000fe40000000f00 */
[----:B------:R-:W0:Y:S04]  /*30490*/  LDSM.16.M88.4 R12, [R3+0x18380] ;  /* 0x01838000030c783b */ /* 0x000e280000000200 */
[----:B0-----:R-:W-:Y:S01]  /*304a0*/  STL.64 [R1+0x70], R12 ;  /* 0x0000700c01007387 */ /* 0x001fe20000100a00 */
[----:B------:R-:W-:Y:S02]  /*304b0*/  IMAD.MOV.U32 R3, RZ, RZ, R12 ;  /* 0x000000ffff037224 */ /* 0x000fe400078e000c */
[----:B------:R-:W-:Y:S01]  /*304c0*/  STL.64 [R1+0x78], R14 ;  /* 0x0000780e01007387 */ /* 0x000fe20000100a00 */
[----:B------:R-:W-:-:S02]  /*304d0*/  MOV R28, R13 ;  /* 0x0000000d001c7202 */ /* 0x000fc40000000f00 */
[----:B------:R0:W1:Y:S04]  /*304e0*/  LDSM.16.MT88.4 R12, [R29+0x27c00] ;  /* 0x027c00001d0c783b */ /* 0x0000680000004200 */
[----:B0-----:R-:W3:Y:S04]  /*304f0*/  LDL.LU R29, [R1+0x2d48] ;  /* 0x002d4800011d7983 */ /* 0x001ee80000300800 */
[----:B-1----:R-:W-:Y:S01]  /*30500*/  STL.64 [R1+0x2c70], R14 ;  /* 0x002c700e01007387 */ /* 0x002fe20000100a00 */
[----:B------:R2:W-:Y:S02]  /*30510*/  STL.64 [R1+0x2c68], R12 ;  /* 0x002c680c01007387 */ /* 0x0005e40000100a00 */
[----:B--2---:R-:W-:-:S02]  /*30520*/  MOV R13, R18 ;  /* 0x00000012000d7202 */ /* 0x004fc40000000f00 */
[----:B------:R-:W-:Y:S01]  /*30530*/  MOV R12, R19 ;  /* 0x00000013000c7202 */ /* 0x000fe20000000f00 */
[C---:B----4-:R-:W-:Y:S01]  /*30540*/  HMMA.16816.F32 R24, R4.reuse, R18, R24 ;  /* 0x000000120418723c */ /* 0x050fe20000001818 */
[----:B------:R-:W2:Y:S11]  /*30550*/  LDL.LU.64 R18, [R1+0x2d40] ;  /* 0x002d400001127983 */ /* 0x000eb60000300a00 */
[----:B------:R-:W-:Y:S11]  /*30560*/  @!UPT UIADD3 URZ, URZ, URZ, URZ ;  /* 0x0000003f3f3ff290 */ /* 0x000ff6000fffe03f */
[----:B------:R0:W-:Y:S01]  /*30570*/  STL.64 [R1+0x2ca8], R26 ;  /* 0x002ca81a01007387 */ /* 0x0001e20000100a00 */
[----:B------:R-:W-:Y:S03]  /*30580*/  STL.64 [R1+0x2ca0], R24 ;  /* 0x002ca01801007387 */ /* 0x000fe60000100a00 */
[----:B0-----:R-:W4:Y:S01]  /*30590*/  LDL.LU R26, [R1+0x118] ;  /* 0x00011800011a7983 */ /* 0x001f220000300800 */
[----:B---3--:R-:W-:Y:S01]  /*305a0*/  IMAD.MOV.U32 R27, RZ, RZ, R29 ;  /* 0x000000ffff1b7224 */ /* 0x008fe200078e001d */
[C---:B--2---:R-:W-:Y:S11]  /*305b0*/  HMMA.16816.F32 R20, R4.reuse, R18, R20 ;  /* 0x000000120414723c */ /* 0x044ff60000001814 */
[----:B------:R-:W-:Y:S11]  /*305c0*/  @!UPT UIADD3 URZ, URZ, URZ, URZ ;  /* 0x0000003f3f3ff290 */ /* 0x000ff6000fffe03f */
[----:B------:R-:W-:Y:S01]  /*305d0*/  @!UPT UIADD3 URZ, URZ, URZ, URZ ;  /* 0x0000003f3f3ff290 */ /* 0x000fe2000fffe03f */
[----:B------:R0:W-:Y:S01]  /*305e0*/  STL [R1+0x50], R20 ;  /* 0x0000501401007387 */ /* 0x0001e20000100800 */
[----:B------:R-:W-:Y:S02]  /*305f0*/  MOV R29, R21 ;  /* 0x00000015001d7202 */ /* 0x000fe40000000f00 */
[----:B------:R-:W-:Y:S02]  /*30600*/  MOV R17, R22 ;  /* 0x0000001600117202 */ /* 0x000fe40000000f00 */
[----:B------:R-:W-:Y:S01]  /*30610*/  MOV R16, R23 ;  /* 0x0000001700107202 */ /* 0x000fe20000000f00 */
[----:B------:R-:W-:Y:S01]  /*30620*/  IMAD.MOV.U32 R23, RZ, RZ, R0 ;  /* 0x000000ffff177224 */ /* 0x000fe200078e0000 */
[----:B0-----:R-:W2:Y:S01]  /*30630*/  LDL.LU R20, [R1] ;  /* 0x0000000001147983 */ /* 0x001ea20000300800 */
[----:B------:R-:W2:Y:S02]  /*30640*/  LDL.LU R21, [R1+0x4] ;  /* 0x0000040001157983 */ /* 0x000ea40000300800 */
[----:B------:R-:W2:Y:S02]  /*30650*/  LDL.LU R22, [R1+0x8] ;  /* 0x0000080001167983 */ /* 0x000ea40000300800 */
[----:B------:R-:W3:Y:S01]  /*30660*/  LDL.LU R0, [R1+0x2d3c] ;  /* 0x002d3c0001007983 */ /* 0x000ee20000300800 */
[----:B------:R-:W-:Y:S01]  /*30670*/  STL.64 [R1+0x2d00], R18 ;  /* 0x002d001201007387 */ /* 0x000fe20000100a00 */
[----:B------:R0:W-:Y:S03]  /*30680*/  STL.64 [R1+0x2cf8], R16 ;  /* 0x002cf81001007387 */ /* 0x0001e60000100a00 */
[----:B0-----:R-:W4:Y:S01]  /*30690*/  LDL.LU R16, [R1+0x10] ;  /* 0x0000100001107983 */ /* 0x001f220000300800 */
[----:B------:R-:W4:Y:S02]  /*306a0*/  LDL.LU R17, [R1+0x14] ;  /* 0x0000140001117983 */ /* 0x000f240000300800 */
[----:B------:R-:W4:Y:S02]  /*306b0*/  LDL.LU R18, [R1+0x18] ;  /* 0x0000180001127983 */ /* 0x000f240000300800 */
[----:B------:R-:W4:Y:S02]  /*306c0*/  LDL.LU R19, [R1+0x1c] ;  /* 0x00001c0001137983 */ /* 0x000f240000300800 */
[----:B----4-:R-:W-:Y:S11]  /*306d0*/  HMMA.16816.F32 R4, R4, R26, R16 ;  /* 0x0000001a0404723c */ /* 0x010ff60000001810 */
[----:B------:R-:W-:Y:S11]  /*306e0*/  @!UPT UIADD3 URZ, URZ, URZ, URZ ;  /* 0x0000003f3f3ff290 */ /* 0x000ff6000fffe03f */
[----:B------:R-:W-:Y:S01]  /*306f0*/  @!UPT UIADD3 URZ, URZ, URZ, URZ ;  /* 0x0000003f3f3ff290 */ /* 0x000fe2000fffe03f */
[----:B------:R-:W-:Y:S01]  /*30700*/  STL.64 [R1+0x30], R4 ;  /* 0x0000300401007387 */ /* 0x000fe20000100a00 */
[----:B------:R-:W-:Y:S02]  /*30710*/  MOV R25, R6 ;  /* 0x0000000600197202 */ /* 0x000fe40000000f00 */
[----:B------:R-:W-:Y:S02]  /*30720*/  MOV R24, R7 ;  /* 0x0000000700187202 */ /* 0x000fe40000000f00 */
[----:B------:R-:W0:Y:S01]  /*30730*/  LDSM.16.MT88.4 R4, [R2+0x27c00] ;  /* 0x027c00000204783b */ /* 0x000e220000004200 */
[----:B------:R-:W-:Y:S01]  /*30740*/  STL.64 [R1+0x2cc8], R26 ;  /* 0x002cc81a01007387 */ /* 0x000fe20000100a00 */
[----:B------:R-:W-:Y:S01]  /*30750*/  MOV R18, R13 ;  /* 0x0000000d00127202 */ /* 0x000fe20000000f00 */
[----:B------:R-:W-:Y:S01]  /*30760*/  IMAD.MOV.U32 R19, RZ, RZ, R12 ;  /* 0x000000ffff137224 */ /* 0x000fe200078e000c */
[----:B------:R1:W-:Y:S01]  /*30770*/  STL.64 [R1+0x2cc0], R24 ;  /* 0x002cc01801007387 */ /* 0x0003e20000100a00 */
[----:B------:R-:W-:-:S02]  /*30780*/  MOV R12, R3 ;  /* 0x00000003000c7202 */ /* 0x000fc40000000f00 */
[----:B------:R-:W-:Y:S01]  /*30790*/  MOV R13, R28 ;  /* 0x0000001c000d7202 */ /* 0x000fe20000000f00 */
[----:B------:R-:W-:Y:S06]  /*307a0*/  BAR.SYNC.DEFER_BLOCKING 0x0 ;  /* 0x0000000000007b1d */ /* 0x000fec0000010000 */
[----:B-1----:R-:W2:Y:S01]  /*307b0*/  LDL.LU R24, [R1+0x40] ;  /* 0x0000400001187983 */ /* 0x002ea20000300800 */
[----:B------:R-:W2:Y:S02]  /*307c0*/  LDL.LU R25, [R1+0x44] ;  /* 0x0000440001197983 */ /* 0x000ea40000300800 */
[----:B------:R-:W4:Y:S02]  /*307d0*/  LDL.LU R2, [R1+0x2d38] ;  /* 0x002d380001027983 */ /* 0x000f240000300800 */
[----:B------:R-:W2:Y:S01]  /*307e0*/  LDL.LU R3, [R1+0x2d34] ;  /* 0x002d340001037983 */ /* 0x000ea20000300800 */
[----:B------:R-:W2:Y:S01]  /*307f0*/  LDL.LU R28, [R1+0x2d30] ;  /* 0x002d3000011c7983 */ /* 0x000ea20000300800 */
[----:B------:R1:W-:Y:S03]  /*30800*/  STL.64 [R1+0x2d08], R12 ;  /* 0x002d080c01007387 */ /* 0x0003e60000100a00 */
[----:B-1----:R-:W2:Y:S01]  /*30810*/  LDL.LU R12, [R1+0xb0] ;  /* 0x0000b000010c7983 */ /* 0x002ea20000300800 */
[----:B------:R-:W2:Y:S02]  /*30820*/  LDL.LU R13, [R1+0xb4] ;  /* 0x0000b400010d7983 */ /* 0x000ea40000300800 */
[----:B------:R-:W2:Y:S02]  /*30830*/  LDL.LU R14, [R1+0xb8] ;  /* 0x0000b800010e7983 */ /* 0x000ea40000300800 */
[----:B------:R-:W2:Y:S01]  /*30840*/  LDL.LU R15, [R1+0xbc] ;  /* 0x0000bc00010f7983 */ /* 0x000ea20000300800 */
[----:B0-----:R-:W-:Y:S01]  /*30850*/  STL.64 [R1+0x2c38], R6 ;  /* 0x002c380601007387 */ /* 0x001fe20000100a00 */
[----:B------:R0:W-:Y:S02]  /*30860*/  STL.64 [R1+0x2c30], R4 ;  /* 0x002c300401007387 */ /* 0x0001e40000100a00 */
[----:B0-----:R-:W-:Y:S01]  /*30870*/  MOV R4, R8 ;  /* 0x0000000800047202 */ /* 0x001fe20000000f00 */
[----:B------:R-:W-:Y:S01]  /*30880*/  IMAD.MOV.U32 R5, RZ, RZ, R9 ;  /* 0x000000ffff057224 */ /* 0x000fe200078e0009 */
[----:B------:R-:W2:Y:S01]  /*30890*/  LDL.LU R8, [R1+0x2d2c] ;  /* 0x002d2c0001087983 */ /* 0x000ea20000300800 */
[----:B------:R-:W2:Y:S03]  /*308a0*/  LDL.LU R9, [R1+0x2d28] ;  /* 0x002d280001097983 */ /* 0x000ea60000300800 */
[----:B------:R0:W-:Y:S02]  /*308b0*/  STL.64 [R1+0x2cd0], R4 ;  /* 0x002cd00401007387 */ /* 0x0001e40000100a00 */
[----:B0-----:R-:W-:-:S02]  /*308c0*/  MOV R4, R10 ;  /* 0x0000000a00047202 */ /* 0x001fc40000000f00 */
[----:B------:R-:W-:Y:S01]  /*308d0*/  MOV R5, R11 ;  /* 0x0000000b00057202 */ /* 0x000fe20000000f00 */
[----:B------:R-:W2:Y:S01]  /*308e0*/  LDL.LU R10, [R1+0x2d24] ;  /* 0x002d2400010a7983 */ /* 0x000ea20000300800 */
[----:B------:R-:W2:Y:S02]  /*308f0*/  LDL.LU R11, [R1+0x2d20] ;  /* 0x002d2000010b7983 */ /* 0x000ea40000300800 */
[----:B------:R-:W3:Y:S02]  /*30900*/  LDL.LU R6, [R1+0x28] ;  /* 0x0000280001067983 */ /* 0x000ee40000300800 */
[----:B------:R-:W3:Y:S01]  /*30910*/  LDL.LU R7, [R1+0x2c] ;  /* 0x00002c0001077983 */ /* 0x000ee20000300800 */
[----:B--2---:R-:W-:Y:S01]  /*30920*/  HMMA.16816.F32 R20, R8, R24, R20 ;  /* 0x000000180814723c */ /* 0x004fe20000001814 */
[----:B---3--:R4:W-:Y:S01]  /*30930*/  STL.64 [R1+0x2cf0], R6 ;  /* 0x002cf00601007387 */ /* 0x0089e20000100a00 */
[----:B------:R0:W-:Y:S01]  /*30940*/  STL.64 [R1+0x2ce8], R4 ;  /* 0x002ce80401007387 */ /* 0x0001e20000100a00 */
[----:B----4-:R-:W-:-:S02]  /*30950*/  MOV R6, R2 ;  /* 0x0000000200067202 */ /* 0x010fc40000000f00 */
[----:B------:R-:W-:Y:S02]  /*30960*/  MOV R7, R0 ;  /* 0x0000000000077202 */ /* 0x000fe40000000f00 */
[----:B0-----:R-:W-:Y:S01]  /*30970*/  MOV R4, R28 ;  /* 0x0000001c00047202 */ /* 0x001fe20000000f00 */
[----:B------:R-:W-:Y:S11]  /*30980*/  IMAD.MOV.U32 R5, RZ, RZ, R3 ;  /* 0x000000ffff057224 */ /* 0x000ff600078e0003 */
[----:B------:R-:W-:Y:S05]  /*30990*/  @!UPT UIADD3 URZ, URZ, URZ, URZ ;  /* 0x0000003f3f3ff290 */ /* 0x000fea000fffe03f */
[----:B------:R-:W-:Y:S02]  /*309a0*/  MOV R2, R22 ;  /* 0x0000001600027202 */ /* 0x000fe40000000f00 */
[----:B------:R-:W-:Y:S02]  /*309b0*/  MOV R0, R23 ;  /* 0x0000001700007202 */ /* 0x000fe40000000f00 */
[----:B------:R-:W-:Y:S01]  /*309c0*/  MOV R28, R20 ;  /* 0x00000014001c7202 */ /* 0x000fe20000000f00 */
[----:B------:R-:W-:Y:S01]  /*309d0*/  IMAD.MOV.U32 R3, RZ, RZ, R21 ;  /* 0x000000ffff037224 */ /* 0x000fe200078e0015 */
[----:B------:R-:W2:Y:S01]  /*309e0*/  LDL.LU.64 R22, [R1+0x2d18] ;  /* 0x002d180001167983 */ /* 0x000ea20000300a00 */
[----:B------:R-:W2:Y:S02]  /*309f0*/  LDL.LU.64 R20, [R1+0x2d10] ;  /* 0x002d100001147983 */ /* 0x000ea40000300a00 */
[----:B------:R-:W-:Y:S02]  /*30a00*/  STL.64 [R1+0x2cb8], R10 ;  /* 0x002cb80a01007387 */ /* 0x000fe40000100a00 */
[----:B------:R0:W-:Y:S02]  /*30a10*/  STL.64 [R1+0x2cb0], R8 ;  /* 0x002cb00801007387 */ /* 0x0001e40000100a00 */
[----:B0-----:R-:W3:Y:S01]  /*30a20*/  LDL.LU R8, [R1+0x90] ;  /* 0x0000900001087983 */ /* 0x001ee20000300800 */
[----:B------:R-:W3:Y:S02]  /*30a30*/  LDL.LU R9, [R1+0x94] ;  /* 0x0000940001097983 */ /* 0x000ee40000300800 */
[----:B------:R-:W3:Y:S02]  /*30a40*/  LDL.LU R10, [R1+0x98] ;  /* 0x00009800010a7983 */ /* 0x000ee40000300800 */
[----:B------:R-:W3:Y:S01]  /*30a50*/  LDL.LU R11, [R1+0x9c] ;  /* 0x00009c00010b7983 */ /* 0x000ee20000300800 */
[----:B--2---:R-:W-:Y:S01]  /*30a60*/  HMMA.16816.F32 R16, R20, R18, R12 ;  /* 0x000000121410723c */ /* 0x004fe2000000180c */
[----:B------:R-:W2:Y:S11]  /*30a70*/  LDL.LU.64 R12, [R1+0x2d08] ;  /* 0x002d0800010c7983 */ /* 0x000eb60000300a00 */
[----:B------:R-:W-:Y:S11]  /*30a80*/  @!UPT UIADD3 URZ, URZ, URZ, URZ ;  /* 0x0000003f3f3ff290 */ /* 0x000ff6000fffe03f */
[----:B------:R0:W-:Y:S01]  /*30a90*/  STL.64 [R1+0x10], R16 ;  /* 0x0000101001007387 */ /* 0x0001e20000100a00 */
[----:B------:R-:W-:Y:S01]  /*30aa0*/  MOV R15, R18 ;  /* 0x00000012000f7202 */ /* 0x000fe20000000f00 */
[----:B------:R-:W-:Y:S02]  /*30ab0*/  IMAD.MOV.U32 R14, RZ, RZ, R19 ;  /* 0x000000ffff0e7224 */ /* 0x000fe400078e0013 */
[----:B------:R-:W4:Y:S04]  /*30ac0*/  LDL.LU.64 R18, [R1+0x2d00] ;  /* 0x002d000001127983 */ /* 0x000f280000300a00 */
[----:B0-----:R-:W3:Y:S01]  /*30ad0*/  LDL.LU.64 R16, [R1+0x2cf8] ;  /* 0x002cf80001107983 */ /* 0x001ee20000300a00 */
[----:B------:R-:W-:Y:S03]  /*30ae0*/  STL.64 [R1+0x2c88], R14 ;  /* 0x002c880e01007387 */ /* 0x000fe60000100a00 */
[----:B--2---:R0:W-:Y:S04]  /*30af0*/  STL.64 [R1+0x2c80], R12 ;  /* 0x002c800c01007387 */ /* 0x0041e80000100a00 */
[----:B0-----:R-:W2:Y:S01]  /*30b00*/  LDL.LU R12, [R1+0x50] ;  /* 0x00005000010c7983 */ /* 0x001ea20000300800 */
[----:B---3--:R-:W-:-:S02]  /*30b10*/  MOV R14, R17 ;  /* 0x00000011000e7202 */ /* 0x008fc40000000f00 */
[----:B------:R-:W-:Y:S02]  /*30b20*/  MOV R15, R16 ;  /* 0x00000010000f7202 */ /* 0x000fe40000000f00 */
[----:B----4-:R-:W-:Y:S01]  /*30b30*/  HMMA.16816.F32 R16, R20, R18, R4 ;  /* 0x000000121410723c */ /* 0x010fe20000001804 */
[----:B------:R-:W3:Y:S01]  /*30b40*/  LDL.LU.64 R6, [R1+0x2cf0] ;  /* 0x002cf00001067983 */ /* 0x000ee20000300a00 */
[----:B------:R-:W3:Y:S11]  /*30b50*/  LDL.LU.64 R4, [R1+0x2ce8] ;  /* 0x002ce80001047983 */ /* 0x000ef60000300a00 */
[----:B------:R-:W-:Y:S10]  /*30b60*/  @!UPT UIADD3 URZ, URZ, URZ, URZ ;  /* 0x0000003f3f3ff290 */ /* 0x000ff4000fffe03f */
[----:B------:R-:W-:Y:S01]  /*30b70*/  STL.64 [R1+0xa0], R16 ;  /* 0x0000a01001007387 */ /* 0x000fe20000100a00 */
[----:B------:R0:W-:Y:S03]  /*30b80*/  STL.64 [R1+0xa8], R18 ;  /* 0x0000a81201007387 */ /* 0x0001e60000100a00 */
[----:B0-----:R-:W3:Y:S01]  /*30b90*/  LDL.LU.64 R18, [R1+0x2ce0] ;  /* 0x002ce00001127983 */ /* 0x001ee20000300a00 */
[----:B------:R-:W3:Y:S01]  /*30ba0*/  LDL.LU.64 R16, [R1+0x2cd8] ;  /* 0x002cd80001107983 */ /* 0x000ee20000300a00 */
[----:B------:R-:W-:Y:S01]  /*30bb0*/  MOV R13, R29 ;  /* 0x0000001d000d7202 */ /* 0x000fe20000000f00 */
[----:B---3--:R-:W-:Y:S01]  /*30bc0*/  HMMA.16816.F32 R24, R16, R24, R4 ;  /* 0x000000181018723c */ /* 0x008fe20000001804 */
[----:B------:R-:W3:Y:S11]  /*30bd0*/  LDL.LU.64 R4, [R1+0x2cd0] ;  /* 0x002cd00001047983 */ /* 0x000ef60000300a00 */
[----:B------:R-:W-:Y:S11]  /*30be0*/  @!UPT UIADD3 URZ, URZ, URZ, URZ ;  /* 0x0000003f3f3ff290 */ /* 0x000ff6000fffe03f */
[----:B------:R0:W-:Y:S01]  /*30bf0*/  STL [R1+0x20], R24 ;  /* 0x0000201801007387 */ /* 0x0001e20000100800 */
[----:B------:R-:W-:Y:S02]  /*30c00*/  MOV R7, R26 ;  /* 0x0000001a00077202 */ /* 0x000fe40000000f00 */
[----:B------:R-:W-:Y:S02]  /*30c10*/  MOV R6, R27 ;  /* 0x0000001b00067202 */ /* 0x000fe40000000f00 */
[----:B------:R-:W4:Y:S01]  /*30c20*/  LDL.LU.64 R26, [R1+0x2cc8] ;  /* 0x002cc800011a7983 */ /* 0x000f220000300a00 */
[----:B------:R-:W-:-:S03]  /*30c30*/  IMAD.MOV.U32 R29, RZ, RZ, R25 ;  /* 0x000000ffff1d7224 */ /* 0x000fc600078e0019 */
[----:B0-----:R-:W2:Y:S01]  /*30c40*/  LDL.LU.64 R24, [R1+0x2cc0] ;  /* 0x002cc00001187983 */ /* 0x001ea20000300a00 */
[----:B------:R-:W-:Y:S02]  /*30c50*/  STL [R1+0x2c54], R18 ;  /* 0x002c541201007387 */ /* 0x000fe40000100800 */
[----:B------:R-:W-:Y:S02]  /*30c60*/  STL [R1+0x2c50], R19 ;  /* 0x002c501301007387 */ /* 0x000fe40000100800 */
[----:B------:R0:W-:Y:S02]  /*30c70*/  STL.64 [R1+0x2c78], R16 ;  /* 0x002c781001007387 */ /* 0x0001e40000100a00 */
[----:B0-----:R-:W3:Y:S01]  /*30c80*/  LDL.LU R16, [R1+0x30] ;  /* 0x0000300001107983 */ /* 0x001ee20000300800 */
[----:B------:R-:W3:Y:S01]  /*30c90*/  LDL.LU R17, [R1+0x34] ;  /* 0x0000340001117983 */ /* 0x000ee20000300800 */
[----:B----4-:R-:W-:Y:S02]  /*30ca0*/  HMMA.16816.F32 R20, R20, R26, R8 ;  /* 0x0000001a1414723c */ /* 0x010fe40000001808 */
[----:B------:R-:W3:Y:S01]  /*30cb0*/  LDL.LU.64 R10, [R1+0x2cb8] ;  /* 0x002cb800010a7983 */ /* 0x000ee20000300a00 */
[----:B------:R-:W3:Y:S02]  /*30cc0*/  LDL.LU.64 R8, [R1+0x2cb0] ;  /* 0x002cb00001087983 */ /* 0x000ee40000300a00 */
[----:B------:R-:W3:Y:S01]  /*30cd0*/  LDL.LU.64 R26, [R1+0x2ca8] ;  /* 0x002ca800011a7983 */ /* 0x000ee20000300a00 */
[----:B--2---:R-:W-:Y:S01]  /*30ce0*/  MOV R18, R25 ;  /* 0x0000001900127202 */ /* 0x004fe20000000f00 */
[----:B------:R-:W-:-:S02]  /*30cf0*/  IMAD.MOV.U32 R19, RZ, RZ, R24 ;  /* 0x000000ffff137224 */ /* 0x000fc400078e0018 */
[----:B------:R-:W3:Y:S11]  /*30d00*/  LDL.LU.64 R24, [R1+0x2ca0] ;  /* 0x002ca00001187983 */ /* 0x000ef60000300a00 */
[----:B------:R-:W-:Y:S03]  /*30d10*/  @!UPT UIADD3 URZ, URZ, URZ, URZ ;  /* 0x0000003f3f3ff290 */ /* 0x000fe6000fffe03f */
[----:B------:R-:W-:Y:S01]  /*30d20*/  STL.64 [R1+0x90], R20 ;  /* 0x0000901401007387 */ /* 0x000fe20000100a00 */
[----:B------:R-:W-:Y:S01]  /*30d30*/  STL.64 [R1+0x98], R22 ;  /* 0x0000981601007387 */ /* 0x000fe20000100a00 */
[----:B---3--:R-:W-:Y:S11]  /*30d40*/  HMMA.16816.F32 R24, R8, R4, R24 ;  /* 0x000000040818723c */ /* 0x008ff60000001818 */
[----:B------:R-:W-:Y:S11]  /*30d50*/  @!UPT UIADD3 URZ, URZ, URZ, URZ ;  /* 0x0000003f3f3ff290 */ /* 0x000ff6000fffe03f */
[----:B------:R-:W-:Y:S01]  /*30d60*/  @!UPT UIADD3 URZ, URZ, URZ, URZ ;  /* 0x0000003f3f3ff290 */ /* 0x000fe2000fffe03f */
[----:B------:R-:W-:Y:S01]  /*30d70*/  STL.64 [R1+0xb0], R24 ;  /* 0x0000b01801007387 */ /* 0x000fe20000100a00 */
[----:B------:R0:W-:Y:S03]  /*30d80*/  STL.64 [R1+0xb8], R26 ;  /* 0x0000b81a01007387 */ /* 0x0001e60000100a00 */
[----:B0-----:R-:W2:Y:S01]  /*30d90*/  LDL.LU.64 R26, [R1+0x2c98] ;  /* 0x002c9800011a7983 */ /* 0x001ea20000300a00 */
[----:B------:R-:W3:Y:S02]  /*30da0*/  LDL.LU.64 R24, [R1+0x2c90] ;  /* 0x002c900001187983 */ /* 0x000ee40000300a00 */
[----:B------:R0:W-:Y:S01]  /*30db0*/  STL.64 [R1+0x2c60], R6 ;  /* 0x002c600601007387 */ /* 0x0001e20000100a00 */
[----:B------:R-:W-:Y:S02]  /*30dc0*/  MOV R21, R3 ;  /* 0x0000000300157202 */ /* 0x000fe40000000f00 */
[----:B------:R-:W-:Y:S01]  /*30dd0*/  MOV R22, R2 ;  /* 0x0000000200167202 */ /* 0x000fe20000000f00 */
[----:B------:R-:W-:Y:S01]  /*30de0*/  STL.64 [R1+0x2c58], R4 ;  /* 0x002c580401007387 */ /* 0x000fe20000100a00 */
[----:B------:R-:W-:Y:S01]  /*30df0*/  MOV R20, R28 ;  /* 0x0000001c00147202 */ /* 0x000fe20000000f00 */
[----:B------:R-:W-:-:S02]  /*30e00*/  IMAD.MOV.U32 R23, RZ, RZ, R0 ;  /* 0x000000ffff177224 */ /* 0x000fc400078e0000 */
[----:B0-----:R-:W4:Y:S01]  /*30e10*/  LDL.LU.64 R6, [R1+0x48] ;  /* 0x0000480001067983 */ /* 0x001f220000300a00 */
[C---:B---3--:R-:W-:Y:S11]  /*30e20*/  HMMA.16816.F32 R12, R8.reuse, R24, R12 ;  /* 0x00000018080c723c */ /* 0x048ff6000000180c */
        /* <DEDUP_REMOVED lines=8> */
[----:B--2---:R-:W-:Y:S02]  /*30eb0*/  STL.64 [R1+0x2c48], R26 ;  /* 0x002c481a01007387 */ /* 0x004fe40000100a00 */
[----:B------:R0:W-:Y:S02]  /*30ec0*/  STL.64 [R1+0x2c40], R24 ;  /* 0x002c401801007387 */ /* 0x0001e40000100a00 */
[----:B0-----:R-:W2:Y:S01]  /*30ed0*/  LDL.LU R24, [R1+0x10] ;  /* 0x0000100001187983 */ /* 0x001ea20000300800 */
[----:B------:R-:W2:Y:S01]  /*30ee0*/  LDL.LU R25, [R1+0x14] ;  /* 0x0000140001197983 */ /* 0x000ea20000300800 */
[----:B---3--:R-:W-:Y:S01]  /*30ef0*/  MOV R26, R15 ;  /* 0x0000000f001a7202 */ /* 0x008fe20000000f00 */
[----:B----4-:R-:W-:Y:S01]  /*30f00*/  HMMA.16816.F32 R8, R8, R12, R16 ;  /* 0x0000000c0808723c */ /* 0x010fe20000001810 */
[----:B------:R-:W-:Y:S01]  /*30f10*/  MOV R27, R14 ;  /* 0x0000000e001b7202 */ /* 0x000fe20000000f00 */
[----:B------:R-:W2:Y:S01]  /*30f20*/  LDL.LU.64 R16, [R1+0x2c78] ;  /* 0x002c780001107983 */ /* 0x000ea20000300a00 */
[----:B------:R-:W3:Y:S02]  /*30f30*/  LDL.LU.64 R14, [R1+0x2c70] ;  /* 0x002c7000010e7983 */ /* 0x000ee40000300a00 */
[----:B------:R-:W3:Y:S02]  /*30f40*/  LDL.LU.64 R12, [R1+0x2c68] ;  /* 0x002c6800010c7983 */ /* 0x000ee40000300a00 */
[----:B------:R-:W-:Y:S01]  /*30f50*/  MOV R18, R6 ;  /* 0x0000000600127202 */ /* 0x000fe20000000f00 */
[----:B------:R-:W-:Y:S11]  /*30f60*/  IMAD.MOV.U32 R19, RZ, RZ, R7 ;  /* 0x000000ffff137224 */ /* 0x000ff600078e0007 */
[----:B------:R-:W-:Y:S04]  /*30f70*/  @!UPT UIADD3 URZ, URZ, URZ, URZ ;  /* 0x0000003f3f3ff290 */ /* 0x000fe8000fffe03f */
[----:B------:R0:W-:Y:S01]  /*30f80*/  STL.64 [R1+0x60], R8 ;  /* 0x0000600801007387 */ /* 0x0001e20000100a00 */
[----:B------:R1:W-:Y:S03]  /*30f90*/  STL.64 [R1+0x68], R10 ;  /* 0x0000680a01007387 */ /* 0x0003e60000100a00 */
[----:B0-----:R-:W4:Y:S01]  /*30fa0*/  LDL.LU R8, [R1+0xa0] ;  /* 0x0000a00001087983 */ /* 0x001f220000300800 */
[----:B------:R-:W4:Y:S02]  /*30fb0*/  LDL.LU R9, [R1+0xa4] ;  /* 0x0000a40001097983 */ /* 0x000f240000300800 */
[----:B-1----:R-:W4:Y:S02]  /*30fc0*/  LDL.LU R10, [R1+0xa8] ;  /* 0x0000a800010a7983 */ /* 0x002f240000300800 */
[----:B------:R-:W4:Y:S01]  /*30fd0*/  LDL.LU R11, [R1+0xac] ;  /* 0x0000ac00010b7983 */ /* 0x000f220000300800 */
[----:B---3--:R-:W-:Y:S01]  /*30fe0*/  HMMA.16816.F32 R20, R12, R6, R20 ;  /* 0x000000060c14723c */ /* 0x008fe20000001814 */
[----:B------:R-:W3:Y:S01]  /*30ff0*/  LDL.LU.64 R6, [R1+0x2c60] ;  /* 0x002c600001067983 */ /* 0x000ee20000300a00 */
[----:B------:R-:W2:Y:S11]  /*31000*/  LDL.LU.64 R4, [R1+0x2c58] ;  /* 0x002c580001047983 */ /* 0x000eb60000300a00 */
[----:B------:R-:W-:Y:S10]  /*31010*/  @!UPT UIADD3 URZ, URZ, URZ, URZ ;  /* 0x0000003f3f3ff290 */ /* 0x000ff4000fffe03f */
[----:B------:R-:W-:Y:S01]  /*31020*/  STL.64 [R1+0x2c10], R22 ;  /* 0x002c101601007387 */ /* 0x000fe20000100a00 */
[----:B------:R0:W-:Y:S03]  /*31030*/  STL.64 [R1+0x2c08], R20 ;  /* 0x002c081401007387 */ /* 0x0001e60000100a00 */
[----:B0-----:R-:W2:Y:S01]  /*31040*/  LDL.LU R20, [R1+0x90] ;  /* 0x0000900001147983 */ /* 0x001ea20000300800 */
[----:B------:R-:W2:Y:S02]  /*31050*/  LDL.LU R21, [R1+0x94] ;  /* 0x0000940001157983 */ /* 0x000ea40000300800 */
[----:B------:R-:W2:Y:S02]  /*31060*/  LDL.LU R22, [R1+0x98] ;  /* 0x0000980001167983 */ /* 0x000ea40000300800 */
[----:B------:R-:W2:Y:S02]  /*31070*/  LDL.LU R23, [R1+0x9c] ;  /* 0x00009c0001177983 */ /* 0x000ea40000300800 */
[----:B--2---:R0:W-:Y:S01]  /*31080*/  STL.64 [R1+0x2c20], R22 ;  /* 0x002c201601007387 */ /* 0x0041e20000100a00 */
[----:B------:R-:W-:Y:S01]  /*31090*/  STL.64 [R1+0x2c18], R20 ;  /* 0x002c181401007387 */ /* 0x000fe20000100a00 */
[----:B0-----:R-:W-:-:S02]  /*310a0*/  MOV R22, R18 ;  /* 0x0000001200167202 */ /* 0x001fc40000000f00 */
[----:B------:R-:W-:Y:S01]  /*310b0*/  MOV R23, R19 ;  /* 0x0000001300177202 */ /* 0x000fe20000000f00 */
[----:B------:R-:W2:Y:S01]  /*310c0*/  LDL.LU R18, [R1+0x2c54] ;  /* 0x002c540001127983 */ /* 0x000ea20000300800 */
[----:B------:R-:W2:Y:S02]  /*310d0*/  LDL.LU R19, [R1+0x2c50] ;  /* 0x002c500001137983 */ /* 0x000ea40000300800 */
[----:B------:R-:W-:Y:S02]  /*310e0*/  STL.64 [R1+0x2c00], R14 ;  /* 0x002c000e01007387 */ /* 0x000fe40000100a00 */
[----:B------:R0:W-:Y:S02]  /*310f0*/  STL.64 [R1+0x2bf8], R12 ;  /* 0x002bf80c01007387 */ /* 0x0001e40000100a00 */
[----:B0-----:R-:W4:Y:S01]  /*31100*/  LDL.LU R12, [R1+0x70] ;  /* 0x00007000010c7983 */ /* 0x001f220000300800 */
[----:B------:R-:W4:Y:S02]  /*31110*/  LDL.LU R13, [R1+0x74] ;  /* 0x00007400010d7983 */ /* 0x000f240000300800 */
[----:B---3--:R-:W-:Y:S01]  /*31120*/  IMAD.MOV.U32 R14, RZ, RZ, R7 ;  /* 0x000000ffff0e7224 */ /* 0x008fe200078e0007 */
[----:B------:R-:W-:-:S02]  /*31130*/  MOV R15, R6 ;  /* 0x00000006000f7202 */ /* 0x000fc40000000f00 */
[C---:B--2---:R-:W-:Y:S01]  /*31140*/  HMMA.16816.F32 R4, R16.reuse, R4, R24 ;  /* 0x000000041004723c */ /* 0x044fe20000001818 */
[----:B----4-:R0:W-:Y:S04]  /*31150*/  STL.64 [R1+0x2c28], R12 ;  /* 0x002c280c01007387 */ /* 0x0101e80000100a00 */
[----:B0-----:R-:W2:Y:S01]  /*31160*/  LDL.LU R12, [R1+0x20] ;  /* 0x00002000010c7983 */ /* 0x001ea20000300800 */
[----:B------:R-:W3:Y:S02]  /*31170*/  LDL.LU.64 R26, [R1+0x2c48] ;  /* 0x002c4800011a7983 */ /* 0x000ee40000300a00 */
[----:B------:R-:W4:Y:S11]  /*31180*/  LDL.LU.64 R24, [R1+0x2c40] ;  /* 0x002c400001187983 */ /* 0x000f360000300a00 */
[----:B------:R-:W-:Y:S04]  /*31190*/  @!UPT UIADD3 URZ, URZ, URZ, URZ ;  /* 0x0000003f3f3ff290 */ /* 0x000fe8000fffe03f */
[----:B------:R-:W-:Y:S01]  /*311a0*/  STL.64 [R1+0x30], R4 ;  /* 0x0000300401007387 */ /* 0x000fe20000100a00 */
[----:B------:R0:W-:Y:S04]  /*311b0*/  STL.64 [R1+0x38], R6 ;  /* 0x0000380601007387 */ /* 0x0001e80000100a00 */
[----:B0-----:R-:W2:Y:S01]  /*311c0*/  LDL.LU.64 R6, [R1+0x2c38] ;  /* 0x002c380001067983 */ /* 0x001ea20000300a00 */
[----:B------:R-:W2:Y:S01]  /*311d0*/  LDL.LU.64 R4, [R1+0x2c30] ;  /* 0x002c300001047983 */ /* 0x000ea20000300a00 */
[----:B------:R-:W-:Y:S01]  /*311e0*/  MOV R13, R29 ;  /* 0x0000001d000d7202 */ /* 0x000fe20000000f00 */
[----:B----4-:R-:W-:Y:S08]  /*311f0*/  HMMA.16816.F32 R8, R16, R24, R8 ;  /* 0x000000181008723c */ /* 0x010ff00000001808 */
[----:B--2---:R-:W-:Y:S11]  /*31200*/  HMMA.16816.F32 R20, R4, R22, R12 ;  /* 0x000000160414723c */ /* 0x004ff6000000180c */
[----:B------:R-:W-:Y:S04]  /*31210*/  @!UPT UIADD3 URZ, URZ, URZ, URZ ;  /* 0x0000003f3f3ff290 */ /* 0x000fe8000fffe03f */
[----:B------:R-:W-:Y:S01]  /*31220*/  STL.64 [R1+0x2bf0], R10 ;  /* 0x002bf00a01007387 */ /* 0x000fe20000100a00 */
[----:B------:R-:W-:Y:S02]  /*31230*/  STL.64 [R1+0x2be8], R8 ;  /* 0x002be80801007387 */ /* 0x000fe40000100a00 */
[----:B------:R-:W2:Y:S05]  /*31240*/  LDL.LU.64 R12, [R1+0x2c28] ;  /* 0x002c2800010c7983 */ /* 0x000eaa0000300a00 */
[----:B------:R-:W-:Y:S01]  /*31250*/  STL [R1+0x10], R20 ;  /* 0x0000101401007387 */ /* 0x000fe20000100800 */
[----:B------:R0:W-:Y:S01]  /*31260*/  STL.64 [R1+0x18], R22 ;  /* 0x0000181601007387 */ /* 0x0001e20000100a00 */
[----:B------:R-:W-:-:S02]  /*31270*/  MOV R25, R21 ;  /* 0x0000001500197202 */ /* 0x000fc40000000f00 */
[----:B0-----:R-:W2:Y:S01]  /*31280*/  LDL.LU.64 R22, [R1+0x2c20] ;  /* 0x002c200001167983 */ /* 0x001ea20000300a00 */
[----:B------:R-:W2:Y:S02]  /*31290*/  LDL.LU.64 R20, [R1+0x2c18] ;  /* 0x002c180001147983 */ /* 0x000ea40000300a00 */
[----:B------:R-:W-:Y:S01]  /*312a0*/  STL [R1+0x2be0], R25 ;  /* 0x002be01901007387 */ /* 0x000fe20000100800 */
[----:B------:R-:W-:Y:S02]  /*312b0*/  MOV R8, R0 ;  /* 0x0000000000087202 */ /* 0x000fe40000000f00 */
[----:B------:R-:W0:Y:S01]  /*312c0*/  S2R R0, SR_TID.X ;  /* 0x0000000000007919 */ /* 0x000e220000002100 */
[----:B------:R-:W-:-:S03]  /*312d0*/  MOV R11, R2 ;  /* 0x00000002000b7202 */ /* 0x000fc60000000f00 */
[----:B------:R-:W1:Y:S01]  /*312e0*/  S2R R29, SR_TID.X ;  /* 0x00000000001d7919 */ /* 0x000e620000002100 */
[----:B--2---:R-:W-:Y:S03]  /*312f0*/  HMMA.16816.F32 R16, R16, R12, R20 ;  /* 0x0000000c1010723c */ /* 0x004fe60000001814 */
[----:B------:R-:W2:Y:S01]  /*31300*/  LDL.LU.64 R22, [R1+0x2c10] ;  /* 0x002c100001167983 */ /* 0x000ea20000300a00 */
[----:B------:R-:W4:Y:S02]  /*31310*/  LDL.LU.64 R20, [R1+0x2c08] ;  /* 0x002c080001147983 */ /* 0x000f240000300a00 */
[----:B------:R-:W3:Y:S02]  /*31320*/  LDL.LU.64 R14, [R1+0x2c00] ;  /* 0x002c0000010e7983 */ /* 0x000ee40000300a00 */
[----:B------:R-:W3:Y:S01]  /*31330*/  LDL.LU.64 R12, [R1+0x2bf8] ;  /* 0x002bf800010c7983 */ /* 0x000ee20000300a00 */
[C---:B0-----:R-:W-:Y:S01]  /*31340*/  SHF.L.U32 R2, R0.reuse, 0x1, RZ ;  /* 0x0000000100027819 */ /* 0x041fe200000006ff */
[----:B------:R-:W-:-:S03]  /*31350*/  LOP3.LUT R0, R0, 0x60, RZ, 0xc0, !PT ;  /* 0x0000006000007812 */ /* 0x000fc600078ec0ff */
[----:B------:R-:W-:-:S04]  /*31360*/  LOP3.LUT R2, R2, 0x6, RZ, 0xc0, !PT ;  /* 0x0000000602027812 */ /* 0x000fc800078ec0ff */
[----:B------:R-:W-:-:S04]  /*31370*/  LEA.HI R0, R0, R2, RZ, 0x1e ;  /* 0x0000000200007211 */ /* 0x000fc800078ff0ff */
[----:B------:R-:W-:Y:S02]  /*31380*/  IADD3 R24, R0, UR4, RZ ;  /* 0x0000000400187c10 */ /* 0x000fe4000fffe0ff */
[----:B------:R-:W0:Y:S01]  /*31390*/  S2R R0, SR_CTAID.X ;  /* 0x0000000000007919 */ /* 0x000e220000002500 */
[----:B------:R-:W-:-:S03]  /*313a0*/  MOV R9, R28 ;  /* 0x0000001c00097202 */ /* 0x000fc60000000f00 */
[----:B------:R1:W-:Y:S01]  /*313b0*/  STL.64 [R1], R16 ;  /* 0x0000001001007387 */ /* 0x0003e20000100a00 */
[----:B------:R-:W-:-:S03]  /*313c0*/  IMAD.MOV.U32 R10, RZ, RZ, R3 ;  /* 0x000000ffff0a7224 */ /* 0x000fc600078e0003 */
[----:B-1----:R-:W1:Y:S01]  /*313d0*/  S2R R16, SR_CTAID.X ;  /* 0x0000000000107919 */ /* 0x002e620000002500 */
[--C-:B------:R-:W-:Y:S02]  /*313e0*/  SHF.R.U32.HI R2, RZ, 0x2, R29.reuse ;  /* 0x00000002ff027819 */ /* 0x100fe4000001161d */
[--C-:B------:R-:W-:Y:S02]  /*313f0*/  SHF.R.U32.HI R28, RZ, 0x2, R29.reuse ;  /* 0x00000002ff1c7819 */ /* 0x100fe4000001161d */
[--C-:B------:R-:W-:Y:S01]  /*31400*/  SHF.R.U32.HI R17, RZ, 0x2, R29.reuse ;  /* 0x00000002ff117819 */ /* 0x100fe2000001161d */
[----:B------:R-:W-:Y:S01]  /*31410*/  SHF.R.U32.HI R29, RZ, 0x2, R29 ;  /* 0x00000002ff1d7819 */ /* 0x000fe2000001161d */
[----:B------:R-:W-:Y:S02]  /*31420*/  SGXT.U32 R2, R2, 0x3 ;  /* 0x000000030202781a */ /* 0x000fe40000000000 */
[----:B------:R-:W-:Y:S01]  /*31430*/  SGXT.U32 R28, R28, 0x3 ;  /* 0x000000031c1c781a */ /* 0x000fe20000000000 */
[----:B0-----:R-:W-:Y:S01]  /*31440*/  IMAD.SHL.U32 R0, R0, 0x20, RZ ;  /* 0x0000002000007824 */ /* 0x001fe200078e00ff */
[----:B------:R-:W-:-:S02]  /*31450*/  SGXT.U32 R29, R29, 0x3 ;  /* 0x000000031d1d781a */ /* 0x000fc40000000000 */
[----:B------:R-:W-:Y:S02]  /*31460*/  IADD3 R3, R24, 0x20, RZ ;  /* 0x0000002018037810 */ /* 0x000fe40007ffe0ff */
[----:B------:R-:W-:Y:S02]  /*31470*/  MOV R25, R18 ;  /* 0x0000001200197202 */ /* 0x000fe40000000f00 */
[C---:B------:R-:W-:Y:S02]  /*31480*/  LOP3.LUT R2, R0.reuse, 0x10, R2, 0xfe, !PT ;  /* 0x0000001000027812 */ /* 0x040fe400078efe02 */
[----:B------:R-:W-:Y:S01]  /*31490*/  LOP3.LUT R28, R0, 0x8, R28, 0xfe, !PT ;  /* 0x00000008001c7812 */ /* 0x000fe200078efe1c */
[----:B------:R-:W-:Y:S02]  /*314a0*/  MOV R0, R19 ;  /* 0x0000001300007202 */ /* 0x000fe40000000f00 */
[----:B------:R-:W2:Y:S01]  /*314b0*/  LDL.LU R19, [R1+0x10] ;  /* 0x0000100001137983 */ /* 0x000ea20000300800 */
[----:B------:R-:W2:Y:S01]  /*314c0*/  LDL.LU R18, [R1+0x18] ;  /* 0x0000180001127983 */ /* 0x000ea20000300800 */
[----:B-1----:R-:W-:-:S04]  /*314d0*/  SHF.L.U32 R16, R16, 0x5, RZ ;  /* 0x0000000510107819 */ /* 0x002fc800000006ff */
[----:B------:R-:W-:-:S04]  /*314e0*/  LOP3.LUT R29, R16, 0x18, R29, 0xfe, !PT ;  /* 0x00000018101d7812 */ /* 0x000fc800078efe1d */
[----:B------:R-:W-:Y:S01]  /*314f0*/  ISETP.GE.AND P3, PT, R29, R3, PT ;  /* 0x000000031d00720c */ /* 0x000fe20003f66270 */
[----:B---3--:R-:W-:Y:S11]  /*31500*/  HMMA.16816.F32 R8, R12, R26, R8 ;  /* 0x0000001a0c08723c */ /* 0x008ff60000001808 */
[----:B------:R-:W-:Y:S11]  /*31510*/  @!UPT UIADD3 URZ, URZ, URZ, URZ ;  /* 0x0000003f3f3ff290 */ /* 0x000ff6000fffe03f */
[----:B------:R-:W-:Y:S01]  /*31520*/  @!UPT UIADD3 URZ, URZ, URZ, URZ ;  /* 0x0000003f3f3ff290 */ /* 0x000fe2000fffe03f */
[----:B------:R-:W-:Y:S01]  /*31530*/  STL.64 [R1+0x20], R8 ;  /* 0x0000200801007387 */ /* 0x000fe20000100a00 */
[----:B------:R0:W-:Y:S02]  /*31540*/  STL [R1+0x2c], R11 ;  /* 0x00002c0b01007387 */ /* 0x0001e40000100800 */
[----:B------:R-:W-:Y:S02]  /*31550*/  IMAD.MOV.U32 R29, RZ, RZ, R10 ;  /* 0x000000ffff1d7224 */ /* 0x000fe400078e000a */
[----:B0-----:R-:W3:Y:S01]  /*31560*/  LDL.LU.64 R10, [R1+0x2bf0] ;  /* 0x002bf000010a7983 */ /* 0x001ee20000300a00 */
[----:B------:R-:W3:Y:S01]  /*31570*/  LDL.LU.64 R8, [R1+0x2be8] ;  /* 0x002be80001087983 */ /* 0x000ee20000300a00 */
[----:B------:R-:W-:-:S04]  /*31580*/  SGXT.U32 R17, R17, 0x3 ;  /* 0x000000031111781a */ /* 0x000fc80000000000 */
[----:B------:R-:W-:-:S04]  /*31590*/  LOP3.LUT R17, R17, R16, RZ, 0xfc, !PT ;  /* 0x0000001011117212 */ /* 0x000fc800078efcff */
[----:B------:R-:W-:Y:S01]  /*315a0*/  ISETP.GE.AND P6, PT, R17, R3, PT ;  /* 0x000000031100720c */ /* 0x000fe20003fc6270 */
[----:B----4-:R-:W-:Y:S02]  /*315b0*/  FMUL R17, R20, c[0x0][0x188] ;  /* 0x0000620014117a20 */ /* 0x010fe40000400000 */
[----:B------:R-:W0:Y:S04]  /*315c0*/  S2R R20, SR_TID.X ;  /* 0x0000000000147919 */ /* 0x000e280000002100 */
[----:B------:R-:W1:Y:S04]  /*315d0*/  S2R R16, SR_CTAID.X ;  /* 0x0000000000107919 */ /* 0x000e680000002500 */
[----:B------:R0:W-:Y:S02]  /*315e0*/  STL [R1+0x2bcc], R29 ;  /* 0x002bcc1d01007387 */ /* 0x0001e40000100800 */
[----:B0-----:R-:W-:-:S02]  /*315f0*/  SHF.R.U32.HI R29, RZ, 0x2, R20 ;  /* 0x00000002ff1d7819 */ /* 0x001fc40000011614 */
[----:B-1----:R-:W-:Y:S02]  /*31600*/  SHF.L.U32 R16, R16, 0x5, RZ ;  /* 0x0000000510107819 */ /* 0x002fe400000006ff */
[----:B------:R-:W-:-:S04]  /*31610*/  SGXT.U32 R29, R29, 0x3 ;  /* 0x000000031d1d781a */ /* 0x000fc80000000000 */
[----:B------:R-:W-:Y:S01]  /*31620*/  LOP3.LUT R29, R29, R16, RZ, 0xfc, !PT ;  /* 0x000000101d1d7212 */ /* 0x000fe200078efcff */
[----:B--2---:R-:W-:Y:S02]  /*31630*/  FMUL R16, R22, c[0x0][0x188] ;  /* 0x0000620016107a20 */ /* 0x004fe40000400000 */
[----:B------:R-:W0:Y:S01]  /*31640*/  S2R R22, SR_CTAID.X ;  /* 0x0000000000167919 */ /* 0x000e220000002500 */
[----:B------:R-:W-:Y:S02]  /*31650*/  ISETP.GE.AND P1, PT, R28, R3, PT ;  /* 0x000000031c00720c */ /* 0x000fe40003f26270 */
[----:B------:R-:W-:Y:S02]  /*31660*/  SHF.R.U32.HI R20, RZ, 0x2, R20 ;  /* 0x00000002ff147819 */ /* 0x000fe40000011614 */
[----:B------:R-:W-:Y:S02]  /*31670*/  FSEL R17, R17, -INF , P6 ;  /* 0xff80000011117808 */ /* 0x000fe40003000000 */
[----:B------:R-:W-:-:S02]  /*31680*/  FSEL R16, R16, -INF , P1 ;  /* 0xff80000010107808 */ /* 0x000fc40000800000 */
[----:B------:R-:W-:Y:S02]  /*31690*/  SGXT.U32 R20, R20, 0x3 ;  /* 0x000000031414781a */ /* 0x000fe40000000000 */
[----:B------:R-:W-:Y:S01]  /*316a0*/  ISETP.GE.AND P2, PT, R2, R3, PT ;  /* 0x000000030200720c */ /* 0x000fe20003f46270 */
[----:B------:R-:W-:Y:S01]  /*316b0*/  STL [R1+0x40], R17 ;  /* 0x0000401101007387 */ /* 0x000fe20000100800 */
[----:B------:R-:W-:Y:S01]  /*316c0*/  IADD3 R3, R24, 0x21, RZ ;  /* 0x0000002118037810 */ /* 0x000fe20007ffe0ff */
[----:B------:R1:W-:Y:S02]  /*316d0*/  STL [R1+0x4c], R16 ;  /* 0x00004c1001007387 */ /* 0x0003e40000100800 */
[----:B------:R-:W-:Y:S01]  /*316e0*/  STL [R1+0x2bc8], R7 ;  /* 0x002bc80701007387 */ /* 0x000fe20000100800 */
[----:B0-----:R-:W-:-:S04]  /*316f0*/  SHF.L.U32 R22, R22, 0x5, RZ ;  /* 0x0000000516167819 */ /* 0x001fc800000006ff */
[----:B------:R-:W-:Y:S01]  /*31700*/  LOP3.LUT R20, R22, 0x18, R20, 0xfe, !PT ;  /* 0x0000001816147812 */ /* 0x000fe200078efe14 */
[----:B-1----:R-:W-:Y:S02]  /*31710*/  FMUL R16, R19, c[0x0][0x188] ;  /* 0x0000620013107a20 */ /* 0x002fe40000400000 */
[----:B------:R-:W-:Y:S01]  /*31720*/  FMUL R19, R21, c[0x0][0x188] ;  /* 0x0000620015137a20 */ /* 0x000fe20000400000 */
[----:B------:R-:W-:Y:S01]  /*31730*/  ISETP.GE.AND P1, PT, R20, R3, PT ;  /* 0x000000031400720c */ /* 0x000fe20003f26270 */
[----:B------:R-:W-:Y:S01]  /*31740*/  FMUL R17, R23, c[0x0][0x188] ;  /* 0x0000620017117a20 */ /* 0x000fe20000400000 */
[----:B---3--:R-:W-:Y:S11]  /*31750*/  HMMA.16816.F32 R8, R4, R26, R8 ;  /* 0x0000001a0408723c */ /* 0x008ff60000001808 */
[----:B------:R-:W-:Y:S11]  /*31760*/  @!UPT UIADD3 URZ, URZ, URZ, URZ ;  /* 0x0000003f3f3ff290 */ /* 0x000ff6000fffe03f */
[----:B------:R-:W-:Y:S01]  /*31770*/  @!UPT UIADD3 URZ, URZ, URZ, URZ ;  /* 0x0000003f3f3ff290 */ /* 0x000fe2000fffe03f */
[----:B------:R0:W-:Y:S01]  /*31780*/  STL.64 [R1+0x2bc0], R10 ;  /* 0x002bc00a01007387 */ /* 0x0001e20000100a00 */
[----:B------:R-:W-:Y:S03]  /*31790*/  STL.64 [R1+0x2bb8], R8 ;  /* 0x002bb80801007387 */ /* 0x000fe60000100a00 */
[----:B0-----:R-:W2:Y:S01]  /*317a0*/  LDL.LU.64 R10, [R1+0x88] ;  /* 0x00008800010a7983 */ /* 0x001ea20000300a00 */
[----:B------:R-:W2:Y:S02]  /*317b0*/  LDL.LU R20, [R1+0xb0] ;  /* 0x0000b00001147983 */ /* 0x000ea40000300800 */
[----:B------:R-:W2:Y:S02]  /*317c0*/  LDL.LU R21, [R1+0xb4] ;  /* 0x0000b40001157983 */ /* 0x000ea40000300800 */
[----:B------:R-:W2:Y:S01]  /*317d0*/  LDL.LU R22, [R1+0xb8] ;  /* 0x0000b80001167983 */ /* 0x000ea20000300800 */
[----:B------:R-:W2:Y:S01]  /*317e0*/  LDL.LU R23, [R1+0xbc] ;  /* 0x0000bc0001177983 */ /* 0x000ea20000300800 */
[----:B------:R-:W-:Y:S01]  /*317f0*/  FSEL R7, R16, -INF , P2 ;  /* 0xff80000010077808 */ /* 0x000fe20001000000 */
[----:B------:R-:W-:-:S04]  /*31800*/  FMUL R18, R18, c[0x0][0x188] ;  /* 0x0000620012127a20 */ /* 0x000fc80000400000 */
[----:B------:R0:W-:Y:S01]  /*31810*/  STL [R1+0x54], R7 ;  /* 0x0000540701007387 */ /* 0x0001e20000100800 */
[-C--:B------:R-:W-:Y:S02]  /*31820*/  ISETP.GE.AND P4, PT, R29, R3.reuse, PT ;  /* 0x000000031d00720c */ /* 0x080fe40003f86270 */
[-C--:B------:R-:W-:Y:S02]  /*31830*/  ISETP.GE.AND P5, PT, R28, R3.reuse, PT ;  /* 0x000000031c00720c */ /* 0x080fe40003fa6270 */
[----:B------:R-:W-:Y:S01]  /*31840*/  ISETP.GE.AND P6, PT, R2, R3, PT ;  /* 0x000000030200720c */ /* 0x000fe20003fc6270 */
[----:B------:R-:W-:-:S04]  /*31850*/  IADD3 R3, R24, 0x40, RZ ;  /* 0x0000004018037810 */ /* 0x000fc80007ffe0ff */
[----:B------:R-:W-:Y:S01]  /*31860*/  ISETP.GE.AND P2, PT, R29, R3, PT ;  /* 0x000000031d00720c */ /* 0x000fe20003f46270 */
[----:B--2---:R-:W-:Y:S01]  /*31870*/  HMMA.16816.F32 R20, R12, R10, R20 ;  /* 0x0000000a0c14723c */ /* 0x004fe20000001814 */
[----:B0-----:R-:W-:-:S05]  /*31880*/  IMAD.MOV.U32 R7, RZ, RZ, R11 ;  /* 0x000000ffff077224 */ /* 0x001fca00078e000b */
[----:B------:R0:W-:Y:S01]  /*31890*/  STL.64 [R1+0x2bd8], R6 ;  /* 0x002bd80601007387 */ /* 0x0001e20000100a00 */
[----:B------:R1:W-:Y:S03]  /*318a0*/  STL.64 [R1+0x2bd0], R4 ;  /* 0x002bd00401007387 */ /* 0x0003e60000100a00 */
[----:B0-----:R-:W2:Y:S01]  /*318b0*/  LDL.64 R6, [R1+0x78] ;  /* 0x0000780001067983 */ /* 0x001ea20000100a00 */
[----:B-1----:R-:W-:Y:S11]  /*318c0*/  FSEL R4, R18, -INF , P3 ;  /* 0xff80000012047808 */ /* 0x002ff60001800000 */
[----:B------:R-:W-:Y:S01]  /*318d0*/  @!UPT UIADD3 URZ, URZ, URZ, URZ ;  /* 0x0000003f3f3ff290 */ /* 0x000fe2000fffe03f */
[----:B------:R0:W-:Y:S01]  /*318e0*/  STL.64 [R1+0x2ba0], R22 ;  /* 0x002ba01601007387 */ /* 0x0001e20000100a00 */
[----:B------:R-:W-:Y:S01]  /*318f0*/  MOV R29, R10 ;  /* 0x0000000a001d7202 */ /* 0x000fe20000000f00 */
[----:B------:R-:W-:Y:S02]  /*31900*/  MOV R10, R25 ;  /* 0x00000019000a7202 */ /* 0x000fe40000000f00 */
[----:B0-----:R-:W3:Y:S01]  /*31910*/  LDL.LU R22, [R1+0x1c] ;  /* 0x00001c0001167983 */ /* 0x001ee20000300800 */
[----:B------:R-:W4:Y:S02]  /*31920*/  LDL.LU R23, [R1+0x20] ;  /* 0x0000200001177983 */ /* 0x000f240000300800 */
[----:B------:R-:W-:Y:S02]  /*31930*/  STL.64 [R1+0x2b98], R20 ;  /* 0x002b981401007387 */ /* 0x000fe40000100a00 */
[----:B------:R0:W-:Y:S01]  /*31940*/  STL [R1+0x5c], R4 ;  /* 0x00005c0401007387 */ /* 0x0001e20000100800 */
[----:B------:R-:W3:Y:S01]  /*31950*/  LDL.LU R8, [R1] ;  /* 0x0000000001087983 */ /* 0x000ee20000300800 */
[----:B------:R-:W-:-:S02]  /*31960*/  MOV R11, R0 ;  /* 0x00000000000b7202 */ /* 0x000fc40000000f00 */
[----:B0-----:R-:W-:Y:S01]  /*31970*/  FSEL R4, R19, -INF , P4 ;  /* 0xff80000013047808 */ /* 0x001fe20002000000 */
[----:B------:R-:W-:-:S04]  /*31980*/  FSEL R0, R17, -INF , P5 ;  /* 0xff80000011007808 */ /* 0x000fc80002800000 */
[----:B------:R0:W-:Y:S01]  /*31990*/  STL [R1+0x10], R4 ;  /* 0x0000100401007387 */ /* 0x0001e20000100800 */
[----:B------:R-:W3:Y:S02]  /*319a0*/  LDL.LU R9, [R1+0x4] ;  /* 0x0000040001097983 */ /* 0x000ee40000300800 */
[----:B------:R-:W3:Y:S02]  /*319b0*/  LDL.LU R25, [R1+0x2be0] ;  /* 0x002be00001197983 */ /* 0x000ee40000300800 */
[----:B------:R-:W3:Y:S01]  /*319c0*/  LDL.LU R16, [R1+0x60] ;  /* 0x0000600001107983 */ /* 0x000ee20000300800 */
[----:B------:R-:W3:Y:S01]  /*319d0*/  LDL.LU R17, [R1+0x64] ;  /* 0x0000640001117983 */ /* 0x000ee20000300800 */
[----:B------:R-:W3:Y:S02]  /*319e0*/  LDL.LU R18, [R1+0x68] ;  /* 0x0000680001127983 */ /* 0x000ee40000300800 */
[----:B------:R-:W3:Y:S02]  /*319f0*/  LDL.LU R19, [R1+0x6c] ;  /* 0x00006c0001137983 */ /* 0x000ee40000300800 */
[----:B------:R1:W-:Y:S02]  /*31a00*/  STL [R1+0x2b88], R0 ;  /* 0x002b880001007387 */ /* 0x0003e40000100800 */
[----:B--2---:R-:W-:Y:S01]  /*31a10*/  IMAD.MOV.U32 R26, RZ, RZ, R7 ;  /* 0x000000ffff1a7224 */ /* 0x004fe200078e0007 */
[----:B---3--:R-:W-:Y:S01]  /*31a20*/  HMMA.16816.F32 R16, R12, R6, R16 ;  /* 0x000000060c10723c */ /* 0x008fe20000001810 */
[----:B------:R-:W-:Y:S01]  /*31a30*/  FMUL R25, R25, c[0x0][0x188] ;  /* 0x0000620019197a20 */ /* 0x000fe20000400000 */
[----:B------:R-:W2:Y:S01]  /*31a40*/  LDL.LU.64 R6, [R1+0x2bd8] ;  /* 0x002bd80001067983 */ /* 0x000ea20000300a00 */
[----:B0-----:R-:W3:Y:S02]  /*31a50*/  LDL.LU.64 R4, [R1+0x2bd0] ;  /* 0x002bd00001047983 */ /* 0x001ee40000300a00 */
[----:B------:R-:W3:Y:S02]  /*31a60*/  LDL.LU R20, [R1+0x2c] ;  /* 0x00002c0001147983 */ /* 0x000ee40000300800 */
[----:B----4-:R-:W-:-:S02]  /*31a70*/  FMUL R13, R23, c[0x0][0x188] ;  /* 0x00006200170d7a20 */ /* 0x010fc40000400000 */
[----:B------:R-:W0:Y:S01]  /*31a80*/  S2R R23, SR_TID.X ;  /* 0x0000000000177919 */ /* 0x000e220000002100 */
[----:B------:R-:W-:Y:S02]  /*31a90*/  FMUL R14, R22, c[0x0][0x188] ;  /* 0x00006200160e7a20 */ /* 0x000fe40000400000 */
[----:B------:R-:W4:Y:S01]  /*31aa0*/  S2R R22, SR_CTAID.X ;  /* 0x0000000000167919 */ /* 0x000f220000002500 */
[----:B-1----:R-:W-:-:S10]  /*31ab0*/  FSEL R0, R25, -INF , P6 ;  /* 0xff80000019007808 */ /* 0x002fd40003000000 */
[----:B------:R-:W-:Y:S01]  /*31ac0*/  STL.64 [R1+0x2bb0], R18 ;  /* 0x002bb01201007387 */ /* 0x000fe20000100a00 */
[----:B------:R1:W-:Y:S01]  /*31ad0*/  STL.64 [R1+0x2ba8], R16 ;  /* 0x002ba81001007387 */ /* 0x0003e20000100a00 */
[----:B0-----:R-:W-:Y:S02]  /*31ae0*/  SHF.R.U32.HI R23, RZ, 0x2, R23 ;  /* 0x00000002ff177819 */ /* 0x001fe40000011617 */
[----:B----4-:R-:W-:Y:S02]  /*31af0*/  SHF.L.U32 R22, R22, 0x5, RZ ;  /* 0x0000000516167819 */ /* 0x010fe400000006ff */
[----:B------:R-:W-:Y:S01]  /*31b00*/  SGXT.U32 R23, R23, 0x3 ;  /* 0x000000031717781a */ /* 0x000fe20000000000 */
[----:B------:R-:W-:Y:S03]  /*31b10*/  STL [R1+0x48], R0 ;  /* 0x0000480001007387 */ /* 0x000fe60000100800 */
[----:B------:R-:W-:Y:S01]  /*31b20*/  LOP3.LUT R23, R23, R22, RZ, 0xfc, !PT ;  /* 0x0000001617177212 */ /* 0x000fe200078efcff */
[----:B------:R-:W-:-:S02]  /*31b30*/  MOV R22, R29 ;  /* 0x0000001d00167202 */ /* 0x000fc40000000f00 */
[----:B------:R-:W4:Y:S04]  /*31b40*/  LDL.LU R29, [R1+0x2bcc] ;  /* 0x002bcc00011d7983 */ /* 0x000f280000300800 */
[----:B------:R-:W0:Y:S01]  /*31b50*/  S2R R21, SR_TID.X ;  /* 0x0000000000157919 */ /* 0x000e220000002100 */
[-C--:B------:R-:W-:Y:S02]  /*31b60*/  ISETP.GE.AND P3, PT, R28, R3.reuse, PT ;  /* 0x000000031c00720c */ /* 0x080fe40003f66270 */
[----:B------:R-:W1:Y:S01]  /*31b70*/  S2R R28, SR_CTAID.X ;  /* 0x00000000001c7919 */ /* 0x000e620000002500 */
[----:B------:R-:W-:Y:S02]  /*31b80*/  ISETP.GE.AND P4, PT, R2, R3, PT ;  /* 0x000000030200720c */ /* 0x000fe40003f86270 */
[----:B------:R-:W-:-:S02]  /*31b90*/  FSEL R14, R14, -INF , P1 ;  /* 0xff8000000e0e7808 */ /* 0x000fc40000800000 */
[----:B0-----:R-:W-:Y:S02]  /*31ba0*/  SHF.R.U32.HI R27, RZ, 0x2, R21 ;  /* 0x00000002ff1b7819 */ /* 0x001fe40000011615 */
[----:B-1----:R-:W-:Y:S02]  /*31bb0*/  SHF.L.U32 R28, R28, 0x5, RZ ;  /* 0x000000051c1c7819 */ /* 0x002fe400000006ff */
[----:B------:R-:W-:-:S04]  /*31bc0*/  SGXT.U32 R27, R27, 0x3 ;  /* 0x000000031b1b781a */ /* 0x000fc80000000000 */
[----:B------:R-:W-:-:S04]  /*31bd0*/  LOP3.LUT R27, R28, 0x18, R27, 0xfe, !PT ;  /* 0x000000181c1b7812 */ /* 0x000fc800078efe1b */
[----:B------:R-:W-:Y:S01]  /*31be0*/  ISETP.GE.AND P5, PT, R27, R3, PT ;  /* 0x000000031b00720c */ /* 0x000fe20003fa6270 */
[----:B------:R-:W-:-:S04]  /*31bf0*/  IADD3 R3, R24, 0x41, RZ ;  /* 0x0000004118037810 */ /* 0x000fc80007ffe0ff */
[----:B------:R-:W-:Y:S02]  /*31c00*/  ISETP.GE.AND P6, PT, R23, R3, PT ;  /* 0x000000031700720c */ /* 0x000fe40003fc6270 */
[----:B--2---:R-:W-:Y:S02]  /*31c10*/  MOV R23, R7 ;  /* 0x0000000700177202 */ /* 0x004fe40000000f00 */
[----:B------:R-:W3:Y:S01]  /*31c20*/  LDL.LU R7, [R1+0x2bc8] ;  /* 0x002bc80001077983 */ /* 0x000ee20000300800 */
[----:B------:R-:W2:Y:S02]  /*31c30*/  LDL.LU R16, [R1+0x30] ;  /* 0x0000300001107983 */ /* 0x000ea40000300800 */
[----:B------:R-:W2:Y:S02]  /*31c40*/  LDL.LU R17, [R1+0x34] ;  /* 0x0000340001117983 */ /* 0x000ea40000300800 */
[----:B------:R-:W2:Y:S01]  /*31c50*/  LDL.LU R18, [R1+0x38] ;  /* 0x0000380001127983 */ /* 0x000ea20000300800 */
[----:B------:R-:W2:Y:S01]  /*31c60*/  LDL.LU R19, [R1+0x3c] ;  /* 0x00003c0001137983 */ /* 0x000ea20000300800 */
[----:B------:R0:W-:Y:S02]  /*31c70*/  STL [R1+0x58], R14 ;  /* 0x0000580e01007387 */ /* 0x0001e40000100800 */
[----:B----4-:R-:W-:Y:S01]  /*31c80*/  FMUL R12, R29, c[0x0][0x188] ;  /* 0x000062001d0c7a20 */ /* 0x010fe20000400000 */
[----:B------:R-:W-:-:S05]  /*31c90*/  FSEL R29, R13, -INF , P2 ;  /* 0xff8000000d1d7808 */ /* 0x000fca0001000000 */
[----:B------:R-:W-:Y:S01]  /*31ca0*/  STL [R1+0x2b8c], R29 ;  /* 0x002b8c1d01007387 */ /* 0x000fe20000100800 */
[----:B0-----:R-:W3:Y:S01]  /*31cb0*/  LDL.LU R14, [R1+0x78] ;  /* 0x00007800010e7983 */ /* 0x001ee20000300800 */
[----:B------:R-:W-:Y:S01]  /*31cc0*/  ISETP.GE.AND P2, PT, R2, R3, PT ;  /* 0x000000030200720c */ /* 0x000fe20003f46270 */
[----:B------:R-:W-:Y:S01]  /*31cd0*/  IMAD.MOV.U32 R15, RZ, RZ, R26 ;  /* 0x000000ffff0f7224 */ /* 0x000fe200078e001a */
[----:B------:R-:W-:-:S05]  /*31ce0*/  FSEL R2, R12, -INF , P3 ;  /* 0xff8000000c027808 */ /* 0x000fca0001800000 */
[----:B------:R0:W-:Y:S04]  /*31cf0*/  STL [R1+0x2b90], R2 ;  /* 0x002b900201007387 */ /* 0x0001e80000100800 */
[----:B0-----:R-:W4:Y:S01]  /*31d00*/  LDL.LU R2, [R1+0x24] ;  /* 0x0000240001027983 */ /* 0x001f220000300800 */
[----:B---3--:R-:W-:Y:S03]  /*31d10*/  HMMA.16816.F32 R12, R4, R14, R8 ;  /* 0x0000000e040c723c */ /* 0x008fe60000001808 */
[----:B------:R-:W3:Y:S01]  /*31d20*/  LDL.LU.64 R10, [R1+0x2bc0] ;  /* 0x002bc000010a7983 */ /* 0x000ee20000300a00 */
[----:B------:R-:W4:Y:S01]  /*31d30*/  LDL.LU.64 R8, [R1+0x2bb8] ;  /* 0x002bb80001087983 */ /* 0x000f220000300a00 */
[----:B------:R-:W-:-:S02]  /*31d40*/  SHF.R.U32.HI R0, RZ, 0x2, R21 ;  /* 0x00000002ff007819 */ /* 0x000fc40000011615 */
[----:B------:R-:W-:Y:S02]  /*31d50*/  SHF.R.U32.HI R29, RZ, 0x2, R21 ;  /* 0x00000002ff1d7819 */ /* 0x000fe40000011615 */
[----:B------:R-:W-:Y:S02]  /*31d60*/  SGXT.U32 R0, R0, 0x3 ;  /* 0x000000030000781a */ /* 0x000fe40000000000 */
[----:B------:R-:W-:Y:S02]  /*31d70*/  SGXT.U32 R29, R29, 0x3 ;  /* 0x000000031d1d781a */ /* 0x000fe40000000000 */
[----:B------:R-:W-:Y:S02]  /*31d80*/  LOP3.LUT R0, R28, 0x8, R0, 0xfe, !PT ;  /* 0x000000081c007812 */ /* 0x000fe400078efe00 */
[----:B------:R-:W-:Y:S01]  /*31d90*/  LOP3.LUT R29, R29, R28, RZ, 0xfc, !PT ;  /* 0x0000001c1d1d7212 */ /* 0x000fe200078efcff */
[----:B--2---:R-:W-:Y:S01]  /*31da0*/  HMMA.16816.F32 R4, R4, R22, R16 ;  /* 0x000000160404723c */ /* 0x004fe20000001810 */
[----:B---3--:R-:W-:-:S02]  /*31db0*/  FMUL R25, R10, c[0x0][0x188] ;  /* 0x000062000a197a20 */ /* 0x008fc40000400000 */
[----:B----4-:R-:W-:Y:S01]  /*31dc0*/  FMUL R10, R2, c[0x0][0x188] ;  /* 0x00006200020a7a20 */ /* 0x010fe20000400000 */
[----:B------:R-:W-:Y:S01]  /*31dd0*/  SHF.R.U32.HI R2, RZ, 0x2, R21 ;  /* 0x00000002ff027819 */ /* 0x000fe20000011615 */
[----:B------:R-:W-:-:S03]  /*31de0*/  FMUL R26, R8, c[0x0][0x188] ;  /* 0x00006200081a7a20 */ /* 0x000fc60000400000 */
[----:B------:R-:W-:Y:S01]  /*31df0*/  SGXT.U32 R2, R2, 0x3 ;  /* 0x000000030202781a */ /* 0x000fe20000000000 */
[----:B------:R-:W-:Y:S01]  /*31e00*/  FMUL R8, R20, c[0x0][0x188] ;  /* 0x0000620014087a20 */ /* 0x000fe20000400000 */
[----:B------:R-:W-:Y:S02]  /*31e10*/  FSEL R20, R26, -INF , P4 ;  /* 0xff8000001a147808 */ /* 0x000fe40002000000 */
[----:B------:R-:W-:Y:S01]  /*31e20*/  LOP3.LUT R2, R28, 0x10, R2, 0xfe, !PT ;  /* 0x000000101c027812 */ /* 0x000fe200078efe02 */
[----:B------:R-:W-:Y:S02]  /*31e30*/  FSEL R28, R25, -INF , P5 ;  /* 0xff800000191c7808 */ /* 0x000fe40002800000 */
[----:B------:R0:W-:Y:S03]  /*31e40*/  STL [R1], R20 ;  /* 0x0000001401007387 */ /* 0x0001e60000100800 */
[----:B------:R-:W-:Y:S02]  /*31e50*/  STL [R1+0x50], R28 ;  /* 0x0000501c01007387 */ /* 0x000fe40000100800 */
[----:B------:R-:W2:Y:S02]  /*31e60*/  LDL.LU.64 R18, [R1+0x2bb0] ;  /* 0x002bb00001127983 */ /* 0x000ea40000300a00 */
[----:B------:R-:W3:Y:S01]  /*31e70*/  LDL.LU.64 R16, [R1+0x2ba8] ;  /* 0x002ba80001107983 */ /* 0x000ee20000300a00 */
[----:B------:R-:W4:Y:S04]  /*31e80*/  LDL.LU.64 R22, [R1+0x2ba0] ;  /* 0x002ba00001167983 */ /* 0x000f280000300a00 */
[----:B0-----:R-:W4:Y:S01]  /*31e90*/  LDL.LU.64 R20, [R1+0x2b98] ;  /* 0x002b980001147983 */ /* 0x001f220000300a00 */
[----:B------:R-:W-:-:S02]  /*31ea0*/  ISETP.GE.AND P1, PT, R0, R3, PT ;  /* 0x000000030000720c */ /* 0x000fc40003f26270 */
[----:B------:R-:W-:Y:S01]  /*31eb0*/  ISETP.GE.AND P3, PT, R27, R3, PT ;  /* 0x000000031b00720c */ /* 0x000fe20003f66270 */
[----:B------:R-:W-:Y:S02]  /*31ec0*/  IADD3 R3, R24, 0x60, RZ ;  /* 0x0000006018037810 */ /* 0x000fe40007ffe0ff */
[----:B------:R-:W-:Y:S02]  /*31ed0*/  FMUL R9, R9, c[0x0][0x188] ;  /* 0x0000620009097a20 */ /* 0x000fe40000400000 */
[----:B------:R-:W-:Y:S01]  /*31ee0*/  FMUL R11, R11, c[0x0][0x188] ;  /* 0x000062000b0b7a20 */ /* 0x000fe20000400000 */
[----:B------:R-:W-:Y:S02]  /*31ef0*/  FSEL R10, R10, -INF , P6 ;  /* 0xff8000000a0a7808 */ /* 0x000fe40003000000 */
[----:B------:R-:W-:Y:S02]  /*31f00*/  FSEL R8, R8, -INF , P1 ;  /* 0xff80000008087808 */ /* 0x000fe40000800000 */
[----:B------:R-:W-:-:S02]  /*31f10*/  ISETP.GE.AND P4, PT, R29, R3, PT ;  /* 0x000000031d00720c */ /* 0x000fc40003f86270 */
[-C--:B------:R-:W-:Y:S01]  /*31f20*/  ISETP.GE.AND P5, PT, R0, R3.reuse, PT ;  /* 0x000000030000720c */ /* 0x080fe20003fa6270 */
[-C--:B------:R-:W-:Y:S01]  /*31f30*/  ISETP.GE.AND P6, PT, R2, R3.reuse, PT ;  /* 0x000000030200720c */ /* 0x080fe20003fc6270 */
[----:B------:R-:W-:Y:S01]  /*31f40*/  ISETP.GE.AND P1, PT, R27, R3, PT ;  /* 0x000000031b00720c */ /* 0x000fe20003f26270 */
[----:B------:R-:W-:Y:S02]  /*31f50*/  FSEL R3, R9, -INF , P2 ;  /* 0xff80000009037808 */ /* 0x000fe40001000000 */
[----:B------:R-:W-:Y:S01]  /*31f60*/  FMUL R14, R14, c[0x0][0x188] ;  /* 0x000062000e0e7a20 */ /* 0x000fe20000400000 */
[----:B------:R-:W-:Y:S02]  /*31f70*/  FSEL R26, R11, -INF , P3 ;  /* 0xff8000000b1a7808 */ /* 0x000fe40001800000 */
[CC--:B------:R-:W-:Y:S02]  /*31f80*/  ISETP.GE.AND P2, PT, R29.reuse, R24.reuse, PT ;  /* 0x000000181d00720c */ /* 0x0c0fe40003f46270 */
[----:B------:R-:W-:Y:S01]  /*31f90*/  FSEL R25, R14, -INF , P1 ;  /* 0xff8000000e197808 */ /* 0x000fe20000800000 */
[-C--:B------:R-:W-:Y:S01]  /*31fa0*/  ISETP.GT.AND P3, PT, R29, R24.reuse, PT ;  /* 0x000000181d00720c */ /* 0x080fe20003f64270 */
[----:B------:R-:W-:Y:S01]  /*31fb0*/  ISETP.GT.AND P1, PT, R2, R24, PT ;  /* 0x000000180200720c */ /* 0x000fe20003f24270 */
[----:B------:R-:W-:Y:S02]  /*31fc0*/  STL [R1+0x3c], R26 ;  /* 0x00003c1a01007387 */ /* 0x000fe40000100800 */
[----:B------:R-:W-:Y:S02]  /*31fd0*/  STL [R1+0x38], R25 ;  /* 0x0000381901007387 */ /* 0x000fe40000100800 */
[----:B---3--:R-:W-:-:S02]  /*31fe0*/  FMUL R16, R16, c[0x0][0x188] ;  /* 0x0000620010107a20 */ /* 0x008fc40000400000 */
[----:B--2---:R-:W-:-:S03]  /*31ff0*/  FMUL R9, R18, c[0x0][0x188] ;  /* 0x0000620012097a20 */ /* 0x004fc60000400000 */
[----:B------:R-:W-:Y:S01]  /*32000*/  FSEL R11, R16, -INF , P4 ;  /* 0xff800000100b7808 */ /* 0x000fe20002000000 */
[----:B----4-:R-:W-:Y:S02]  /*32010*/  FMUL R18, R20, c[0x0][0x188] ;  /* 0x0000620014127a20 */ /* 0x010fe40000400000 */
[----:B------:R-:W-:Y:S01]  /*32020*/  FMUL R16, R12, c[0x0][0x188] ;  /* 0x000062000c107a20 */ /* 0x000fe20000400000 */
[----:B------:R-:W-:Y:S02]  /*32030*/  FSEL R12, R9, -INF , P5 ;  /* 0xff800000090c7808 */ /* 0x000fe40002800000 */
[-C--:B------:R-:W-:Y:S02]  /*32040*/  ISETP.GE.AND P4, PT, R0, R24.reuse, PT ;  /* 0x000000180000720c */ /* 0x080fe40003f86270 */
[----:B------:R-:W-:Y:S01]  /*32050*/  FSEL R14, R18, -INF , P2 ;  /* 0xff800000120e7808 */ /* 0x000fe20001000000 */
[----:B------:R-:W-:Y:S01]  /*32060*/  FMUL R18, R22, c[0x0][0x188] ;  /* 0x0000620016127a20 */ /* 0x000fe20000400000 */
[----:B------:R-:W-:Y:S01]  /*32070*/  FSEL R9, R16, -INF , P6 ;  /* 0xff80000010097808 */ /* 0x000fe20003000000 */
[----:B------:R-:W-:Y:S01]  /*32080*/  FMUL R16, R21, c[0x0][0x188] ;  /* 0x0000620015107a20 */ /* 0x000fe20000400000 */
[----:B------:R-:W-:Y:S01]  /*32090*/  IADD3 R22, R24, 0x61, RZ ;  /* 0x0000006118167810 */ /* 0x000fe20007ffe0ff */
[----:B------:R-:W-:Y:S01]  /*320a0*/  FMUL R21, R23, c[0x0][0x188] ;  /* 0x0000620017157a20 */ /* 0x000fe20000400000 */
[----:B------:R-:W-:-:S02]  /*320b0*/  ISETP.GT.AND P5, PT, R0, R24, PT ;  /* 0x000000180000720c */ /* 0x000fc40003fa4270 */
[----:B------:R-:W-:Y:S01]  /*320c0*/  FSEL R20, R18, -INF , P4 ;  /* 0xff80000012147808 */ /* 0x000fe20002000000 */
[-C--:B------:R-:W-:Y:S02]  /*320d0*/  ISETP.GE.AND P4, PT, R29, R22.reuse, PT ;  /* 0x000000161d00720c */ /* 0x080fe40003f86270 */
[----:B------:R-:W0:Y:S01]  /*320e0*/  S2R R29, SR_TID.X ;  /* 0x00000000001d7919 */ /* 0x000e220000002100 */
[----:B------:R-:W-:Y:S01]  /*320f0*/  FSEL R21, R21, -INF , P5 ;  /* 0xff80000015157808 */ /* 0x000fe20002800000 */
[----:B------:R-:W-:Y:S02]  /*32100*/  ISETP.GE.AND P5, PT, R0, R22, PT ;  /* 0x000000160000720c */ /* 0x000fe40003fa6270 */
[----:B------:R-:W1:Y:S01]  /*32110*/  S2R R0, SR_CTAID.X ;  /* 0x0000000000007919 */ /* 0x000e620000002500 */
[----:B------:R-:W-:Y:S02]  /*32120*/  FSEL R16, R16, -INF , P3 ;  /* 0xff80000010107808 */ /* 0x000fe40001800000 */
[----:B------:R-:W-:-:S02]  /*32130*/  ISETP.GE.AND P6, PT, R2, R24, PT ;  /* 0x000000180200720c */ /* 0x000fc40003fc6270 */
[CC--:B------:R-:W-:Y:S01]  /*32140*/  ISETP.GE.AND P2, PT, R27.reuse, R24.reuse, PT ;  /* 0x000000181b00720c */ /* 0x0c0fe20003f46270 */
[----:B------:R-:W-:Y:S01]  /*32150*/  ISETP.GT.AND P3, PT, R27, R24, PT ;  /* 0x000000181b00720c */ /* 0x000fe20003f64270 */
[----:B------:R-:W2:Y:S01]  /*32160*/  LDL R2, [R1+0x40] ;  /* 0x0000400001027983 */ /* 0x000ea20000100800 */
[----:B0-----:R-:W-:-:S03]  /*32170*/  SHF.R.U32.HI R24, RZ, 0x2, R29 ;  /* 0x00000002ff187819 */ /* 0x001fc6000001161d */
[----:B------:R-:W3:Y:S01]  /*32180*/  LDL R29, [R1+0x4c] ;  /* 0x00004c00011d7983 */ /* 0x000ee20000100800 */
[----:B-1----:R-:W-:Y:S02]  /*32190*/  SHF.L.U32 R0, R0, 0x5, RZ ;  /* 0x0000000500007819 */ /* 0x002fe400000006ff */
[----:B------:R-:W-:-:S04]  /*321a0*/  SGXT.U32 R24, R24, 0x3 ;  /* 0x000000031818781a */ /* 0x000fc80000000000 */
[----:B------:R-:W-:Y:S02]  /*321b0*/  LOP3.LUT R24, R0, 0x10, R24, 0xfe, !PT ;  /* 0x0000001000187812 */ /* 0x000fe400078efe18 */
[----:B------:R-:W4:Y:S01]  /*321c0*/  LDL R0, [R1+0x54] ;  /* 0x0000540001007983 */ /* 0x000f220000100800 */
[----:B------:R-:W-:Y:S02]  /*321d0*/  FMUL R4, R4, c[0x0][0x188] ;  /* 0x0000620004047a20 */ /* 0x000fe40000400000 */
[----:B------:R-:W-:Y:S02]  /*321e0*/  FMUL R5, R5, c[0x0][0x188] ;  /* 0x0000620005057a20 */ /* 0x000fe40000400000 */
[----:B------:R-:W-:Y:S01]  /*321f0*/  FMUL R13, R13, c[0x0][0x188] ;  /* 0x000062000d0d7a20 */ /* 0x000fe20000400000 */
[----:B------:R-:W-:Y:S01]  /*32200*/  FSEL R18, R4, -INF , P6 ;  /* 0xff80000004127808 */ /* 0x000fe20003000000 */
[-C--:B------:R-:W-:Y:S01]  /*32210*/  ISETP.GE.AND P6, PT, R24, R22.reuse, PT ;  /* 0x000000161800720c */ /* 0x080fe20003fc6270 */
[----:B------:R-:W-:Y:S01]  /*32220*/  FSEL R5, R5, -INF , P1 ;  /* 0xff80000005057808 */ /* 0x000fe20000800000 */
[----:B------:R-:W-:Y:S01]  /*32230*/  ISETP.GE.AND P1, PT, R27, R22, PT ;  /* 0x000000161b00720c */ /* 0x000fe20003f26270 */
[----:B------:R-:W4:Y:S01]  /*32240*/  LDL R24, [R1] ;  /* 0x0000000001187983 */ /* 0x000f220000100800 */
[----:B------:R-:W-:Y:S01]  /*32250*/  FMUL R22, R15, c[0x0][0x188] ;  /* 0x000062000f167a20 */ /* 0x000fe20000400000 */
[----:B------:R-:W-:Y:S01]  /*32260*/  FMNMX R27, R14, R16, !PT ;  /* 0x000000100e1b7209 */ /* 0x000fe20007800000 */
[----:B------:R0:W-:Y:S02]  /*32270*/  STL [R1+0x2b7c], R14 ;  /* 0x002b7c0e01007387 */ /* 0x0001e40000100800 */
[----:B------:R-:W-:-:S02]  /*32280*/  FMUL R4, R7, c[0x0][0x188] ;  /* 0x0000620007047a20 */ /* 0x000fc40000400000 */
[----:B------:R-:W-:Y:S01]  /*32290*/  FMUL R7, R17, c[0x0][0x188] ;  /* 0x0000620011077a20 */ /* 0x000fe20000400000 */
[----:B------:R-:W-:Y:S02]  /*322a0*/  FSEL R17, R13, -INF , P6 ;  /* 0xff8000000d117808 */ /* 0x000fe40003000000 */
[----:B------:R-:W-:Y:S01]  /*322b0*/  FMNMX R23, R20, R21, !PT ;  /* 0x0000001514177209 */ /* 0x000fe20007800000 */
[----:B------:R-:W-:Y:S01]  /*322c0*/  FSEL R13, R22, -INF , P1 ;  /* 0xff800000160d7808 */ /* 0x000fe20000800000 */
[----:B0-----:R-:W4:Y:S01]  /*322d0*/  LDL R14, [R1+0x58] ;  /* 0x00005800010e7983 */ /* 0x001f220000100800 */
[----:B------:R0:W-:Y:S01]  /*322e0*/  STL [R1+0x2b78], R16 ;  /* 0x002b781001007387 */ /* 0x0001e20000100800 */
[----:B------:R-:W-:Y:S02]  /*322f0*/  FMNMX R22, R18, R5, !PT ;  /* 0x0000000512167209 */ /* 0x000fe40007800000 */
[----:B0-----:R-:W4:Y:S01]  /*32300*/  LDL R16, [R1+0x48] ;  /* 0x0000480001107983 */ /* 0x001f220000100800 */
[----:B------:R0:W-:Y:S03]  /*32310*/  STL [R1+0x2b84], R20 ;  /* 0x002b841401007387 */ /* 0x0001e60000100800 */
[----:B0-----:R-:W4:Y:S01]  /*32320*/  LDL R20, [R1+0x10] ;  /* 0x0000100001147983 */ /* 0x001f220000100800 */
[----:B------:R0:W-:Y:S03]  /*32330*/  STL [R1+0x2b80], R21 ;  /* 0x002b801501007387 */ /* 0x0001e60000100800 */
[----:B0-----:R-:W4:Y:S01]  /*32340*/  LDL R21, [R1+0x5c] ;  /* 0x00005c0001157983 */ /* 0x001f220000100800 */
[----:B--2---:R-:W-:-:S03]  /*32350*/  FMNMX R27, R2, R27, !PT ;  /* 0x0000001b021b7209 */ /* 0x004fc60007800000 */
[----:B------:R-:W2:Y:S01]  /*32360*/  LDL.LU R2, [R1+0x2b90] ;  /* 0x002b900001027983 */ /* 0x000ea20000300800 */
[----:B---3--:R-:W-:-:S03]  /*32370*/  FMNMX R23, R29, R23, !PT ;  /* 0x000000171d177209 */ /* 0x008fc60007800000 */
[----:B------:R-:W3:Y:S01]  /*32380*/  LDL.LU R29, [R1+0x2b8c] ;  /* 0x002b8c00011d7983 */ /* 0x000ee20000300800 */
[----:B----4-:R-:W-:-:S03]  /*32390*/  FMNMX R22, R0, R22, !PT ;  /* 0x0000001600167209 */ /* 0x010fc60007800000 */
[----:B------:R-:W4:Y:S01]  /*323a0*/  LDL.LU R0, [R1+0x2b88] ;  /* 0x002b880001007983 */ /* 0x000f220000300800 */
[----:B------:R-:W-:Y:S02]  /*323b0*/  FMUL R6, R6, c[0x0][0x188] ;  /* 0x0000620006067a20 */ /* 0x000fe40000400000 */
[----:B------:R-:W-:Y:S01]  /*323c0*/  FMUL R19, R19, c[0x0][0x188] ;  /* 0x0000620013137a20 */ /* 0x000fe20000400000 */
[----:B------:R-:W-:Y:S02]  /*323d0*/  FSEL R4, R4, -INF , P3 ;  /* 0xff80000004047808 */ /* 0x000fe40001800000 */
[----:B------:R-:W-:Y:S02]  /*323e0*/  FSEL R15, R6, -INF , P2 ;  /* 0xff800000060f7808 */ /* 0x000fe40001000000 */
[----:B------:R-:W-:Y:S02]  /*323f0*/  FSEL R6, R19, -INF , P5 ;  /* 0xff80000013067808 */ /* 0x000fe40002800000 */
[----:B------:R-:W-:-:S02]  /*32400*/  FMNMX R19, R15, R4, !PT ;  /* 0x000000040f137209 */ /* 0x000fc40007800000 */
[----:B------:R-:W-:Y:S02]  /*32410*/  FSEL R7, R7, -INF , P4 ;  /* 0xff80000007077808 */ /* 0x000fe40002000000 */
[----:B------:R-:W-:Y:S02]  /*32420*/  FMNMX R22, R16, R22, !PT ;  /* 0x0000001610167209 */ /* 0x000fe40007800000 */
[----:B------:R-:W2:Y:S02]  /*32430*/  LDL R16, [R1+0xaa0] ;  /* 0x000aa00001107983 */ /* 0x000ea40000100800 */
[----:B------:R-:W-:Y:S02]  /*32440*/  FMNMX R22, R24, R22, !PT ;  /* 0x0000001618167209 */ /* 0x000fe40007800000 */
[----:B------:R-:W-:Y:S02]  /*32450*/  FMNMX R27, R20, R27, !PT ;  /* 0x0000001b141b7209 */ /* 0x000fe40007800000 */
[----:B------:R-:W-:-:S02]  /*32460*/  FMNMX R22, R3, R22, !PT ;  /* 0x0000001603167209 */ /* 0x000fc40007800000 */
[----:B------:R-:W-:-:S04]  /*32470*/  FMNMX R19, R21, R19, !PT ;  /* 0x0000001315137209 */ /* 0x000fc80007800000 */
[----:B------:R-:W-:Y:S02]  /*32480*/  FMNMX R19, R14, R19, !PT ;  /* 0x000000130e137209 */ /* 0x000fe40007800000 */
[----:B------:R-:W-:Y:S01]  /*32490*/  FMNMX R22, R9, R22, !PT ;  /* 0x0000001609167209 */ /* 0x000fe20007800000 */
[----:B------:R-:W2:Y:S01]  /*324a0*/  LDL R14, [R1+0xaa4] ;  /* 0x000aa400010e7983 */ /* 0x000ea20000100800 */
[----:B------:R-:W-:-:S04]  /*324b0*/  FMNMX R19, R28, R19, !PT ;  /* 0x000000131c137209 */ /* 0x000fc80007800000 */
[----:B------:R-:W-:Y:S02]  /*324c0*/  FMNMX R19, R26, R19, !PT ;  /* 0x000000131a137209 */ /* 0x000fe40007800000 */
[----:B------:R-:W-:Y:S02]  /*324d0*/  FMNMX R24, R17, R22, !PT ;  /* 0x0000001611187209 */ /* 0x000fe40007800000 */
[----:B------:R-:W-:Y:S02]  /*324e0*/  FMNMX R19, R25, R19, !PT ;  /* 0x0000001319137209 */ /* 0x000fe40007800000 */
[----:B---3--:R-:W-:-:S04]  /*324f0*/  FMNMX R27, R29, R27, !PT ;  /* 0x0000001b1d1b7209 */ /* 0x008fc80007800000 */
[----:B------:R-:W-:Y:S02]  /*32500*/  FMNMX R27, R10, R27, !PT ;  /* 0x0000001b0a1b7209 */ /* 0x000fe40007800000 */
[----:B----4-:R-:W-:-:S04]  /*32510*/  FMNMX R23, R0, R23, !PT ;  /* 0x0000001700177209 */ /* 0x010fc80007800000 */
[----:B--2---:R-:W-:Y:S02]  /*32520*/  FMNMX R23, R2, R23, !PT ;  /* 0x0000001702177209 */ /* 0x004fe40007800000 */
[----:B------:R-:W-:Y:S02]  /*32530*/  FMNMX R27, R11, R27, !PT ;  /* 0x0000001b0b1b7209 */ /* 0x000fe40007800000 */
[----:B------:R-:W-:Y:S02]  /*32540*/  FMNMX R23, R8, R23, !PT ;  /* 0x0000001708177209 */ /* 0x000fe40007800000 */
[----:B------:R-:W-:Y:S02]  /*32550*/  FMNMX R27, R7, R27, !PT ;  /* 0x0000001b071b7209 */ /* 0x000fe40007800000 */
[----:B------:R-:W-:-:S03]  /*32560*/  FMNMX R23, R12, R23, !PT ;  /* 0x000000170c177209 */ /* 0x000fc60007800000 */
[----:B------:R-:W0:Y:S01]  /*32570*/  SHFL.BFLY PT, R28, R27, 0x2, 0x1f ;  /* 0x0c401f001b1c7f89 */ /* 0x000e2200000e0000 */
[----:B------:R-:W-:Y:S01]  /*32580*/  FMNMX R25, R6, R23, !PT ;  /* 0x0000001706197209 */ /* 0x000fe20007800000 */
[----:B------:R-:W-:Y:S02]  /*32590*/  FMNMX R23, R13, R19, !PT ;  /* 0x000000130d177209 */ /* 0x000fe40007800000 */
[----:B------:R-:W1:Y:S04]  /*325a0*/  SHFL.BFLY PT, R19, R24, 0x2, 0x1f ;  /* 0x0c401f0018137f89 */ /* 0x000e6800000e0000 */
[----:B------:R-:W2:Y:S01]  /*325b0*/  SHFL.BFLY PT, R22, R23, 0x2, 0x1f ;  /* 0x0c401f0017167f89 */ /* 0x000ea200000e0000 */
[----:B0-----:R-:W-:Y:S02]  /*325c0*/  FMNMX R27, R27, R28, !PT ;  /* 0x0000001c1b1b7209 */ /* 0x001fe40007800000 */
[----:B-1----:R-:W-:Y:S01]  /*325d0*/  FMNMX R19, R24, R19, !PT ;  /* 0x0000001318137209 */ /* 0x002fe20007800000 */
[----:B--2---:R-:W-:-:S02]  /*325e0*/  FMNMX R24, R23, R22, !PT ;  /* 0x0000001617187209 */ /* 0x004fc40007800000 */
[----:B------:R-:W0:Y:S04]  /*325f0*/  SHFL.BFLY PT, R28, R27, 0x1, 0x1f ;  /* 0x0c201f001b1c7f89 */ /* 0x000e2800000e0000 */
[----:B------:R-:W1:Y:S01]  /*32600*/  SHFL.BFLY PT, R23, R19, 0x1, 0x1f ;  /* 0x0c201f0013177f89 */ /* 0x000e6200000e0000 */
[----:B0-----:R-:W-:Y:S02]  /*32610*/  FMNMX R27, R27, R28, !PT ;  /* 0x0000001c1b1b7209 */ /* 0x001fe40007800000 */
[----:B-1----:R-:W-:Y:S01]  /*32620*/  FMNMX R19, R19, R23, !PT ;  /* 0x0000001713137209 */ /* 0x002fe20007800000 */
[----:B------:R-:W2:Y:S01]  /*32630*/  LDL.LU R28, [R1+0x10] ;  /* 0x00001000011c7983 */ /* 0x000ea20000300800 */
[----:B------:R-:W3:Y:S03]  /*32640*/  LDL R23, [R1+0xa9c] ;  /* 0x000a9c0001177983 */ /* 0x000ee60000100800 */
[----:B------:R-:W0:Y:S04]  /*32650*/  SHFL.BFLY PT, R26, R25, 0x2, 0x1f ;  /* 0x0c401f00191a7f89 */ /* 0x000e2800000e0000 */
[----:B------:R-:W1:Y:S04]  /*32660*/  S2R R21, SR_TID.X ;  /* 0x0000000000157919 */ /* 0x000e680000002100 */
[----:B------:R-:W4:Y:S01]  /*32670*/  SHFL.BFLY PT, R22, R24, 0x1, 0x1f ;  /* 0x0c201f0018167f89 */ /* 0x000f2200000e0000 */
[----:B0-----:R-:W-:-:S05]  /*32680*/  FMNMX R26, R25, R26, !PT ;  /* 0x0000001a191a7209 */ /* 0x001fca0007800000 */
[----:B------:R-:W0:Y:S01]  /*32690*/  SHFL.BFLY PT, R25, R26, 0x1, 0x1f ;  /* 0x0c201f001a197f89 */ /* 0x000e2200000e0000 */
[C---:B-1----:R-:W-:Y:S01]  /*326a0*/  LOP3.LUT R20, R21.reuse, 0x1c, RZ, 0xc0, !PT ;  /* 0x0000001c15147812 */ /* 0x042fe200078ec0ff */
[----:B------:R-:W-:-:S04]  /*326b0*/  LOP3.LUT R21, R21, 0x7f, RZ, 0xc0, !PT ;  /* 0x0000007f15157812 */ /* 0x000fc800078ec0ff */
[----:B------:R-:W-:Y:S02]  /*326c0*/  SHF.R.U32.HI R21, RZ, 0x3, R21 ;  /* 0x00000003ff157819 */ /* 0x000fe40000011615 */
[----:B------:R-:W-:Y:S02]  /*326d0*/  SHF.L.U32 R20, R20, 0x2, RZ ;  /* 0x0000000214147819 */ /* 0x000fe400000006ff */
[----:B------:R-:W-:Y:S02]  /*326e0*/  LOP3.LUT R21, R21, 0xc, RZ, 0xc0, !PT ;  /* 0x0000000c15157812 */ /* 0x000fe400078ec0ff */
[----:B----4-:R-:W-:Y:S02]  /*326f0*/  FMNMX R22, R24, R22, !PT ;  /* 0x0000001618167209 */ /* 0x010fe40007800000 */
[----:B------:R-:W-:Y:S01]  /*32700*/  IADD3 R21, R20, R21, RZ ;  /* 0x0000001514157210 */ /* 0x000fe20007ffe0ff */
[----:B------:R-:W1:Y:S04]  /*32710*/  S2R R24, SR_TID.X ;  /* 0x0000000000187919 */ /* 0x000e680000002100 */
[----:B------:R4:W-:Y:S01]  /*32720*/  @!P0 STS [R21], R27 ;  /* 0x0000001b15008388 */ /* 0x0009e20000000800 */
[----:B0-----:R-:W-:-:S03]  /*32730*/  FMNMX R25, R26, R25, !PT ;  /* 0x000000191a197209 */ /* 0x001fc60007800000 */
[----:B------:R-:W2:Y:S04]  /*32740*/  LDL R26, [R1+0xa48] ;  /* 0x000a4800011a7983 */ /* 0x000ea80000100800 */
[----:B------:R0:W-:Y:S01]  /*32750*/  @!P0 STS [R14], R25 ;  /* 0x000000190e008388 */ /* 0x0001e20000000800 */
[----:B------:R0:W-:Y:S02]  /*32760*/  @!P0 STS [R16], R19 ;  /* 0x0000001310008388 */ /* 0x0001e40000000800 */
[----:B------:R-:W2:Y:S02]  /*32770*/  LDL.LU R20, [R1+0x2b84] ;  /* 0x002b840001147983 */ /* 0x000ea40000300800 */
[----:B----4-:R-:W4:Y:S01]  /*32780*/  LDL.LU R21, [R1+0x2b80] ;  /* 0x002b800001157983 */ /* 0x010f220000300800 */
[----:B------:R-:W2:Y:S04]  /*32790*/  LDL.LU R27, [R1+0x40] ;  /* 0x00004000011b7983 */ /* 0x000ea80000300800 */
[----:B0-----:R-:W2:Y:S01]  /*327a0*/  LDL.LU R14, [R1+0x2b7c] ;  /* 0x002b7c00010e7983 */ /* 0x001ea20000300800 */
[----:B------:R-:W2:Y:S01]  /*327b0*/  LDL.LU R16, [R1+0x2b78] ;  /* 0x002b780001107983 */ /* 0x000ea20000300800 */
[----:B-1----:R-:W-:-:S02]  /*327c0*/  LOP3.LUT R25, R24, 0x7f, RZ, 0xc0, !PT ;  /* 0x0000007f18197812 */ /* 0x002fc400078ec0ff */
[----:B---3--:R-:W-:Y:S01]  /*327d0*/  @!P0 STS [R23], R22 ;  /* 0x0000001617008388 */ /* 0x008fe20000000800 */
[----:B------:R-:W-:Y:S06]  /*327e0*/  BAR.SYNC.DEFER_BLOCKING 0x0 ;  /* 0x0000000000007b1d */ /* 0x000fec0000010000 */
[----:B------:R-:W0:Y:S04]  /*327f0*/  LDS R19, [R25.X4] ;  /* 0x0000000019137984 */ /* 0x000e280000004800 */
[----:B0-----:R-:W0:Y:S02]  /*32800*/  SHFL.BFLY PT, R22, R19, 0x2, 0x1f ;  /* 0x0c401f0013167f89 */ /* 0x001e2400000e0000 */
[----:B0-----:R-:W-:-:S05]  /*32810*/  FMNMX R19, R19, R22, !PT ;  /* 0x0000001613137209 */ /* 0x001fca0007800000 */
[----:B------:R-:W0:Y:S01]  /*32820*/  SHFL.BFLY PT, R22, R19, 0x1, 0x1f ;  /* 0x0c201f0013167f89 */ /* 0x000e2200000e0000 */
[----:B------:R-:W-:Y:S02]  /*32830*/  SHF.R.U32.HI R23, RZ, 0x2, R24 ;  /* 0x00000002ff177819 */ /* 0x000fe40000011618 */
[----:B0-----:R-:W-:-:S05]  /*32840*/  FMNMX R19, R19, R22, !PT ;  /* 0x0000001613137209 */ /* 0x001fca0007800000 */
[----:B------:R-:W-:Y:S01]  /*32850*/  @!P0 STS [R25.X4], R19 ;  /* 0x0000001319008388 */ /* 0x000fe20000004800 */
[----:B------:R-:W-:Y:S01]  /*32860*/  BAR.SYNC.DEFER_BLOCKING 0x0 ;  /* 0x0000000000007b1d */ /* 0x000fe20000010000 */
[----:B------:R-:W-:-:S04]  /*32870*/  SGXT.U32 R23, R23, 0x3 ;  /* 0x000000031717781a */ /* 0x000fc80000000000 */
[----:B------:R-:W-:-:S05]  /*32880*/  LOP3.LUT R23, R23, 0x8, RZ, 0xfc, !PT ;  /* 0x0000000817177812 */ /* 0x000fca00078efcff */
[----:B------:R0:W-:Y:S04]  /*32890*/  LDS R19, [R23.X16] ;  /* 0x0000000017137984 */ /* 0x0001e8000000c800 */
[----:B0-----:R-:W3:Y:S01]  /*328a0*/  LDL R23, [R1+0xa70] ;  /* 0x000a700001177983 */ /* 0x001ee20000100800 */
[----:B------:R-:W-:-:S05]  /*328b0*/  LOP3.LUT R24, R24, 0x1c, RZ, 0xc0, !PT ;  /* 0x0000001c18187812 */ /* 0x000fca00078ec0ff */
[----:B------:R-:W2:Y:S02]  /*328c0*/  LDS R22, [R24.X4] ;  /* 0x0000000018167984 */ /* 0x000ea40000004800 */
[----:B--2---:R-:W-:Y:S02]  /*328d0*/  FMNMX R22, R22, R26, !PT ;  /* 0x0000001a16167209 */ /* 0x004fe40007800000 */
[----:B------:R-:W2:Y:S03]  /*328e0*/  LDL.LU R26, [R1+0x4c] ;  /* 0x00004c00011a7983 */ /* 0x000ea60000300800 */
[--C-:B------:R-:W-:Y:S02]  /*328f0*/  FADD R14, R14, -R22.reuse ;  /* 0x800000160e0e7221 */ /* 0x100fe40000000000 */
[----:B------:R-:W-:Y:S02]  /*32900*/  FADD R16, R16, -R22 ;  /* 0x8000001610107221 */ /* 0x000fe40000000000 */
[----:B------:R-:W-:-:S04]  /*32910*/  FMUL R14, R14, 1.4426950216293334961 ;  /* 0x3fb8aa3b0e0e7820 */ /* 0x000fc80000400000 */
[----:B------:R0:W1:Y:S02]  /*32920*/  MUFU.EX2 R24, R14 ;  /* 0x0000000e00187308 */ /* 0x0000640000000800 */
[----:B0-----:R-:W-:-:S06]  /*32930*/  FMUL R14, R16, 1.4426950216293334961 ;  /* 0x3fb8aa3b100e7820 */ /* 0x001fcc0000400000 */
[----:B------:R0:W4:Y:S01]  /*32940*/  MUFU.EX2 R25, R14 ;  /* 0x0000000e00197308 */ /* 0x0001220000000800 */
[--C-:B------:R-:W-:Y:S01]  /*32950*/  FADD R16, R27, -R22.reuse ;  /* 0x800000161b107221 */ /* 0x100fe20000000000 */
[----:B------:R-:W-:Y:S01]  /*32960*/  STL [R1+0x474], R22 ;  /* 0x0004741601007387 */ /* 0x000fe20000100800 */
[----:B-1----:R-:W-:Y:S02]  /*32970*/  STL [R1+0x34], R24 ;  /* 0x0000341801007387 */ /* 0x002fe40000100800 */
[----:B0-----:R-:W-:Y:S01]  /*32980*/  FMUL R14, R16, 1.4426950216293334961 ;  /* 0x3fb8aa3b100e7820 */ /* 0x001fe20000400000 */
[----:B----4-:R0:W-:Y:S01]  /*32990*/  STL [R1+0x30], R25 ;  /* 0x0000301901007387 */ /* 0x0101e20000100800 */
[----:B------:R-:W-:Y:S02]  /*329a0*/  FADD R16, R28, -R22 ;  /* 0x800000161c107221 */ /* 0x000fe40000000000 */
[----:B0-----:R0:W1:Y:S01]  /*329b0*/  MUFU.EX2 R25, R14 ;  /* 0x0000000e00197308 */ /* 0x0010620000000800 */
[----:B------:R-:W4:Y:S01]  /*329c0*/  S2R R28, SR_TID.X ;  /* 0x00000000001c7919 */ /* 0x000f220000002100 */
[----:B0-----:R-:W-:-:S02]  /*329d0*/  FMUL R14, R16, 1.4426950216293334961 ;  /* 0x3fb8aa3b100e7820 */ /* 0x001fc40000400000 */
[----:B------:R-:W-:Y:S01]  /*329e0*/  FADD R16, R29, -R22 ;  /* 0x800000161d107221 */ /* 0x000fe20000000000 */
[----:B-1----:R0:W-:Y:S03]  /*329f0*/  STL [R1+0x2c], R25 ;  /* 0x00002c1901007387 */ /* 0x0021e60000100800 */
[----:B0-----:R0:W1:Y:S02]  /*32a00*/  MUFU.EX2 R25, R14 ;  /* 0x0000000e00197308 */ /* 0x0010640000000800 */
[----:B0-----:R-:W-:-:S06]  /*32a10*/  FMUL R14, R16, 1.4426950216293334961 ;  /* 0x3fb8aa3b100e7820 */ /* 0x001fcc0000400000 */
[----:B------:R-:W0:Y:S01]  /*32a20*/  MUFU.EX2 R14, R14 ;  /* 0x0000000e000e7308 */ /* 0x000e220000000800 */
[--C-:B------:R-:W-:Y:S02]  /*32a30*/  FADD R10, R10, -R22.reuse ;  /* 0x800000160a0a7221 */ /* 0x100fe40000000000 */
[--C-:B------:R-:W-:Y:S02]  /*32a40*/  FADD R11, R11, -R22.reuse ;  /* 0x800000160b0b7221 */ /* 0x100fe40000000000 */
[----:B------:R-:W-:Y:S02]  /*32a50*/  FADD R7, R7, -R22 ;  /* 0x8000001607077221 */ /* 0x000fe40000000000 */
[----:B------:R-:W-:Y:S01]  /*32a60*/  FMUL R10, R10, 1.4426950216293334961 ;  /* 0x3fb8aa3b0a0a7820 */ /* 0x000fe20000400000 */
[----:B-1----:R4:W-:Y:S01]  /*32a70*/  STL [R1+0x28], R25 ;  /* 0x0000281901007387 */ /* 0x0029e20000100800 */
[----:B------:R-:W-:Y:S02]  /*32a80*/  FMUL R11, R11, 1.4426950216293334961 ;  /* 0x3fb8aa3b0b0b7820 */ /* 0x000fe40000400000 */
[----:B------:R-:W-:-:S04]  /*32a90*/  FMUL R7, R7, 1.4426950216293334961 ;  /* 0x3fb8aa3b07077820 */ /* 0x000fc80000400000 */
[----:B------:R-:W-:Y:S01]  /*32aa0*/  MUFU.EX2 R27, R7 ;  /* 0x00000007001b7308 */ /* 0x000fe20000000800 */
[----:B0-----:R0:W-:Y:S01]  /*32ab0*/  STL [R1+0x24], R14 ;  /* 0x0000240e01007387 */ /* 0x0011e20000100800 */
[----:B----4-:R-:W-:-:S06]  /*32ac0*/  SHF.R.U32.HI R25, RZ, 0x2, R28 ;  /* 0x00000002ff197819 */ /* 0x010fcc000001161c */
[----:B------:R-:W-:Y:S08]  /*32ad0*/  MUFU.EX2 R28, R11 ;  /* 0x0000000b001c7308 */ /* 0x000ff00000000800 */
[----:B0-----:R-:W0:Y:S02]  /*32ae0*/  MUFU.EX2 R14, R10 ;  /* 0x0000000a000e7308 */ /* 0x001e240000000800 */
[----:B0-----:R0:W-:Y:S01]  /*32af0*/  STL [R1+0x20], R14 ;  /* 0x0000200e01007387 */ /* 0x0011e20000100800 */
[----:B---3--:R-:W-:-:S05]  /*32b00*/  FMNMX R19, R19, R23, !PT ;  /* 0x0000001713137209 */ /* 0x008fca0007800000 */
[----:B------:R-:W-:Y:S01]  /*32b10*/  STL [R1+0x470], R19 ;  /* 0x0004701301007387 */ /* 0x000fe20000100800 */
[----:B------:R-:W-:Y:S02]  /*32b20*/  STL [R1+0x1c], R28 ;  /* 0x00001c1c01007387 */ /* 0x000fe40000100800 */
[----:B------:R-:W-:Y:S02]  /*32b30*/  STL [R1+0x14], R27 ;  /* 0x0000141b01007387 */ /* 0x000fe40000100800 */
[----:B------:R-:W3:Y:S01]  /*32b40*/  LDL R16, [R1+0xa74] ;  /* 0x000a740001107983 */ /* 0x000ee20000100800 */
[----:B------:R-:W4:Y:S01]  /*32b50*/  LDL.LU R23, [R1+0x54] ;  /* 0x0000540001177983 */ /* 0x000f220000300800 */
[----:B------:R-:W-:Y:S01]  /*32b60*/  SGXT.U32 R25, R25, 0x3 ;  /* 0x000000031919781a */ /* 0x000fe20000000000 */
[----:B------:R-:W-:Y:S02]  /*32b70*/  FADD R11, R20, -R19 ;  /* 0x80000013140b7221 */ /* 0x000fe40000000000 */
[----:B0-----:R-:W4:Y:S01]  /*32b80*/  LDL.LU R14, [R1+0x48] ;  /* 0x00004800010e7983 */ /* 0x001f220000300800 */
[----:B------:R-:W-:-:S05]  /*32b90*/  LOP3.LUT R25, R25, 0x10, RZ, 0xfc, !PT ;  /* 0x0000001019197812 */ /* 0x000fca00078efcff */
[----:B------:R0:W3:Y:S04]  /*32ba0*/  LDS R10, [R25.X16] ;  /* 0x00000000190a7984 */ /* 0x0000e8000000c800 */
[----:B------:R-:W1:Y:S01]  /*32bb0*/  S2R R20, SR_TID.X ;  /* 0x0000000000147919 */ /* 0x000e620000002100 */
[----:B------:R-:W-:Y:S02]  /*32bc0*/  FMUL R7, R11, 1.4426950216293334961 ;  /* 0x3fb8aa3b0b077820 */ /* 0x000fe40000400000 */
[----:B------:R-:W-:Y:S02]  /*32bd0*/  FADD R11, R21, -R19 ;  /* 0x80000013150b7221 */ /* 0x000fe40000000000 */
[----:B0-----:R2:W0:Y:S02]  /*32be0*/  MUFU.EX2 R25, R7 ;  /* 0x0000000700197308 */ /* 0x0014240000000800 */
[----:B------:R-:W-:-:S02]  /*32bf0*/  FMUL R11, R11, 1.4426950216293334961 ;  /* 0x3fb8aa3b0b0b7820 */ /* 0x000fc40000400000 */
[--C-:B------:R-:W-:Y:S02]  /*32c00*/  FADD R6, R6, -R19.reuse ;  /* 0x8000001306067221 */ /* 0x100fe40000000000 */
[--C-:B------:R-:W-:Y:S02]  /*32c10*/  FADD R8, R8, -R19.reuse ;  /* 0x8000001308087221 */ /* 0x100fe40000000000 */
[----:B------:R-:W-:Y:S02]  /*32c20*/  FMUL R6, R6, 1.4426950216293334961 ;  /* 0x3fb8aa3b06067820 */ /* 0x000fe40000400000 */
[----:B--2---:R-:W-:Y:S02]  /*32c30*/  FADD R7, R26, -R19 ;  /* 0x800000131a077221 */ /* 0x004fe40000000000 */
[----:B------:R2:W0:Y:S01]  /*32c40*/  MUFU.EX2 R26, R11 ;  /* 0x0000000b001a7308 */ /* 0x0004220000000800 */
[----:B-1----:R-:W-:Y:S01]  /*32c50*/  SHF.R.U32.HI R20, RZ, 0x2, R20 ;  /* 0x00000002ff147819 */ /* 0x002fe20000011614 */
[----:B--2---:R-:W-:-:S02]  /*32c60*/  FMUL R11, R7, 1.4426950216293334961 ;  /* 0x3fb8aa3b070b7820 */ /* 0x004fc40000400000 */
[----:B------:R-:W-:Y:S01]  /*32c70*/  FADD R7, R0, -R19 ;  /* 0x8000001300077221 */ /* 0x000fe20000000000 */
[----:B------:R-:W-:-:S03]  /*32c80*/  SGXT.U32 R20, R20, 0x3 ;  /* 0x000000031414781a */ /* 0x000fc60000000000 */
[----:B------:R1:W-:Y:S01]  /*32c90*/  MUFU.EX2 R0, R11 ;  /* 0x0000000b00007308 */ /* 0x0003e20000000800 */
[----:B------:R-:W-:Y:S01]  /*32ca0*/  FMUL R7, R7, 1.4426950216293334961 ;  /* 0x3fb8aa3b07077820 */ /* 0x000fe20000400000 */
[----:B0-----:R-:W-:Y:S01]  /*32cb0*/  STL [R1+0x10], R25 ;  /* 0x0000101901007387 */ /* 0x001fe20000100800 */
[----:B------:R-:W2:Y:S01]  /*32cc0*/  LDL.LU R29, [R1] ;  /* 0x00000000011d7983 */ /* 0x000ea20000300800 */
[----:B------:R-:W-:Y:S01]  /*32cd0*/  LOP3.LUT R20, R20, 0x18, RZ, 0xfc, !PT ;  /* 0x0000001814147812 */ /* 0x000fe200078efcff */
[----:B-1----:R-:W-:-:S03]  /*32ce0*/  FADD R11, R2, -R19 ;  /* 0x80000013020b7221 */ /* 0x002fc60000000000 */
[----:B------:R0:W-:Y:S01]  /*32cf0*/  MUFU.EX2 R2, R7 ;  /* 0x0000000700027308 */ /* 0x0001e20000000800 */
[----:B------:R-:W-:Y:S01]  /*32d00*/  STL [R1+0xc], R26 ;  /* 0x00000c1a01007387 */ /* 0x000fe20000100800 */
[----:B0-----:R-:W-:Y:S02]  /*32d10*/  FMUL R7, R11, 1.4426950216293334961 ;  /* 0x3fb8aa3b0b077820 */ /* 0x001fe40000400000 */
[----:B------:R-:W-:-:S04]  /*32d20*/  FADD R11, R12, -R19 ;  /* 0x800000130c0b7221 */ /* 0x000fc80000000000 */
[----:B------:R-:W-:Y:S08]  /*32d30*/  MUFU.EX2 R12, R6 ;  /* 0x00000006000c7308 */ /* 0x000ff00000000800 */
[----:B------:R0:W-:Y:S02]  /*32d40*/  MUFU.EX2 R22, R7 ;  /* 0x0000000700167308 */ /* 0x0001e40000000800 */
[----:B0-----:R-:W-:-:S02]  /*32d50*/  FMUL R7, R8, 1.4426950216293334961 ;  /* 0x3fb8aa3b08077820 */ /* 0x001fc40000400000 */
[----:B------:R0:W1:Y:S01]  /*32d60*/  LDS R8, [R20.X16] ;  /* 0x0000000014087984 */ /* 0x000062000000c800 */
[----:B---3--:R-:W-:-:S05]  /*32d70*/  FMNMX R16, R10, R16, !PT ;  /* 0x000000100a107209 */ /* 0x008fca0007800000 */
[--C-:B------:R-:W-:Y:S02]  /*32d80*/  FADD R10, R18, -R16.reuse ;  /* 0x80000010120a7221 */ /* 0x100fe40000000000 */
[----:B------:R-:W-:Y:S02]  /*32d90*/  FADD R5, R5, -R16 ;  /* 0x8000001005057221 */ /* 0x000fe40000000000 */
[----:B------:R-:W-:Y:S01]  /*32da0*/  FMUL R6, R10, 1.4426950216293334961 ;  /* 0x3fb8aa3b0a067820 */ /* 0x000fe20000400000 */
[----:B------:R3:W-:Y:S01]  /*32db0*/  STL [R1+0x46c], R16 ;  /* 0x00046c1001007387 */ /* 0x0007e20000100800 */
[----:B------:R-:W-:Y:S01]  /*32dc0*/  FMUL R11, R11, 1.4426950216293334961 ;  /* 0x3fb8aa3b0b0b7820 */ /* 0x000fe20000400000 */
[----:B------:R-:W-:Y:S08]  /*32dd0*/  MUFU.EX2 R7, R7 ;  /* 0x0000000700077308 */ /* 0x000ff00000000800 */
[----:B0-----:R0:W1:Y:S02]  /*32de0*/  MUFU.EX2 R20, R6 ;  /* 0x0000000600147308 */ /* 0x0010640000000800 */
[----:B0-----:R-:W-:-:S02]  /*32df0*/  FMUL R6, R5, 1.4426950216293334961 ;  /* 0x3fb8aa3b05067820 */ /* 0x001fc40000400000 */
[--C-:B----4-:R-:W-:Y:S02]  /*32e00*/  FADD R5, R23, -R16.reuse ;  /* 0x8000001017057221 */ /* 0x110fe40000000000 */
[----:B------:R-:W1:Y:S04]  /*32e10*/  LDL R23, [R1+0xa78] ;  /* 0x000a780001177983 */ /* 0x000e680000100800 */
[----:B------:R-:W-:Y:S01]  /*32e20*/  BAR.SYNC.DEFER_BLOCKING 0x0 ;  /* 0x0000000000007b1d */ /* 0x000fe20000010000 */
[----:B------:R-:W-:Y:S02]  /*32e30*/  FMUL R10, R5, 1.4426950216293334961 ;  /* 0x3fb8aa3b050a7820 */ /* 0x000fe40000400000 */
[----:B------:R-:W-:-:S03]  /*32e40*/  FADD R5, R14, -R16 ;  /* 0x800000100e057221 */ /* 0x000fc60000000000 */
[----:B------:R0:W-:Y:S01]  /*32e50*/  MUFU.EX2 R21, R11 ;  /* 0x0000000b00157308 */ /* 0x0001e20000000800 */
[--C-:B------:R-:W-:Y:S02]  /*32e60*/  FADD R3, R3, -R16.reuse ;  /* 0x8000001003037221 */ /* 0x100fe40000000000 */
[--C-:B------:R-:W-:Y:S01]  /*32e70*/  FADD R9, R9, -R16.reuse ;  /* 0x8000001009097221 */ /* 0x100fe20000000000 */
[----:B------:R-:W4:Y:S01]  /*32e80*/  LDL.LU R14, [R1+0x3c] ;  /* 0x00003c00010e7983 */ /* 0x000f220000300800 */
[----:B0-----:R-:W-:Y:S02]  /*32e90*/  FMUL R11, R5, 1.4426950216293334961 ;  /* 0x3fb8aa3b050b7820 */ /* 0x001fe40000400000 */
[----:B------:R-:W-:Y:S01]  /*32ea0*/  FMUL R3, R3, 1.4426950216293334961 ;  /* 0x3fb8aa3b03037820 */ /* 0x000fe20000400000 */
[----:B------:R0:W-:Y:S02]  /*32eb0*/  MUFU.EX2 R19, R10 ;  /* 0x0000000a00137308 */ /* 0x0001e40000000800 */
[----:B0-----:R-:W3:Y:S01]  /*32ec0*/  LDL.LU R10, [R1+0x58] ;  /* 0x00005800010a7983 */ /* 0x001ee20000300800 */
[----:B--2---:R-:W-:-:S03]  /*32ed0*/  FADD R5, R29, -R16 ;  /* 0x800000101d057221 */ /* 0x004fc60000000000 */
[----:B------:R-:W2:Y:S01]  /*32ee0*/  LDL R29, [R1+0x30] ;  /* 0x00003000011d7983 */ /* 0x000ea20000100800 */
[----:B------:R-:W-:-:S04]  /*32ef0*/  FMUL R5, R5, 1.4426950216293334961 ;  /* 0x3fb8aa3b05057820 */ /* 0x000fc80000400000 */
[----:B------:R-:W-:Y:S08]  /*32f00*/  MUFU.EX2 R18, R5 ;  /* 0x0000000500127308 */ /* 0x000ff00000000800 */
[----:B------:R0:W-:Y:S02]  /*32f10*/  MUFU.EX2 R5, R3 ;  /* 0x0000000300057308 */ /* 0x0001e40000000800 */
[----:B0-----:R-:W-:Y:S01]  /*32f20*/  FMUL R3, R9, 1.4426950216293334961 ;  /* 0x3fb8aa3b09037820 */ /* 0x001fe20000400000 */
[----:B-1----:R-:W-:Y:S01]  /*32f30*/  FMNMX R23, R8, R23, !PT ;  /* 0x0000001708177209 */ /* 0x002fe20007800000 */
[----:B------:R-:W-:-:S04]  /*32f40*/  FADD R8, R17, -R16 ;  /* 0x8000001011087221 */ /* 0x000fc80000000000 */
[----:B------:R0:W-:Y:S01]  /*32f50*/  MUFU.EX2 R17, R3 ;  /* 0x0000000300117308 */ /* 0x0001e20000000800 */
[----:B------:R1:W-:Y:S01]  /*32f60*/  STL [R1+0x468], R23 ;  /* 0x0004681701007387 */ /* 0x0003e20000100800 */
[----:B0-----:R-:W-:Y:S02]  /*32f70*/  FMUL R3, R8, 1.4426950216293334961 ;  /* 0x3fb8aa3b08037820 */ /* 0x001fe40000400000 */
[--C-:B------:R-:W-:Y:S02]  /*32f80*/  FADD R8, R15, -R23.reuse ;  /* 0x800000170f087221 */ /* 0x100fe40000000000 */
[----:B------:R-:W2:Y:S02]  /*32f90*/  LDL.LU R15, [R1+0x5c] ;  /* 0x00005c00010f7983 */ /* 0x000ea40000300800 */
[----:B------:R0:W-:Y:S01]  /*32fa0*/  MUFU.EX2 R9, R3 ;  /* 0x0000000300097308 */ /* 0x0001e20000000800 */
[----:B------:R-:W-:Y:S02]  /*32fb0*/  FADD R4, R4, -R23 ;  /* 0x8000001704047221 */ /* 0x000fe40000000000 */
[----:B0-----:R-:W-:-:S05]  /*32fc0*/  FMUL R3, R8, 1.4426950216293334961 ;  /* 0x3fb8aa3b08037820 */ /* 0x001fca0000400000 */
[----:B---3--:R0:W-:Y:S02]  /*32fd0*/  MUFU.EX2 R16, R3 ;  /* 0x0000000300107308 */ /* 0x0081e40000000800 */
[----:B0-----:R-:W-:Y:S02]  /*32fe0*/  FMUL R3, R4, 1.4426950216293334961 ;  /* 0x3fb8aa3b04037820 */ /* 0x001fe40000400000 */
[----:B--2---:R-:W-:-:S04]  /*32ff0*/  FADD R4, R15, -R23 ;  /* 0x800000170f047221 */ /* 0x004fc80000000000 */
[----:B------:R-:W-:-:S04]  /*33000*/  FMUL R8, R4, 1.4426950216293334961 ;  /* 0x3fb8aa3b04087820 */ /* 0x000fc80000400000 */
[----:B------:R0:W-:Y:S02]  /*33010*/  MUFU.EX2 R15, R8 ;  /* 0x00000008000f7308 */ /* 0x0001e40000000800 */
[----:B0-----:R-:W2:Y:S01]  /*33020*/  LDL.LU R8, [R1+0x50] ;  /* 0x0000500001087983 */ /* 0x001ea20000300800 */
[----:B------:R-:W-:-:S04]  /*33030*/  FADD R4, R10, -R23 ;  /* 0x800000170a047221 */ /* 0x000fc80000000000 */
[----:B------:R-:W-:Y:S02]  /*33040*/  FMUL R10, R4, 1.4426950216293334961 ;  /* 0x3fb8aa3b040a7820 */ /* 0x000fe40000400000 */
[----:B--2---:R-:W-:-:S04]  /*33050*/  FADD R4, R8, -R23 ;  /* 0x8000001708047221 */ /* 0x004fc80000000000 */
[----:B------:R-:W-:Y:S02]  /*33060*/  FMUL R8, R4, 1.4426950216293334961 ;  /* 0x3fb8aa3b04087820 */ /* 0x000fe40000400000 */
[--C-:B----4-:R-:W-:Y:S02]  /*33070*/  FADD R4, R14, -R23.reuse ;  /* 0x800000170e047221 */ /* 0x110fe40000000000 */
[----:B------:R0:W-:Y:S02]  /*33080*/  MUFU.EX2 R14, R8 ;  /* 0x00000008000e7308 */ /* 0x0001e40000000800 */
[----:B0-----:R-:W2:Y:S06]  /*33090*/  LDL.LU R8, [R1+0x38] ;  /* 0x0000380001087983 */ /* 0x001eac0000300800 */
[----:B------:R-:W0:Y:S08]  /*330a0*/  MUFU.EX2 R6, R6 ;  /* 0x0000000600067308 */ /* 0x000e300000000800 */
[----:B------:R-:W3:Y:S01]  /*330b0*/  MUFU.EX2 R3, R3 ;  /* 0x0000000300037308 */ /* 0x000ee20000000800 */
[----:B------:R4:W-:Y:S02]  /*330c0*/  STL [R1+0x2b58], R20 ;  /* 0x002b581401007387 */ /* 0x0009e40000100800 */
[----:B--2---:R-:W-:-:S02]  /*330d0*/  FADD R8, R8, -R23 ;  /* 0x8000001708087221 */ /* 0x004fc40000000000 */
[----:B-1----:R-:W-:Y:S02]  /*330e0*/  FADD R23, R13, -R23 ;  /* 0x800000170d177221 */ /* 0x002fe40000000000 */
[----:B------:R-:W-:-:S04]  /*330f0*/  FMUL R8, R8, 1.4426950216293334961 ;  /* 0x3fb8aa3b08087820 */ /* 0x000fc80000400000 */
[----:B------:R1:W-:Y:S02]  /*33100*/  MUFU.EX2 R13, R8 ;  /* 0x00000008000d7308 */ /* 0x0003e40000000800 */
[----:B-1----:R-:W-:Y:S02]  /*33110*/  FMUL R8, R23, 1.4426950216293334961 ;  /* 0x3fb8aa3b17087820 */ /* 0x002fe40000400000 */
[----:B------:R-:W-:Y:S02]  /*33120*/  FADD R23, R25, R26 ;  /* 0x0000001a19177221 */ /* 0x000fe40000000000 */
[----:B0-----:R-:W-:Y:S02]  /*33130*/  FADD R26, R20, R6 ;  /* 0x00000006141a7221 */ /* 0x001fe40000000000 */
[----:B----4-:R-:W2:Y:S01]  /*33140*/  LDL.LU R20, [R1+0x20] ;  /* 0x0000200001147983 */ /* 0x010ea20000300800 */
[----:B------:R0:W-:Y:S02]  /*33150*/  STL [R1+0x2b54], R6 ;  /* 0x002b540601007387 */ /* 0x0001e40000100800 */
[----:B---3--:R-:W-:Y:S01]  /*33160*/  FADD R25, R16, R3 ;  /* 0x0000000310197221 */ /* 0x008fe20000000000 */
[----:B0-----:R-:W3:Y:S01]  /*33170*/  LDL.LU R6, [R1+0x24] ;  /* 0x0000240001067983 */ /* 0x001ee20000300800 */
[----:B------:R0:W-:Y:S03]  /*33180*/  STL [R1+0x2b60], R16 ;  /* 0x002b601001007387 */ /* 0x0001e60000100800 */
[----:B0-----:R-:W4:Y:S01]  /*33190*/  LDL.LU R16, [R1+0x28] ;  /* 0x0000280001107983 */ /* 0x001f220000300800 */
[----:B------:R0:W-:Y:S03]  /*331a0*/  STL [R1+0x2b5c], R3 ;  /* 0x002b5c0301007387 */ /* 0x0001e60000100800 */
[----:B0-----:R-:W2:Y:S01]  /*331b0*/  LDL.LU R3, [R1+0x2c] ;  /* 0x00002c0001037983 */ /* 0x001ea20000300800 */
[----:B------:R-:W-:Y:S01]  /*331c0*/  FADD R26, R19, R26 ;  /* 0x0000001a131a7221 */ /* 0x000fe20000000000 */
[----:B------:R-:W0:Y:S01]  /*331d0*/  MUFU.EX2 R11, R11 ;  /* 0x0000000b000b7308 */ /* 0x000e220000000800 */
[----:B------:R-:W-:-:S02]  /*331e0*/  FADD R23, R0, R23 ;  /* 0x0000001700177221 */ /* 0x000fc40000000000 */
[----:B------:R-:W-:Y:S02]  /*331f0*/  FADD R24, R24, R29 ;  /* 0x0000001d18187221 */ /* 0x000fe40000000000 */
[----:B------:R-:W-:-:S04]  /*33200*/  FADD R23, R2, R23 ;  /* 0x0000001702177221 */ /* 0x000fc80000000000 */
[----:B------:R-:W-:Y:S02]  /*33210*/  FADD R23, R22, R23 ;  /* 0x0000001716177221 */ /* 0x000fe40000000000 */
[----:B0-----:R-:W-:Y:S02]  /*33220*/  FADD R26, R11, R26 ;  /* 0x0000001a0b1a7221 */ /* 0x001fe40000000000 */
[----:B------:R-:W-:Y:S02]  /*33230*/  FADD R23, R7, R23 ;  /* 0x0000001707177221 */ /* 0x000fe40000000000 */
[----:B------:R-:W-:Y:S02]  /*33240*/  FADD R26, R18, R26 ;  /* 0x0000001a121a7221 */ /* 0x000fe40000000000 */
[----:B------:R-:W-:Y:S02]  /*33250*/  FADD R23, R21, R23 ;  /* 0x0000001715177221 */ /* 0x000fe40000000000 */
[----:B------:R-:W-:Y:S01]  /*33260*/  FADD R26, R5, R26 ;  /* 0x0000001a051a7221 */ /* 0x000fe20000000000 */
[----:B------:R-:W0:Y:S01]  /*33270*/  MUFU.EX2 R10, R10 ;  /* 0x0000000a000a7308 */ /* 0x000e220000000800 */
[----:B------:R-:W-:-:S02]  /*33280*/  FADD R23, R12, R23 ;  /* 0x000000170c177221 */ /* 0x000fc40000000000 */
[----:B------:R-:W-:Y:S02]  /*33290*/  FMUL R4, R4, 1.4426950216293334961 ;  /* 0x3fb8aa3b04047820 */ /* 0x000fe40000400000 */
[----:B------:R-:W-:-:S04]  /*332a0*/  FADD R26, R17, R26 ;  /* 0x0000001a111a7221 */ /* 0x000fc80000000000 */
[----:B------:R-:W-:Y:S01]  /*332b0*/  FADD R26, R9, R26 ;  /* 0x0000001a091a7221 */ /* 0x000fe20000000000 */
[----:B------:R-:W1:Y:S01]  /*332c0*/  MUFU.EX2 R4, R4 ;  /* 0x0000000400047308 */ /* 0x000e620000000800 */
[----:B------:R-:W-:-:S07]  /*332d0*/  FADD R25, R15, R25 ;  /* 0x000000190f197221 */ /* 0x000fce0000000000 */
[----:B------:R-:W1:Y:S01]  /*332e0*/  MUFU.EX2 R8, R8 ;  /* 0x0000000800087308 */ /* 0x000e620000000800 */
[----:B0-----:R-:W-:-:S04]  /*332f0*/  FADD R25, R10, R25 ;  /* 0x000000190a197221 */ /* 0x001fc80000000000 */
[----:B------:R-:W-:-:S04]  /*33300*/  FADD R25, R14, R25 ;  /* 0x000000190e197221 */ /* 0x000fc80000000000 */
[----:B-1----:R-:W-:-:S04]  /*33310*/  FADD R25, R4, R25 ;  /* 0x0000001904197221 */ /* 0x002fc80000000000 */
[----:B------:R-:W-:-:S04]  /*33320*/  FADD R25, R13, R25 ;  /* 0x000000190d197221 */ /* 0x000fc80000000000 */
[----:B------:R-:W-:Y:S01]  /*33330*/  FADD R25, R8, R25 ;  /* 0x0000001908197221 */ /* 0x000fe20000000000 */
[----:B--2---:R-:W-:Y:S01]  /*33340*/  STL [R1+0x2b64], R3 ;  /* 0x002b640301007387 */ /* 0x004fe20000100800 */
[----:B------:R-:W-:Y:S02]  /*33350*/  STL [R1+0x2b68], R0 ;  /* 0x002b680001007387 */ /* 0x000fe40000100800 */
[----:B------:R0:W-:Y:S02]  /*33360*/  STL [R1+0x2b6c], R19 ;  /* 0x002b6c1301007387 */ /* 0x0001e40000100800 */
[----:B------:R-:W-:Y:S01]  /*33370*/  STL [R1+0x2b70], R15 ;  /* 0x002b700f01007387 */ /* 0x000fe20000100800 */
[----:B----4-:R-:W-:Y:S04]  /*33380*/  STL [R1+0x2b74], R16 ;  /* 0x002b741001007387 */ /* 0x010fe80000100800 */
[----:B0-----:R-:W2:Y:S01]  /*33390*/  LDL R19, [R1+0xaa4] ;  /* 0x000aa40001137983 */ /* 0x001ea20000100800 */
[----:B------:R-:W-:-:S03]  /*333a0*/  FADD R24, R3, R24 ;  /* 0x0000001803187221 */ /* 0x000fc60000000000 */
[----:B------:R-:W-:Y:S01]  /*333b0*/  SHFL.BFLY PT, R15, R25, 0x2, 0x1f ;  /* 0x0c401f00190f7f89 */ /* 0x000fe200000e0000 */
[----:B------:R-:W4:Y:S02]  /*333c0*/  LDL.LU R0, [R1+0x30] ;  /* 0x0000300001007983 */ /* 0x000f240000300800 */
[----:B------:R-:W4:Y:S02]  /*333d0*/  LDL.LU R3, [R1+0x34] ;  /* 0x0000340001037983 */ /* 0x000f240000300800 */
[----:B------:R-:W-:-:S04]  /*333e0*/  FADD R24, R16, R24 ;  /* 0x0000001810187221 */ /* 0x000fc80000000000 */
[----:B---3--:R-:W-:-:S04]  /*333f0*/  FADD R24, R6, R24 ;  /* 0x0000001806187221 */ /* 0x008fc80000000000 */
[----:B------:R-:W-:-:S04]  /*33400*/  FADD R24, R20, R24 ;  /* 0x0000001814187221 */ /* 0x000fc80000000000 */
[----:B------:R-:W-:Y:S02]  /*33410*/  FADD R24, R28, R24 ;  /* 0x000000181c187221 */ /* 0x000fe40000000000 */
[----:B------:R-:W0:Y:S02]  /*33420*/  SHFL.BFLY PT, R28, R23, 0x2, 0x1f ;  /* 0x0c401f00171c7f89 */ /* 0x000e2400000e0000 */
[----:B------:R-:W-:Y:S02]  /*33430*/  FADD R24, R27, R24 ;  /* 0x000000181b187221 */ /* 0x000fe40000000000 */
[----:B------:R-:W1:Y:S04]  /*33440*/  SHFL.BFLY PT, R27, R26, 0x2, 0x1f ;  /* 0x0c401f001a1b7f89 */ /* 0x000e6800000e0000 */
[----:B------:R-:W3:Y:S01]  /*33450*/  SHFL.BFLY PT, R29, R24, 0x2, 0x1f ;  /* 0x0c401f00181d7f89 */ /* 0x000ee200000e0000 */
[----:B0-----:R-:W-:-:S02]  /*33460*/  FADD R23, R23, R28 ;  /* 0x0000001c17177221 */ /* 0x001fc40000000000 */
[----:B-1----:R-:W-:-:S03]  /*33470*/  FADD R26, R26, R27 ;  /* 0x0000001b1a1a7221 */ /* 0x002fc60000000000 */
[----:B------:R-:W0:Y:S01]  /*33480*/  SHFL.BFLY PT, R27, R23, 0x1, 0x1f ;  /* 0x0c201f00171b7f89 */ /* 0x000e2200000e0000 */
[----:B------:R-:W-:Y:S02]  /*33490*/  FADD R25, R25, R15 ;  /* 0x0000000f19197221 */ /* 0x000fe40000000000 */
[----:B------:R-:W1:Y:S02]  /*334a0*/  S2R R15, SR_TID.X ;  /* 0x00000000000f7919 */ /* 0x000e640000002100 */
[----:B---3--:R-:W-:Y:S01]  /*334b0*/  FADD R24, R24, R29 ;  /* 0x0000001d18187221 */ /* 0x008fe20000000000 */
[----:B------:R-:W-:Y:S04]  /*334c0*/  SHFL.BFLY PT, R28, R26, 0x1, 0x1f ;  /* 0x0c201f001a1c7f89 */ /* 0x000fe800000e0000 */
[----:B------:R-:W3:Y:S01]  /*334d0*/  SHFL.BFLY PT, R16, R24, 0x1, 0x1f ;  /* 0x0c201f0018107f89 */ /* 0x000ee200000e0000 */
[----:B0-----:R-:W-:-:S03]  /*334e0*/  FADD R23, R23, R27 ;  /* 0x0000001b17177221 */ /* 0x001fc60000000000 */
[----:B------:R-:W0:Y:S04]  /*334f0*/  S2R R27, SR_TID.X ;  /* 0x00000000001b7919 */ /* 0x000e280000002100 */
[----:B------:R-:W0:Y:S01]  /*33500*/  SHFL.BFLY PT, R29, R25, 0x1, 0x1f ;  /* 0x0c201f00191d7f89 */ /* 0x000e2200000e0000 */
[----:B-1----:R-:W-:-:S05]  /*33510*/  LOP3.LUT R15, R15, 0x1c, RZ, 0xc0, !PT ;  /* 0x0000001c0f0f7812 */ /* 0x002fca00078ec0ff */
[----:B------:R-:W-:Y:S02]  /*33520*/  IMAD.SHL.U32 R15, R15, 0x4, RZ ;  /* 0x000000040f0f7824 */ /* 0x000fe400078e00ff */
[----:B---3--:R-:W-:Y:S02]  /*33530*/  FADD R24, R24, R16 ;  /* 0x0000001018187221 */ /* 0x008fe40000000000 */
[----:B------:R-:W-:Y:S01]  /*33540*/  FADD R26, R26, R28 ;  /* 0x0000001c1a1a7221 */ /* 0x000fe20000000000 */
[----:B------:R-:W3:Y:S01]  /*33550*/  LDL.LU R16, [R1+0x2b74] ;  /* 0x002b740001107983 */ /* 0x000ee20000300800 */
[----:B------:R-:W3:Y:S01]  /*33560*/  LDL.LU R28, [R1+0x10] ;  /* 0x00001000011c7983 */ /* 0x000ee20000300800 */
[----:B0-----:R-:W-:-:S04]  /*33570*/  LOP3.LUT R27, R27, 0x7f, RZ, 0xc0, !PT ;  /* 0x0000007f1b1b7812 */ /* 0x001fc800078ec0ff */
[----:B------:R-:W-:-:S04]  /*33580*/  SHF.R.U32.HI R27, RZ, 0x3, R27 ;  /* 0x00000003ff1b7819 */ /* 0x000fc8000001161b */
[----:B------:R-:W-:-:S04]  /*33590*/  LOP3.LUT R27, R27, 0xc, RZ, 0xc0, !PT ;  /* 0x0000000c1b1b7812 */ /* 0x000fc800078ec0ff */
[----:B------:R-:W-:Y:S01]  /*335a0*/  IADD3 R27, R15, R27, RZ ;  /* 0x0000001b0f1b7210 */ /* 0x000fe20007ffe0ff */
[----:B------:R-:W-:Y:S01]  /*335b0*/  FADD R25, R25, R29 ;  /* 0x0000001d19197221 */ /* 0x000fe20000000000 */
[----:B------:R-:W3:Y:S01]  /*335c0*/  LDL.LU R15, [R1+0x2b70] ;  /* 0x002b7000010f7983 */ /* 0x000ee20000300800 */
[----:B------:R-:W3:Y:S03]  /*335d0*/  LDL.LU R29, [R1+0xc] ;  /* 0x00000c00011d7983 */ /* 0x000ee60000300800 */
[----:B------:R0:W-:Y:S04]  /*335e0*/  @!P0 STS [R27], R24 ;  /* 0x000000181b008388 */ /* 0x0001e80000000800 */
[----:B0-----:R-:W3:Y:S04]  /*335f0*/  LDL R24, [R1+0xa9c] ;  /* 0x000a9c0001187983 */ /* 0x001ee80000100800 */
[----:B--2---:R0:W-:Y:S04]  /*33600*/  @!P0 STS [R19], R23 ;  /* 0x0000001713008388 */ /* 0x0041e80000000800 */
[----:B0-----:R-:W2:Y:S01]  /*33610*/  LDL.LU R19, [R1+0x2b6c] ;  /* 0x002b6c0001137983 */ /* 0x001ea20000300800 */
[----:B------:R-:W2:Y:S01]  /*33620*/  LDL R23, [R1+0xaa0] ;  /* 0x000aa00001177983 */ /* 0x000ea20000100800 */
[----:B----4-:R-:W-:-:S02]  /*33630*/  F2FP.PACK_AB R3, R0, R3 ;  /* 0x000000030003723e */ /* 0x010fc400000000ff */
[----:B--2---:R0:W-:Y:S01]  /*33640*/  @!P0 STS [R23], R26 ;  /* 0x0000001a17008388 */ /* 0x0041e20000000800 */
[----:B---3--:R1:W-:Y:S01]  /*33650*/  @!P0 STS [R24], R25 ;  /* 0x0000001918008388 */ /* 0x0083e20000000800 */
[----:B------:R-:W-:Y:S02]  /*33660*/  F2FP.PACK_AB R6, R20, R6 ;  /* 0x000000061406723e */ /* 0x000fe400000000ff */
[----:B------:R-:W-:Y:S01]  /*33670*/  F2FP.PACK_AB R7, R7, R22 ;  /* 0x000000160707723e */ /* 0x000fe200000000ff */
[----:B0-----:R-:W2:Y:S01]  /*33680*/  LDL.LU R26, [R1+0x1c] ;  /* 0x00001c00011a7983 */ /* 0x001ea20000300800 */
[----:B-1----:R-:W2:Y:S02]  /*33690*/  LDL.LU R25, [R1+0x14] ;  /* 0x0000140001197983 */ /* 0x002ea40000300800 */
[----:B------:R-:W3:Y:S02]  /*336a0*/  LDL.LU R0, [R1+0x2b68] ;  /* 0x002b680001007983 */ /* 0x000ee40000300800 */
[----:B------:R0:W-:Y:S02]  /*336b0*/  STL [R1+0x4d0], R3 ;  /* 0x0004d00301007387 */ /* 0x0001e40000100800 */
[----:B0-----:R-:W4:Y:S04]  /*336c0*/  LDL.LU R3, [R1+0x2b64] ;  /* 0x002b640001037983 */ /* 0x001f280000300800 */
[----:B------:R-:W0:Y:S04]  /*336d0*/  S2R R27, SR_TID.X ;  /* 0x00000000001b7919 */ /* 0x000e280000002100 */
[----:B------:R-:W-:Y:S01]  /*336e0*/  BAR.SYNC.DEFER_BLOCKING 0x0 ;  /* 0x0000000000007b1d */ /* 0x000fe20000010000 */
[----:B----4-:R-:W-:-:S05]  /*336f0*/  F2FP.PACK_AB R3, R16, R3 ;  /* 0x000000031003723e */ /* 0x010fca00000000ff */
[----:B------:R-:W4:Y:S01]  /*33700*/  LDL.LU R16, [R1+0x2b60] ;  /* 0x002b600001107983 */ /* 0x000f220000300800 */
[----:B------:R1:W-:Y:S03]  /*33710*/  STL [R1+0x4c8], R3 ;  /* 0x0004c80301007387 */ /* 0x0003e60000100800 */
[----:B-1----:R-:W4:Y:S01]  /*33720*/  LDL.LU R3, [R1+0x2b5c] ;  /* 0x002b5c0001037983 */ /* 0x002f220000300800 */
[----:B------:R-:W4:Y:S02]  /*33730*/  LDL.LU R20, [R1+0x2b58] ;  /* 0x002b580001147983 */ /* 0x000f240000300800 */
[----:B------:R1:W-:Y:S02]  /*33740*/  STL [R1+0x4c4], R6 ;  /* 0x0004c40601007387 */ /* 0x0003e40000100800 */
[----:B-1----:R-:W4:Y:S01]  /*33750*/  LDL.LU R6, [R1+0x2b54] ;  /* 0x002b540001067983 */ /* 0x002f220000300800 */
[----:B--2---:R-:W-:Y:S01]  /*33760*/  F2FP.PACK_AB R25, R25, R26 ;  /* 0x0000001a1919723e */ /* 0x004fe200000000ff */
[----:B------:R-:W-:-:S04]  /*33770*/  F2FP.PACK_AB R26, R29, R28 ;  /* 0x0000001c1d1a723e */ /* 0x000fc800000000ff */
[----:B------:R3:W-:Y:S02]  /*33780*/  STL [R1+0x4bc], R25 ;  /* 0x0004bc1901007387 */ /* 0x0007e40000100800 */
[----:B---3--:R-:W-:Y:S01]  /*33790*/  F2FP.PACK_AB R25, R2, R0 ;  /* 0x000000000219723e */ /* 0x008fe200000000ff */
[----:B------:R-:W-:Y:S01]  /*337a0*/  F2FP.PACK_AB R0, R12, R21 ;  /* 0x000000150c00723e */ /* 0x000fe200000000ff */
[----:B------:R-:W2:Y:S01]  /*337b0*/  LDL.LU R2, [R1+0x2b50] ;  /* 0x002b500001027983 */ /* 0x000ea20000300800 */
[----:B------:R-:W-:Y:S02]  /*337c0*/  STL [R1+0x4b8], R26 ;  /* 0x0004b81a01007387 */ /* 0x000fe40000100800 */
[----:B------:R-:W-:Y:S02]  /*337d0*/  STL [R1+0x4b0], R25 ;  /* 0x0004b01901007387 */ /* 0x000fe40000100800 */
[----:B------:R1:W-:Y:S01]  /*337e0*/  STL [R1+0x4ac], R7 ;  /* 0x0004ac0701007387 */ /* 0x0003e20000100800 */
[----:B0-----:R-:W-:-:S05]  /*337f0*/  LOP3.LUT R27, R27, 0x7f, RZ, 0xc0, !PT ;  /* 0x0000007f1b1b7812 */ /* 0x001fca00078ec0ff */
[----:B------:R-:W0:Y:S01]  /*33800*/  LDS R23, [R27.X4] ;  /* 0x000000001b177984 */ /* 0x000e220000004800 */
[----:B----4-:R-:W-:-:S03]  /*33810*/  F2FP.PACK_AB R12, R6, R20 ;  /* 0x00000014060c723e */ /* 0x010fc600000000ff */
[----:B-1----:R-:W2:Y:S01]  /*33820*/  LDL.64 R6, [R1+0x1a98] ;  /* 0x001a980001067983 */ /* 0x002ea20000100a00 */
[----:B------:R1:W-:Y:S02]  /*33830*/  STL [R1+0x4a8], R0 ;  /* 0x0004a80001007387 */ /* 0x0003e40000100800 */
[----:B------:R-:W-:Y:S01]  /*33840*/  STL [R1+0x4a0], R12 ;  /* 0x0004a00c01007387 */ /* 0x000fe20000100800 */
[----:B-1----:R-:W-:Y:S01]  /*33850*/  F2FP.PACK_AB R0, R11, R19 ;  /* 0x000000130b00723e */ /* 0x002fe200000000ff */
[----:B------:R-:W-:Y:S01]  /*33860*/  F2FP.PACK_AB R11, R5, R18 ;  /* 0x00000012050b723e */ /* 0x000fe200000000ff */
[----:B------:R-:W-:-:S03]  /*33870*/  F2FP.PACK_AB R5, R9, R17 ;  /* 0x000000110905723e */ /* 0x000fc600000000ff */
[----:B------:R1:W-:Y:S01]  /*33880*/  STL [R1+0x49c], R0 ;  /* 0x00049c0001007387 */ /* 0x0003e20000100800 */
[----:B------:R3:W-:Y:S01]  /*33890*/  STL [R1+0x494], R11 ;  /* 0x0004940b01007387 */ /* 0x0007e20000100800 */
[----:B-1----:R-:W-:Y:S02]  /*338a0*/  F2FP.PACK_AB R0, R3, R16 ;  /* 0x000000100300723e */ /* 0x002fe400000000ff */
[----:B------:R-:W4:Y:S01]  /*338b0*/  LDL.64 R16, [R1+0x1a90] ;  /* 0x001a900001107983 */ /* 0x000f220000100a00 */
[----:B------:R-:W-:Y:S01]  /*338c0*/  STL [R1+0x490], R5 ;  /* 0x0004900501007387 */ /* 0x000fe20000100800 */
[----:B------:R-:W-:Y:S01]  /*338d0*/  F2FP.PACK_AB R3, R10, R15 ;  /* 0x0000000f0a03723e */ /* 0x000fe200000000ff */
[----:B------:R-:W-:Y:S01]  /*338e0*/  STL [R1+0x488], R0 ;  /* 0x0004880001007387 */ /* 0x000fe20000100800 */
[----:B---3--:R-:W3:Y:S04]  /*338f0*/  LDL.64 R10, [R1+0x328] ;  /* 0x00032800010a7983 */ /* 0x008ee80000100a00 */
[----:B0-----:R-:W0:Y:S02]  /*33900*/  SHFL.BFLY PT, R24, R23, 0x2, 0x1f ;  /* 0x0c401f0017187f89 */ /* 0x001e2400000e0000 */
[----:B0-----:R-:W-:-:S05]  /*33910*/  FADD R23, R23, R24 ;  /* 0x0000001817177221 */ /* 0x001fca0000000000 */
[----:B------:R-:W0:Y:S04]  /*33920*/  SHFL.BFLY PT, R24, R23, 0x1, 0x1f ;  /* 0x0c201f0017187f89 */ /* 0x000e2800000e0000 */
[----:B------:R0:W-:Y:S01]  /*33930*/  STL [R1+0x484], R3 ;  /* 0x0004840301007387 */ /* 0x0001e20000100800 */
[----:B------:R-:W4:Y:S01]  /*33940*/  LDL.64 R20, [R1+0x1a88] ;  /* 0x001a880001147983 */ /* 0x000f220000100a00 */
[----:B------:R-:W-:Y:S01]  /*33950*/  F2FP.PACK_AB R0, R4, R14 ;  /* 0x0000000e0400723e */ /* 0x000fe200000000ff */
[----:B------:R-:W4:Y:S02]  /*33960*/  LDL.64 R28, [R1+0x1a80] ;  /* 0x001a8000011c7983 */ /* 0x000f240000100a00 */
[----:B0-----:R-:W-:-:S05]  /*33970*/  FADD R3, R23, R24 ;  /* 0x0000001817037221 */ /* 0x001fca0000000000 */
[----:B------:R-:W-:Y:S01]  /*33980*/  @!P0 STS [R27.X4], R3 ;  /* 0x000000031b008388 */ /* 0x000fe20000004800 */
[----:B------:R-:W-:Y:S06]  /*33990*/  BAR.SYNC.DEFER_BLOCKING 0x0 ;  /* 0x0000000000007b1d */ /* 0x000fec0000010000 */
[----:B------:R0:W-:Y:S01]  /*339a0*/  STL [R1+0x47c], R0 ;  /* 0x00047c0001007387 */ /* 0x0001e20000100800 */
[----:B------:R-:W4:Y:S01]  /*339b0*/  LDL.64 R18, [R1+0x1a78] ;  /* 0x001a780001127983 */ /* 0x000f220000100a00 */
[----:B0-----:R-:W-:-:S05]  /*339c0*/  F2FP.PACK_AB R0, R8, R13 ;  /* 0x0000000d0800723e */ /* 0x001fca00000000ff */
[----:B------:R0:W-:Y:S01]  /*339d0*/  STL [R1+0x2aac], R0 ;  /* 0x002aac0001007387 */ /* 0x0001e20000100800 */
[----:B------:R-:W4:Y:S02]  /*339e0*/  LDL.64 R12, [R1+0x1a68] ;  /* 0x001a6800010c7983 */ /* 0x000f240000100a00 */
[----:B------:R-:W4:Y:S02]  /*339f0*/  LDL.64 R26, [R1+0x1a58] ;  /* 0x001a5800011a7983 */ /* 0x000f240000100a00 */
[----:B------:R-:W4:Y:S01]  /*33a00*/  LDL.64 R24, [R1+0x1a48] ;  /* 0x001a480001187983 */ /* 0x000f220000100a00 */
[----:B------:R-:W4:Y:S01]  /*33a10*/  LDL.64 R14, [R1+0x1a40] ;  /* 0x001a4000010e7983 */ /* 0x000f220000100a00 */
[----:B--2---:R-:W-:-:S05]  /*33a20*/  IMAD.WIDE R6, R2, 0x2, R6 ;  /* 0x0000000202067825 */ /* 0x004fca00078e0206 */
[----:B0-----:R0:W2:Y:S01]  /*33a30*/  LDG.E.U16 R0, [R6.64] ;  /* 0x0000000606007981 */ /* 0x0010a2000c1e1500 */
[----:B---3--:R-:W-:-:S03]  /*33a40*/  IMAD.WIDE R4, R2, 0x2, R10 ;  /* 0x0000000202047825 */ /* 0x008fc600078e020a */
[----:B------:R-:W3:Y:S04]  /*33a50*/  LDL.64 R10, [R1+0x1a70] ;  /* 0x001a7000010a7983 */ /* 0x000ee80000100a00 */
[----:B------:R1:W2:Y:S01]  /*33a60*/  LDG.E.U16 R3, [R4.64] ;  /* 0x0000000604037981 */ /* 0x0002a2000c1e1500 */
[----:B----4-:R-:W-:-:S03]  /*33a70*/  IMAD.WIDE R8, R2, 0x2, R16 ;  /* 0x0000000202087825 */ /* 0x010fc600078e0210 */
[----:B------:R-:W4:Y:S04]  /*33a80*/  LDL.64 R16, [R1+0x1a60] ;  /* 0x001a600001107983 */ /* 0x000f280000100a00 */
[----:B------:R0:W4:Y:S01]  /*33a90*/  LDG.E.U16 R22, [R8.64] ;  /* 0x0000000608167981 */ /* 0x000122000c1e1500 */
[----:B-1----:R-:W-:-:S04]  /*33aa0*/  IMAD.WIDE R4, R2, 0x2, R20 ;  /* 0x0000000202047825 */ /* 0x002fc800078e0214 */
[C---:B0-----:R-:W-:Y:S01]  /*33ab0*/  IMAD.WIDE R6, R2.reuse, 0x2, R28 ;  /* 0x0000000202067825 */ /* 0x041fe200078e021c */
[----:B------:R-:W4:Y:S04]  /*33ac0*/  LDL.64 R20, [R1+0x1a50] ;  /* 0x001a500001147983 */ /* 0x000f280000100a00 */
[----:B------:R4:W4:Y:S01]  /*33ad0*/  LDG.E.U16 R23, [R4.64] ;  /* 0x0000000604177981 */ /* 0x000922000c1e1500 */
[----:B------:R-:W-:-:S03]  /*33ae0*/  IMAD.WIDE R8, R2, 0x2, R18 ;  /* 0x0000000202087825 */ /* 0x000fc600078e0212 */
[----:B--2---:R0:W-:Y:S01]  /*33af0*/  STL [R1+0xa44], R3 ;  /* 0x000a440301007387 */ /* 0x0041e20000100800 */
[----:B------:R1:W-:Y:S02]  /*33b00*/  STL [R1+0xa40], R0 ;  /* 0x000a400001007387 */ /* 0x0003e40000100800 */
[----:B---3--:R-:W-:-:S04]  /*33b10*/  IMAD.WIDE R10, R2, 0x2, R10 ;  /* 0x00000002020a7825 */ /* 0x008fc800078e020a */
[----:B------:R-:W-:-:S04]  /*33b20*/  IMAD.WIDE R12, R2, 0x2, R12 ;  /* 0x00000002020c7825 */ /* 0x000fc800078e020c */
[C---:B----4-:R-:W-:Y:S01]  /*33b30*/  IMAD.WIDE R4, R2.reuse, 0x2, R16 ;  /* 0x0000000202047825 */ /* 0x050fe200078e0210 */
[----:B------:R-:W2:Y:S04]  /*33b40*/  LDL.64 R18, [R1+0x1a38] ;  /* 0x001a380001127983 */ /* 0x000ea80000100a00 */
[----:B------:R3:W4:Y:S04]  /*33b50*/  LDG.E.U16 R28, [R10.64] ;  /* 0x000000060a1c7981 */ /* 0x000728000c1e1500 */
[----:B------:R2:W2:Y:S04]  /*33b60*/  LDG.E.U16 R29, [R12.64] ;  /* 0x000000060c1d7981 */ /* 0x0004a8000c1e1500 */
[----:B0-----:R0:W2:Y:S04]  /*33b70*/  LDG.E.U16 R3, [R6.64] ;  /* 0x0000000606037981 */ /* 0x0010a8000c1e1500 */
[----:B-1----:R1:W4:Y:S01]  /*33b80*/  LDG.E.U16 R0, [R8.64] ;  /* 0x0000000608007981 */ /* 0x002322000c1e1500 */
[----:B---3--:R-:W-:-:S04]  /*33b90*/  IMAD.WIDE R10, R2, 0x2, R24 ;  /* 0x00000002020a7825 */ /* 0x008fc800078e0218 */
[C---:B0-----:R-:W-:Y:S01]  /*33ba0*/  IMAD.WIDE R6, R2.reuse, 0x2, R26 ;  /* 0x0000000202067825 */ /* 0x041fe200078e021a */
[----:B------:R0:W3:Y:S04]  /*33bb0*/  LDG.E.U16 R25, [R4.64] ;  /* 0x0000000604197981 */ /* 0x0000e8000c1e1500 */
[----:B------:R-:W-:Y:S01]  /*33bc0*/  STL [R1+0xa38], R23 ;  /* 0x000a381701007387 */ /* 0x000fe20000100800 */
[----:B------:R0:W-:Y:S02]  /*33bd0*/  STL [R1+0xa3c], R22 ;  /* 0x000a3c1601007387 */ /* 0x0001e40000100800 */
[----:B------:R-:W3:Y:S02]  /*33be0*/  LDL.64 R26, [R1+0x1a20] ;  /* 0x001a2000011a7983 */ /* 0x000ee40000100a00 */
[C---:B-1----:R-:W-:Y:S01]  /*33bf0*/  IMAD.WIDE R8, R2.reuse, 0x2, R20 ;  /* 0x0000000202087825 */ /* 0x042fe200078e0214 */
[----:B------:R-:W3:Y:S04]  /*33c00*/  LDL.64 R16, [R1+0x1a28] ;  /* 0x001a280001107983 */ /* 0x000ee80000100a00 */
[----:B------:R-:W3:Y:S04]  /*33c10*/  LDL.64 R20, [R1+0x1a18] ;  /* 0x001a180001147983 */ /* 0x000ee80000100a00 */
[----:B0-----:R-:W3:Y:S04]  /*33c20*/  LDL.64 R22, [R1+0x1a30] ;  /* 0x001a300001167983 */ /* 0x001ee80000100a00 */
[----:B--2---:R0:W-:Y:S01]  /*33c30*/  STL [R1+0xa34], R3 ;  /* 0x000a340301007387 */ /* 0x0041e20000100800 */
[----:B----4-:R1:W-:Y:S03]  /*33c40*/  STL [R1+0xa30], R0 ;  /* 0x000a300001007387 */ /* 0x0103e60000100800 */
[----:B0-----:R0:W2:Y:S04]  /*33c50*/  LDG.E.U16 R3, [R6.64] ;  /* 0x0000000606037981 */ /* 0x0010a8000c1e1500 */
[----:B-1----:R1:W4:Y:S01]  /*33c60*/  LDG.E.U16 R0, [R8.64] ;  /* 0x0000000608007981 */ /* 0x002322000c1e1500 */
[----:B------:R-:W-:-:S04]  /*33c70*/  IMAD.WIDE R12, R2, 0x2, R14 ;  /* 0x00000002020c7825 */ /* 0x000fc800078e020e */
[----:B------:R0:W-:Y:S02]  /*33c80*/  STL [R1+0xa2c], R28 ;  /* 0x000a2c1c01007387 */ /* 0x0001e40000100800 */
[C---:B------:R-:W-:Y:S01]  /*33c90*/  IMAD.WIDE R4, R2.reuse, 0x2, R18 ;  /* 0x0000000202047825 */ /* 0x040fe200078e0212 */
[----:B------:R-:W4:Y:S03]  /*33ca0*/  LDL.64 R14, [R1+0x1a10] ;  /* 0x001a1000010e7983 */ /* 0x000f260000100a00 */
[----:B------:R3:W-:Y:S02]  /*33cb0*/  STL [R1+0xa28], R29 ;  /* 0x000a281d01007387 */ /* 0x0007e40000100800 */
[----:B---3--:R3:W-:Y:S01]  /*33cc0*/  STL [R1+0xa24], R25 ;  /* 0x000a241901007387 */ /* 0x0087e20000100800 */
[----:B------:R-:W4:Y:S04]  /*33cd0*/  LDL.64 R18, [R1+0x1a00] ;  /* 0x001a000001127983 */ /* 0x000f280000100a00 */
[----:B0-----:R0:W4:Y:S04]  /*33ce0*/  LDG.E.U16 R28, [R10.64] ;  /* 0x000000060a1c7981 */ /* 0x001128000c1e1500 */
[----:B------:R1:W4:Y:S04]  /*33cf0*/  LDG.E.U16 R29, [R12.64] ;  /* 0x000000060c1d7981 */ /* 0x000328000c1e1500 */
[----:B---3--:R-:W3:Y:S01]  /*33d00*/  LDL.64 R24, [R1+0x1a08] ;  /* 0x001a080001187983 */ /* 0x008ee20000100a00 */
[----:B0-----:R-:W-:-:S04]  /*33d10*/  IMAD.WIDE R10, R2, 0x2, R26 ;  /* 0x00000002020a7825 */ /* 0x001fc800078e021a */
[C---:B------:R-:W-:Y:S01]  /*33d20*/  IMAD.WIDE R6, R2.reuse, 0x2, R22 ;  /* 0x0000000202067825 */ /* 0x040fe200078e0216 */
[----:B------:R0:W3:Y:S04]  /*33d30*/  LDG.E.U16 R27, [R4.64] ;  /* 0x00000006041b7981 */ /* 0x0000e8000c1e1500 */
[----:B------:R-:W3:Y:S01]  /*33d40*/  LDL.64 R22, [R1+0x19f8] ;  /* 0x0019f80001167983 */ /* 0x000ee20000100a00 */
[----:B-1----:R-:W-:-:S04]  /*33d50*/  IMAD.WIDE R8, R2, 0x2, R16 ;  /* 0x0000000202087825 */ /* 0x002fc800078e0210 */
[----:B------:R-:W3:Y:S01]  /*33d60*/  LDL.64 R16, [R1+0x19f0] ;  /* 0x0019f00001107983 */ /* 0x000ee20000100a00 */
[----:B--2---:R1:W-:Y:S01]  /*33d70*/  STL [R1+0xa20], R3 ;  /* 0x000a200301007387 */ /* 0x0043e20000100800 */
[----:B----4-:R2:W-:Y:S03]  /*33d80*/  STL [R1+0xa1c], R0 ;  /* 0x000a1c0001007387 */ /* 0x0105e60000100800 */
[----:B-1----:R3:W4:Y:S04]  /*33d90*/  LDG.E.U16 R3, [R6.64] ;  /* 0x0000000606037981 */ /* 0x002728000c1e1500 */
[----:B--2---:R1:W2:Y:S01]  /*33da0*/  LDG.E.U16 R0, [R8.64] ;  /* 0x0000000608007981 */ /* 0x0042a2000c1e1500 */
[----:B------:R-:W-:-:S03]  /*33db0*/  IMAD.WIDE R12, R2, 0x2, R20 ;  /* 0x00000002020c7825 */ /* 0x000fc600078e0214 */
[----:B------:R1:W-:Y:S01]  /*33dc0*/  STL [R1+0xa18], R28 ;  /* 0x000a181c01007387 */ /* 0x0003e20000100800 */
[----:B0-----:R-:W-:-:S04]  /*33dd0*/  IMAD.WIDE R4, R2, 0x2, R14 ;  /* 0x0000000202047825 */ /* 0x001fc800078e020e */
[----:B------:R-:W2:Y:S02]  /*33de0*/  LDL.64 R20, [R1+0x19e8] ;  /* 0x0019e80001147983 */ /* 0x000ea40000100a00 */
[----:B------:R0:W-:Y:S02]  /*33df0*/  STL [R1+0xa14], R29 ;  /* 0x000a141d01007387 */ /* 0x0001e40000100800 */
[C---:B---3--:R-:W-:Y:S01]  /*33e00*/  IMAD.WIDE R6, R2.reuse, 0x2, R24 ;  /* 0x0000000202067825 */ /* 0x048fe200078e0218 */
[----:B-1----:R1:W3:Y:S04]  /*33e10*/  LDG.E.U16 R28, [R10.64] ;  /* 0x000000060a1c7981 */ /* 0x0022e8000c1e1500 */
[----:B0-----:R0:W3:Y:S04]  /*33e20*/  LDG.E.U16 R29, [R12.64] ;  /* 0x000000060c1d7981 */ /* 0x0010e8000c1e1500 */
[----:B------:R0:W-:Y:S01]  /*33e30*/  STL [R1+0xa10], R27 ;  /* 0x000a101b01007387 */ /* 0x0001e20000100800 */
[----:B------:R-:W3:Y:S02]  /*33e40*/  LDL.64 R24, [R1+0x19d0] ;  /* 0x0019d00001187983 */ /* 0x000ee40000100a00 */
[----:B------:R-:W-:-:S04]  /*33e50*/  IMAD.WIDE R8, R2, 0x2, R18 ;  /* 0x0000000202087825 */ /* 0x000fc800078e0212 */
[----:B------:R-:W3:Y:S01]  /*33e60*/  LDL.64 R14, [R1+0x19d8] ;  /* 0x0019d800010e7983 */ /* 0x000ee20000100a00 */
[----:B------:R-:W3:Y:S01]  /*33e70*/  LDL.64 R18, [R1+0x19c8] ;  /* 0x0019c80001127983 */ /* 0x000ee20000100a00 */
[----:B-1----:R-:W-:-:S03]  /*33e80*/  IMAD.WIDE R10, R2, 0x2, R22 ;  /* 0x00000002020a7825 */ /* 0x002fc600078e0216 */
[----:B0-----:R-:W3:Y:S04]  /*33e90*/  LDL.64 R26, [R1+0x19e0] ;  /* 0x0019e000011a7983 */ /* 0x001ee80000100a00 */
[----:B------:R0:W3:Y:S04]  /*33ea0*/  LDG.E.U16 R23, [R4.64] ;  /* 0x0000000604177981 */ /* 0x0000e8000c1e1500 */
[----:B----4-:R1:W-:Y:S04]  /*33eb0*/  STL [R1+0xa0c], R3 ;  /* 0x000a0c0301007387 */ /* 0x0103e80000100800 */
[----:B--2---:R2:W-:Y:S04]  /*33ec0*/  STL [R1+0xa08], R0 ;  /* 0x000a080001007387 */ /* 0x0045e80000100800 */
[----:B-1----:R1:W4:Y:S04]  /*33ed0*/  LDG.E.U16 R3, [R6.64] ;  /* 0x0000000606037981 */ /* 0x002328000c1e1500 */
[----:B--2---:R2:W4:Y:S01]  /*33ee0*/  LDG.E.U16 R0, [R8.64] ;  /* 0x0000000608007981 */ /* 0x004522000c1e1500 */
[----:B------:R-:W-:-:S03]  /*33ef0*/  IMAD.WIDE R12, R2, 0x2, R16 ;  /* 0x00000002020c7825 */ /* 0x000fc600078e0210 */
[----:B---3--:R3:W-:Y:S01]  /*33f00*/  STL [R1+0xa04], R28 ;  /* 0x000a041c01007387 */ /* 0x0087e20000100800 */
[----:B0-----:R-:W-:-:S04]  /*33f10*/  IMAD.WIDE R4, R2, 0x2, R20 ;  /* 0x0000000202047825 */ /* 0x001fc800078e0214 */
[----:B------:R-:W4:Y:S02]  /*33f20*/  LDL.64 R16, [R1+0x19c0] ;  /* 0x0019c00001107983 */ /* 0x000f240000100a00 */
[----:B------:R0:W-:Y:S01]  /*33f30*/  STL [R1+0xa00], R29 ;  /* 0x000a001d01007387 */ /* 0x0001e20000100800 */
[----:B---3--:R3:W4:Y:S04]  /*33f40*/  LDG.E.U16 R28, [R10.64] ;  /* 0x000000060a1c7981 */ /* 0x008728000c1e1500 */
[----:B0-----:R0:W4:Y:S04]  /*33f50*/  LDG.E.U16 R29, [R12.64] ;  /* 0x000000060c1d7981 */ /* 0x001128000c1e1500 */
[----:B------:R0:W-:Y:S01]  /*33f60*/  STL [R1+0x9fc], R23 ;  /* 0x0009fc1701007387 */ /* 0x0001e20000100800 */
[----:B-1----:R-:W-:-:S04]  /*33f70*/  IMAD.WIDE R6, R2, 0x2, R26 ;  /* 0x0000000202067825 */ /* 0x002fc800078e021a */
[----:B------:R-:W4:Y:S02]  /*33f80*/  LDL.64 R26, [R1+0x19a8] ;  /* 0x0019a800011a7983 */ /* 0x000f240000100a00 */
[C---:B--2---:R-:W-:Y:S01]  /*33f90*/  IMAD.WIDE R8, R2.reuse, 0x2, R14 ;  /* 0x0000000202087825 */ /* 0x044fe200078e020e */
[----:B------:R-:W3:Y:S04]  /*33fa0*/  LDL.64 R20, [R1+0x19b0] ;  /* 0x0019b00001147983 */ /* 0x000ee80000100a00 */
[----:B------:R-:W3:Y:S02]  /*33fb0*/  LDL.64 R14, [R1+0x19a0] ;  /* 0x0019a000010e7983 */ /* 0x000ee40000100a00 */
[C---:B---3--:R-:W-:Y:S02]  /*33fc0*/  IMAD.WIDE R10, R2.reuse, 0x2, R24 ;  /* 0x00000002020a7825 */ /* 0x048fe400078e0218 */
[----:B0-----:R-:W3:Y:S04]  /*33fd0*/  LDL.64 R22, [R1+0x19b8] ;  /* 0x0019b80001167983 */ /* 0x001ee80000100a00 */
[----:B------:R0:W3:Y:S04]  /*33fe0*/  LDG.E.U16 R25, [R4.64] ;  /* 0x0000000604197981 */ /* 0x0000e8000c1e1500 */
[----:B----4-:R1:W-:Y:S01]  /*33ff0*/  STL [R1+0x9f8], R3 ;  /* 0x0009f80301007387 */ /* 0x0103e20000100800 */
[----:B------:R4:W-:Y:S03]  /*34000*/  STL [R1+0x9f4], R0 ;  /* 0x0009f40001007387 */ /* 0x0009e60000100800 */
[----:B-1----:R3:W2:Y:S04]  /*34010*/  LDG.E.U16 R3, [R6.64] ;  /* 0x0000000606037981 */ /* 0x0026a8000c1e1500 */
[----:B----4-:R1:W4:Y:S01]  /*34020*/  LDG.E.U16 R0, [R8.64] ;  /* 0x0000000608007981 */ /* 0x010322000c1e1500 */
[----:B------:R-:W-:-:S03]  /*34030*/  IMAD.WIDE R12, R2, 0x2, R18 ;  /* 0x00000002020c7825 */ /* 0x000fc600078e0212 */
[----:B------:R1:W-:Y:S01]  /*34040*/  STL [R1+0x9f0], R28 ;  /* 0x0009f01c01007387 */ /* 0x0003e20000100800 */
[----:B0-----:R-:W-:-:S04]  /*34050*/  IMAD.WIDE R4, R2, 0x2, R16 ;  /* 0x0000000202047825 */ /* 0x001fc800078e0210 */
[----:B------:R-:W4:Y:S02]  /*34060*/  LDL.64 R18, [R1+0x1998] ;  /* 0x0019980001127983 */ /* 0x000f240000100a00 */
[----:B------:R0:W-:Y:S01]  /*34070*/  STL [R1+0x9ec], R29 ;  /* 0x0009ec1d01007387 */ /* 0x0001e20000100800 */
[----:B-1----:R1:W4:Y:S04]  /*34080*/  LDG.E.U16 R28, [R10.64] ;  /* 0x000000060a1c7981 */ /* 0x002328000c1e1500 */
[----:B0-----:R0:W4:Y:S04]  /*34090*/  LDG.E.U16 R29, [R12.64] ;  /* 0x000000060c1d7981 */ /* 0x001128000c1e1500 */
[----:B---3--:R3:W-:Y:S01]  /*340a0*/  STL [R1+0x9e8], R25 ;  /* 0x0009e81901007387 */ /* 0x0087e20000100800 */
[----:B------:R-:W-:-:S04]  /*340b0*/  IMAD.WIDE R6, R2, 0x2, R22 ;  /* 0x0000000202067825 */ /* 0x000fc800078e0216 */
[----:B------:R-:W4:Y:S02]  /*340c0*/  LDL.64 R22, [R1+0x1980] ;  /* 0x0019800001167983 */ /* 0x000f240000100a00 */
[C---:B------:R-:W-:Y:S01]  /*340d0*/  IMAD.WIDE R8, R2.reuse, 0x2, R20 ;  /* 0x0000000202087825 */ /* 0x040fe200078e0214 */
[----:B------:R-:W4:Y:S04]  /*340e0*/  LDL.64 R16, [R1+0x1988] ;  /* 0x0019880001107983 */ /* 0x000f280000100a00 */
[----:B------:R-:W4:Y:S01]  /*340f0*/  LDL.64 R20, [R1+0x1978] ;  /* 0x0019780001147983 */ /* 0x000f220000100a00 */
[----:B-1----:R-:W-:-:S03]  /*34100*/  IMAD.WIDE R10, R2, 0x2, R26 ;  /* 0x00000002020a7825 */ /* 0x002fc600078e021a */
[----:B---3--:R-:W3:Y:S04]  /*34110*/  LDL.64 R24, [R1+0x1990] ;  /* 0x0019900001187983 */ /* 0x008ee80000100a00 */
[----:B------:R1:W3:Y:S04]  /*34120*/  LDG.E.U16 R27, [R4.64] ;  /* 0x00000006041b7981 */ /* 0x0002e8000c1e1500 */
[----:B--2---:R2:W-:Y:S01]  /*34130*/  STL [R1+0x9e4], R3 ;  /* 0x0009e40301007387 */ /* 0x0045e20000100800 */
[----:B----4-:R4:W-:Y:S03]  /*34140*/  STL [R1+0x9e0], R0 ;  /* 0x0009e00001007387 */ /* 0x0109e60000100800 */
[----:B--2---:R3:W2:Y:S04]  /*34150*/  LDG.E.U16 R3, [R6.64] ;  /* 0x0000000606037981 */ /* 0x0046a8000c1e1500 */
[----:B----4-:R4:W2:Y:S01]  /*34160*/  LDG.E.U16 R0, [R8.64] ;  /* 0x0000000608007981 */ /* 0x0108a2000c1e1500 */
[----:B0-----:R-:W-:-:S03]  /*34170*/  IMAD.WIDE R12, R2, 0x2, R14 ;  /* 0x00000002020c7825 */ /* 0x001fc600078e020e */
[----:B------:R0:W-:Y:S01]  /*34180*/  STL [R1+0x9dc], R28 ;  /* 0x0009dc1c01007387 */ /* 0x0001e20000100800 */
[----:B-1----:R-:W-:-:S04]  /*34190*/  IMAD.WIDE R4, R2, 0x2, R18 ;  /* 0x0000000202047825 */ /* 0x002fc800078e0212 */
[----:B------:R-:W2:Y:S02]  /*341a0*/  LDL.64 R14, [R1+0x1970] ;  /* 0x00197000010e7983 */ /* 0x000ea40000100a00 */
[----:B------:R1:W-:Y:S01]  /*341b0*/  STL [R1+0x9d8], R29 ;  /* 0x0009d81d01007387 */ /* 0x0003e20000100800 */
[----:B0-----:R0:W2:Y:S04]  /*341c0*/  LDG.E.U16 R28, [R10.64] ;  /* 0x000000060a1c7981 */ /* 0x0010a8000c1e1500 */
[----:B-1----:R1:W2:Y:S04]  /*341d0*/  LDG.E.U16 R29, [R12.64] ;  /* 0x000000060c1d7981 */ /* 0x0022a8000c1e1500 */
[----:B---3--:R3:W-:Y:S01]  /*341e0*/  STL [R1+0x9d4], R27 ;  /* 0x0009d41b01007387 */ /* 0x0087e20000100800 */
[----:B------:R-:W-:-:S04]  /*341f0*/  IMAD.WIDE R6, R2, 0x2, R24 ;  /* 0x0000000202067825 */ /* 0x000fc800078e0218 */
[----:B------:R-:W2:Y:S02]  /*34200*/  LDL.64 R24, [R1+0x1958] ;  /* 0x0019580001187983 */ /* 0x000ea40000100a00 */
[C---:B----4-:R-:W-:Y:S01]  /*34210*/  IMAD.WIDE R8, R2.reuse, 0x2, R16 ;  /* 0x0000000202087825 */ /* 0x050fe200078e0210 */
[----:B------:R-:W2:Y:S04]  /*34220*/  LDL.64 R18, [R1+0x1960] ;  /* 0x0019600001127983 */ /* 0x000ea80000100a00 */
[----:B------:R-:W2:Y:S01]  /*34230*/  LDL.64 R16, [R1+0x1950] ;  /* 0x0019500001107983 */ /* 0x000ea20000100a00 */
[----:B0-----:R-:W-:-:S03]  /*34240*/  IMAD.WIDE R10, R2, 0x2, R22 ;  /* 0x00000002020a7825 */ /* 0x001fc600078e0216 */
[----:B---3--:R-:W3:Y:S04]  /*34250*/  LDL.64 R26, [R1+0x1968] ;  /* 0x00196800011a7983 */ /* 0x008ee80000100a00 */
[----:B------:R0:W3:Y:S04]  /*34260*/  LDG.E.U16 R23, [R4.64] ;  /* 0x0000000604177981 */ /* 0x0000e8000c1e1500 */
[----:B--2---:R2:W-:Y:S01]  /*34270*/  STL [R1+0x9d0], R3 ;  /* 0x0009d00301007387 */ /* 0x0045e20000100800 */
[----:B------:R0:W-:Y:S03]  /*34280*/  STL [R1+0x9c8], R0 ;  /* 0x0009c80001007387 */ /* 0x0001e60000100800 */
[----:B--2---:R2:W4:Y:S04]  /*34290*/  LDG.E.U16 R3, [R6.64] ;  /* 0x0000000606037981 */ /* 0x004528000c1e1500 */
[----:B0-----:R0:W4:Y:S01]  /*342a0*/  LDG.E.U16 R0, [R8.64] ;  /* 0x0000000608007981 */ /* 0x001122000c1e1500 */
[----:B-1----:R-:W-:-:S03]  /*342b0*/  IMAD.WIDE R12, R2, 0x2, R20 ;  /* 0x00000002020c7825 */ /* 0x002fc600078e0214 */
[----:B------:R1:W-:Y:S01]  /*342c0*/  STL [R1+0x9c4], R28 ;  /* 0x0009c41c01007387 */ /* 0x0003e20000100800 */
[----:B------:R-:W-:-:S04]  /*342d0*/  IMAD.WIDE R4, R2, 0x2, R14 ;  /* 0x0000000202047825 */ /* 0x000fc800078e020e */
[----:B------:R-:W4:Y:S02]  /*342e0*/  LDL.64 R20, [R1+0x1948] ;  /* 0x0019480001147983 */ /* 0x000f240000100a00 */
[----:B------:R3:W-:Y:S01]  /*342f0*/  STL [R1+0x9c0], R29 ;  /* 0x0009c01d01007387 */ /* 0x0007e20000100800 */
[----:B-1----:R1:W4:Y:S04]  /*34300*/  LDG.E.U16 R28, [R10.64] ;  /* 0x000000060a1c7981 */ /* 0x002328000c1e1500 */
[----:B---3--:R3:W4:Y:S04]  /*34310*/  LDG.E.U16 R29, [R12.64] ;  /* 0x000000060c1d7981 */ /* 0x008728000c1e1500 */
[----:B------:R3:W-:Y:S01]  /*34320*/  STL [R1+0x9bc], R23 ;  /* 0x0009bc1701007387 */ /* 0x0007e20000100800 */
[----:B--2---:R-:W-:-:S04]  /*34330*/  IMAD.WIDE R6, R2, 0x2, R26 ;  /* 0x0000000202067825 */ /* 0x004fc800078e021a */
[----:B------:R-:W3:Y:S02]  /*34340*/  LDL.64 R26, [R1+0x1930] ;  /* 0x00193000011a7983 */ /* 0x000ee40000100a00 */
[C---:B0-----:R-:W-:Y:S01]  /*34350*/  IMAD.WIDE R8, R2.reuse, 0x2, R18 ;  /* 0x0000000202087825 */ /* 0x041fe200078e0212 */
[----:B------:R-:W3:Y:S04]  /*34360*/  LDL.64 R14, [R1+0x1938] ;  /* 0x00193800010e7983 */ /* 0x000ee80000100a00 */
[----:B------:R-:W3:Y:S01]  /*34370*/  LDL.64 R18, [R1+0x1928] ;  /* 0x0019280001127983 */ /* 0x000ee20000100a00 */
[----:B-1----:R-:W-:-:S03]  /*34380*/  IMAD.WIDE R10, R2, 0x2, R24 ;  /* 0x00000002020a7825 */ /* 0x002fc600078e0218 */
[----:B---3--:R-:W3:Y:S04]  /*34390*/  LDL.64 R22, [R1+0x1940] ;  /* 0x0019400001167983 */ /* 0x008ee80000100a00 */
        /* <DEDUP_REMOVED lines=894> */
[----:B------:R-:W4:Y:S02]  /*37b80*/  LDL.64 R20, [R1+0x1238] ;  /* 0x0012380001147983 */ /* 0x000f240000100a00 */
[----:B------:R-:W4:Y:S02]  /*37b90*/  LDL.64 R26, [R1+0x1230] ;  /* 0x00123000011a7983 */ /* 0x000f240000100a00 */
[C---:B-1----:R-:W-:Y:S02]  /*37ba0*/  IMAD.WIDE R10, R2.reuse, 0x2, R24 ;  /* 0x00000002020a7825 */ /* 0x042fe400078e0218 */
[----:B------:R1:W4:Y:S04]  /*37bb0*/  LDG.E.U16 R25, [R4.64] ;  /* 0x0000000604197981 */ /* 0x000328000c1e1500 */
[----:B0-----:R-:W4:Y:S01]  /*37bc0*/  LDL.64 R22, [R1+0x1240] ;  /* 0x0012400001167983 */ /* 0x001f220000100a00 */
[----:B------:R-:W-:-:S04]  /*37bd0*/  IMAD.WIDE R8, R2, 0x2, R14 ;  /* 0x0000000202087825 */ /* 0x000fc800078e020e */
[----:B------:R-:W4:Y:S02]  /*37be0*/  LDL.64 R14, [R1+0x1228] ;  /* 0x00122800010e7983 */ /* 0x000f240000100a00 */
[----:B----4-:R0:W-:Y:S01]  /*37bf0*/  STL [R1+0x3a8], R3 ;  /* 0x0003a80301007387 */ /* 0x0101e20000100800 */
[----:B------:R4:W-:Y:S03]  /*37c00*/  STL [R1+0x3a4], R0 ;  /* 0x0003a40001007387 */ /* 0x0009e60000100800 */
[----:B0-----:R0:W2:Y:S04]  /*37c10*/  LDG.E.U16 R3, [R6.64] ;  /* 0x0000000606037981 */ /* 0x0010a8000c1e1500 */
[----:B----4-:R4:W2:Y:S01]  /*37c20*/  LDG.E.U16 R0, [R8.64] ;  /* 0x0000000608007981 */ /* 0x0108a2000c1e1500 */
[----:B---3--:R-:W-:-:S03]  /*37c30*/  IMAD.WIDE R12, R2, 0x2, R18 ;  /* 0x00000002020c7825 */ /* 0x008fc600078e0212 */
[----:B------:R3:W-:Y:S01]  /*37c40*/  STL [R1+0x3a0], R28 ;  /* 0x0003a01c01007387 */ /* 0x0007e20000100800 */
[----:B-1----:R-:W-:-:S04]  /*37c50*/  IMAD.WIDE R4, R2, 0x2, R16 ;  /* 0x0000000202047825 */ /* 0x002fc800078e0210 */
[----:B------:R-:W2:Y:S02]  /*37c60*/  LDL.64 R18, [R1+0x1220] ;  /* 0x0012200001127983 */ /* 0x000ea40000100a00 */
[----:B------:R1:W-:Y:S01]  /*37c70*/  STL [R1+0x39c], R29 ;  /* 0x00039c1d01007387 */ /* 0x0003e20000100800 */
[----:B---3--:R3:W2:Y:S04]  /*37c80*/  LDG.E.U16 R28, [R10.64] ;  /* 0x000000060a1c7981 */ /* 0x0086a8000c1e1500 */
[----:B-1----:R1:W2:Y:S04]  /*37c90*/  LDG.E.U16 R29, [R12.64] ;  /* 0x000000060c1d7981 */ /* 0x0022a8000c1e1500 */
[----:B------:R1:W-:Y:S01]  /*37ca0*/  STL [R1+0x398], R25 ;  /* 0x0003981901007387 */ /* 0x0003e20000100800 */
[----:B----4-:R-:W-:-:S04]  /*37cb0*/  IMAD.WIDE R8, R2, 0x2, R20 ;  /* 0x0000000202087825 */ /* 0x010fc800078e0214 */
[----:B------:R-:W3:Y:S02]  /*37cc0*/  LDL.64 R20, [R1+0x1200] ;  /* 0x0012000001147983 */ /* 0x000ee40000100a00 */
[C---:B0-----:R-:W-:Y:S01]  /*37cd0*/  IMAD.WIDE R6, R2.reuse, 0x2, R22 ;  /* 0x0000000202067825 */ /* 0x041fe200078e0216 */
[----:B------:R-:W3:Y:S04]  /*37ce0*/  LDL.64 R16, [R1+0x1210] ;  /* 0x0012100001107983 */ /* 0x000ee80000100a00 */
[----:B------:R-:W3:Y:S02]  /*37cf0*/  LDL.64 R22, [R1+0x1208] ;  /* 0x0012080001167983 */ /* 0x000ee40000100a00 */
[C---:B---3--:R-:W-:Y:S02]  /*37d00*/  IMAD.WIDE R10, R2.reuse, 0x2, R26 ;  /* 0x00000002020a7825 */ /* 0x048fe400078e021a */
[----:B-1----:R-:W3:Y:S04]  /*37d10*/  LDL.64 R24, [R1+0x1218] ;  /* 0x0012180001187983 */ /* 0x002ee80000100a00 */
[----:B------:R0:W3:Y:S04]  /*37d20*/  LDG.E.U16 R27, [R4.64] ;  /* 0x00000006041b7981 */ /* 0x0000e8000c1e1500 */
[----:B--2---:R1:W-:Y:S01]  /*37d30*/  STL [R1+0x394], R3 ;  /* 0x0003940301007387 */ /* 0x0043e20000100800 */
[----:B------:R2:W-:Y:S03]  /*37d40*/  STL [R1+0x390], R0 ;  /* 0x0003900001007387 */ /* 0x0005e60000100800 */
[----:B-1----:R1:W4:Y:S04]  /*37d50*/  LDG.E.U16 R3, [R6.64] ;  /* 0x0000000606037981 */ /* 0x002328000c1e1500 */
[----:B--2---:R2:W4:Y:S01]  /*37d60*/  LDG.E.U16 R0, [R8.64] ;  /* 0x0000000608007981 */ /* 0x004522000c1e1500 */
        /* <DEDUP_REMOVED lines=10> */
[C---:B--2---:R-:W-:Y:S01]  /*37e10*/  IMAD.WIDE R8, R2.reuse, 0x2, R16 ;  /* 0x0000000202087825 */ /* 0x044fe200078e0210 */
[----:B------:R-:W2:Y:S04]  /*37e20*/  LDL.64 R18, [R1+0x11e8] ;  /* 0x0011e80001127983 */ /* 0x000ea80000100a00 */
[----:B------:R-:W2:Y:S01]  /*37e30*/  LDL.64 R16, [R1+0x11d8] ;  /* 0x0011d80001107983 */ /* 0x000ea20000100a00 */
[----:B0-----:R-:W-:-:S03]  /*37e40*/  IMAD.WIDE R12, R2, 0x2, R20 ;  /* 0x00000002020c7825 */ /* 0x001fc600078e0214 */
[----:B---3--:R-:W3:Y:S04]  /*37e50*/  LDL.64 R26, [R1+0x11f0] ;  /* 0x0011f000011a7983 */ /* 0x008ee80000100a00 */
[----:B------:R0:W2:Y:S04]  /*37e60*/  LDG.E.U16 R21, [R4.64] ;  /* 0x0000000604157981 */ /* 0x0000a8000c1e1500 */
[----:B----4-:R4:W-:Y:S01]  /*37e70*/  STL [R1+0x380], R3 ;  /* 0x0003800301007387 */ /* 0x0109e20000100800 */
[----:B------:R0:W-:Y:S03]  /*37e80*/  STL [R1+0x37c], R0 ;  /* 0x00037c0001007387 */ /* 0x0001e60000100800 */
[----:B----4-:R3:W4:Y:S04]  /*37e90*/  LDG.E.U16 R3, [R6.64] ;  /* 0x0000000606037981 */ /* 0x010728000c1e1500 */
[----:B0-----:R0:W4:Y:S01]  /*37ea0*/  LDG.E.U16 R0, [R8.64] ;  /* 0x0000000608007981 */ /* 0x001122000c1e1500 */
[----:B-1----:R-:W-:-:S03]  /*37eb0*/  IMAD.WIDE R10, R2, 0x2, R22 ;  /* 0x00000002020a7825 */ /* 0x002fc600078e0216 */
[----:B------:R1:W-:Y:S01]  /*37ec0*/  STL [R1+0x378], R28 ;  /* 0x0003781c01007387 */ /* 0x0003e20000100800 */
[----:B------:R-:W-:-:S04]  /*37ed0*/  IMAD.WIDE R4, R2, 0x2, R14 ;  /* 0x0000000202047825 */ /* 0x000fc800078e020e */
[----:B------:R-:W4:Y:S02]  /*37ee0*/  LDL.64 R22, [R1+0x11d0] ;  /* 0x0011d00001167983 */ /* 0x000f240000100a00 */
[----:B------:R2:W-:Y:S01]  /*37ef0*/  STL [R1+0x374], R29 ;  /* 0x0003741d01007387 */ /* 0x0005e20000100800 */
[----:B-1----:R1:W4:Y:S04]  /*37f00*/  LDG.E.U16 R28, [R10.64] ;  /* 0x000000060a1c7981 */ /* 0x002328000c1e1500 */
[----:B--2---:R2:W4:Y:S04]  /*37f10*/  LDG.E.U16 R29, [R12.64] ;  /* 0x000000060c1d7981 */ /* 0x004528000c1e1500 */
[----:B------:R2:W-:Y:S01]  /*37f20*/  STL [R1+0x370], R21 ;  /* 0x0003701501007387 */ /* 0x0005e20000100800 */
[----:B---3--:R-:W-:-:S04]  /*37f30*/  IMAD.WIDE R6, R2, 0x2, R26 ;  /* 0x0000000202067825 */ /* 0x008fc800078e021a */
[----:B------:R-:W2:Y:S02]  /*37f40*/  LDL.64 R26, [R1+0x11b8] ;  /* 0x0011b800011a7983 */ /* 0x000ea40000100a00 */
[C---:B0-----:R-:W-:Y:S01]  /*37f50*/  IMAD.WIDE R8, R2.reuse, 0x2, R18 ;  /* 0x0000000202087825 */ /* 0x041fe200078e0212 */
[----:B------:R-:W2:Y:S04]  /*37f60*/  LDL.64 R14, [R1+0x11c0] ;  /* 0x0011c000010e7983 */ /* 0x000ea80000100a00 */
[----:B------:R-:W2:Y:S01]  /*37f70*/  LDL.64 R18, [R1+0x11b0] ;  /* 0x0011b00001127983 */ /* 0x000ea20000100a00 */
[----:B-1----:R-:W-:-:S03]  /*37f80*/  IMAD.WIDE R10, R2, 0x2, R24 ;  /* 0x00000002020a7825 */ /* 0x002fc600078e0218 */
[----:B--2---:R-:W2:Y:S04]  /*37f90*/  LDL.64 R20, [R1+0x11c8] ;  /* 0x0011c80001147983 */ /* 0x004ea80000100a00 */
[----:B------:R0:W2:Y:S04]  /*37fa0*/  LDG.E.U16 R25, [R4.64] ;  /* 0x0000000604197981 */ /* 0x0000a8000c1e1500 */
[----:B----4-:R1:W-:Y:S01]  /*37fb0*/  STL [R1+0x36c], R3 ;  /* 0x00036c0301007387 */ /* 0x0103e20000100800 */
[----:B------:R4:W-:Y:S03]  /*37fc0*/  STL [R1+0x368], R0 ;  /* 0x0003680001007387 */ /* 0x0009e60000100800 */
[----:B-1----:R1:W3:Y:S04]  /*37fd0*/  LDG.E.U16 R3, [R6.64] ;  /* 0x0000000606037981 */ /* 0x0022e8000c1e1500 */
[----:B----4-:R4:W3:Y:S01]  /*37fe0*/  LDG.E.U16 R0, [R8.64] ;  /* 0x0000000608007981 */ /* 0x0108e2000c1e1500 */
[----:B------:R-:W-:-:S03]  /*37ff0*/  IMAD.WIDE R12, R2, 0x2, R16 ;  /* 0x00000002020c7825 */ /* 0x000fc600078e0210 */
[----:B------:R1:W-:Y:S01]  /*38000*/  STL [R1+0x364], R28 ;  /* 0x0003641c01007387 */ /* 0x0003e20000100800 */
[----:B0-----:R-:W-:-:S04]  /*38010*/  IMAD.WIDE R4, R2, 0x2, R22 ;  /* 0x0000000202047825 */ /* 0x001fc800078e0216 */
[----:B------:R-:W3:Y:S02]  /*38020*/  LDL.64 R16, [R1+0x11a8] ;  /* 0x0011a80001107983 */ /* 0x000ee40000100a00 */
[----:B------:R0:W-:Y:S01]  /*38030*/  STL [R1+0x360], R29 ;  /* 0x0003601d01007387 */ /* 0x0001e20000100800 */
[----:B-1----:R1:W3:Y:S04]  /*38040*/  LDG.E.U16 R28, [R10.64] ;  /* 0x000000060a1c7981 */ /* 0x0022e8000c1e1500 */
[----:B0-----:R0:W3:Y:S04]  /*38050*/  LDG.E.U16 R29, [R12.64] ;  /* 0x000000060c1d7981 */ /* 0x0010e8000c1e1500 */
[----:B--2---:R2:W-:Y:S01]  /*38060*/  STL [R1+0x35c], R25 ;  /* 0x00035c1901007387 */ /* 0x0045e20000100800 */
[----:B------:R-:W-:-:S04]  /*38070*/  IMAD.WIDE R6, R2, 0x2, R20 ;  /* 0x0000000202067825 */ /* 0x000fc800078e0214 */
[----:B------:R-:W3:Y:S02]  /*38080*/  LDL.64 R20, [R1+0x1190] ;  /* 0x0011900001147983 */ /* 0x000ee40000100a00 */
[C---:B----4-:R-:W-:Y:S01]  /*38090*/  IMAD.WIDE R8, R2.reuse, 0x2, R14 ;  /* 0x0000000202087825 */ /* 0x050fe200078e020e */
[----:B------:R-:W2:Y:S04]  /*380a0*/  LDL.64 R22, [R1+0x1198] ;  /* 0x0011980001167983 */ /* 0x000ea80000100a00 */
[----:B------:R-:W2:Y:S01]  /*380b0*/  LDL.64 R14, [R1+0x1188] ;  /* 0x00118800010e7983 */ /* 0x000ea20000100a00 */
[----:B-1----:R-:W-:-:S03]  /*380c0*/  IMAD.WIDE R10, R2, 0x2, R26 ;  /* 0x00000002020a7825 */ /* 0x002fc600078e021a */
[----:B--2---:R-:W2:Y:S04]  /*380d0*/  LDL.64 R24, [R1+0x11a0] ;  /* 0x0011a00001187983 */ /* 0x004ea80000100a00 */
[----:B------:R1:W2:Y:S04]  /*380e0*/  LDG.E.U16 R27, [R4.64] ;  /* 0x00000006041b7981 */ /* 0x0002a8000c1e1500 */
[----:B---3--:R3:W-:Y:S01]  /*380f0*/  STL [R1+0x358], R3 ;  /* 0x0003580301007387 */ /* 0x0087e20000100800 */
[----:B------:R0:W-:Y:S03]  /*38100*/  STL [R1+0x354], R0 ;  /* 0x0003540001007387 */ /* 0x0001e60000100800 */
[----:B---3--:R3:W4:Y:S04]  /*38110*/  LDG.E.U16 R3, [R6.64] ;  /* 0x0000000606037981 */ /* 0x008728000c1e1500 */
[----:B0-----:R0:W4:Y:S01]  /*38120*/  LDG.E.U16 R0, [R8.64] ;  /* 0x0000000608007981 */ /* 0x001122000c1e1500 */
[----:B------:R-:W-:-:S03]  /*38130*/  IMAD.WIDE R12, R2, 0x2, R18 ;  /* 0x00000002020c7825 */ /* 0x000fc600078e0212 */
[----:B------:R0:W-:Y:S01]  /*38140*/  STL [R1+0x350], R28 ;  /* 0x0003501c01007387 */ /* 0x0001e20000100800 */
[----:B-1----:R-:W-:-:S04]  /*38150*/  IMAD.WIDE R4, R2, 0x2, R16 ;  /* 0x0000000202047825 */ /* 0x002fc800078e0210 */
[----:B------:R-:W4:Y:S02]  /*38160*/  LDL.64 R18, [R1+0x1180] ;  /* 0x0011800001127983 */ /* 0x000f240000100a00 */
[----:B------:R1:W-:Y:S01]  /*38170*/  STL [R1+0x34c], R29 ;  /* 0x00034c1d01007387 */ /* 0x0003e20000100800 */
[----:B0-----:R0:W4:Y:S04]  /*38180*/  LDG.E.U16 R28, [R10.64] ;  /* 0x000000060a1c7981 */ /* 0x001128000c1e1500 */
[----:B-1----:R1:W4:Y:S04]  /*38190*/  LDG.E.U16 R29, [R12.64] ;  /* 0x000000060c1d7981 */ /* 0x002328000c1e1500 */
[----:B--2---:R2:W-:Y:S01]  /*381a0*/  STL [R1+0x348], R27 ;  /* 0x0003481b01007387 */ /* 0x0045e20000100800 */
[----:B---3--:R-:W-:-:S04]  /*381b0*/  IMAD.WIDE R6, R2, 0x2, R24 ;  /* 0x0000000202067825 */ /* 0x008fc800078e0218 */
[----:B------:R-:W2:Y:S02]  /*381c0*/  LDL.64 R24, [R1+0x1168] ;  /* 0x0011680001187983 */ /* 0x000ea40000100a00 */
[C---:B------:R-:W-:Y:S01]  /*381d0*/  IMAD.WIDE R8, R2.reuse, 0x2, R22 ;  /* 0x0000000202087825 */ /* 0x040fe200078e0216 */
[----:B------:R-:W2:Y:S04]  /*381e0*/  LDL.64 R16, [R1+0x1170] ;  /* 0x0011700001107983 */ /* 0x000ea80000100a00 */
[----:B------:R-:W2:Y:S01]  /*381f0*/  LDL.64 R22, [R1+0x1160] ;  /* 0x0011600001167983 */ /* 0x000ea20000100a00 */
[----:B0-----:R-:W-:-:S03]  /*38200*/  IMAD.WIDE R10, R2, 0x2, R20 ;  /* 0x00000002020a7825 */ /* 0x001fc600078e0214 */
[----:B--2---:R-:W2:Y:S04]  /*38210*/  LDL.64 R26, [R1+0x1178] ;  /* 0x00117800011a7983 */ /* 0x004ea80000100a00 */
[----:B------:R0:W2:Y:S04]  /*38220*/  LDG.E.U16 R21, [R4.64] ;  /* 0x0000000604157981 */ /* 0x0000a8000c1e1500 */
[----:B----4-:R4:W-:Y:S01]  /*38230*/  STL [R1+0x344], R3 ;  /* 0x0003440301007387 */ /* 0x0109e20000100800 */
[----:B------:R0:W-:Y:S03]  /*38240*/  STL [R1+0x340], R0 ;  /* 0x0003400001007387 */ /* 0x0001e60000100800 */
[----:B----4-:R4:W3:Y:S04]  /*38250*/  LDG.E.U16 R3, [R6.64] ;  /* 0x0000000606037981 */ /* 0x0108e8000c1e1500 */
[----:B0-----:R0:W3:Y:S01]  /*38260*/  LDG.E.U16 R0, [R8.64] ;  /* 0x0000000608007981 */ /* 0x0010e2000c1e1500 */
[----:B-1----:R-:W-:-:S03]  /*38270*/  IMAD.WIDE R12, R2, 0x2, R14 ;  /* 0x00000002020c7825 */ /* 0x002fc600078e020e */
[----:B------:R1:W-:Y:S01]  /*38280*/  STL [R1+0x33c], R28 ;  /* 0x00033c1c01007387 */ /* 0x0003e20000100800 */
[----:B------:R-:W-:-:S04]  /*38290*/  IMAD.WIDE R4, R2, 0x2, R18 ;  /* 0x0000000202047825 */ /* 0x000fc800078e0212 */
[----:B------:R-:W3:Y:S02]  /*382a0*/  LDL.64 R14, [R1+0x1158] ;  /* 0x00115800010e7983 */ /* 0x000ee40000100a00 */
[----:B------:R2:W-:Y:S01]  /*382b0*/  STL [R1+0x338], R29 ;  /* 0x0003381d01007387 */ /* 0x0005e20000100800 */
[----:B-1----:R1:W3:Y:S04]  /*382c0*/  LDG.E.U16 R28, [R10.64] ;  /* 0x000000060a1c7981 */ /* 0x0022e8000c1e1500 */
[----:B--2---:R2:W3:Y:S04]  /*382d0*/  LDG.E.U16 R29, [R12.64] ;  /* 0x000000060c1d7981 */ /* 0x0044e8000c1e1500 */
[----:B------:R0:W-:Y:S01]  /*382e0*/  STL [R1+0x334], R21 ;  /* 0x0003341501007387 */ /* 0x0001e20000100800 */
[----:B----4-:R-:W-:-:S04]  /*382f0*/  IMAD.WIDE R6, R2, 0x2, R26 ;  /* 0x0000000202067825 */ /* 0x010fc800078e021a */
[----:B------:R-:W3:Y:S02]  /*38300*/  LDL.64 R26, [R1+0x1140] ;  /* 0x00114000011a7983 */ /* 0x000ee40000100a00 */
[----:B------:R-:W3:Y:S02]  /*38310*/  LDL.64 R18, [R1+0x1148] ;  /* 0x0011480001127983 */ /* 0x000ee40000100a00 */
[C---:B-1----:R-:W-:Y:S02]  /*38320*/  IMAD.WIDE R10, R2.reuse, 0x2, R24 ;  /* 0x00000002020a7825 */ /* 0x042fe400078e0218 */
[----:B------:R1:W3:Y:S04]  /*38330*/  LDG.E.U16 R25, [R4.64] ;  /* 0x0000000604197981 */ /* 0x0002e8000c1e1500 */
[----:B0-----:R-:W3:Y:S01]  /*38340*/  LDL.64 R20, [R1+0x1150] ;  /* 0x0011500001147983 */ /* 0x001ee20000100a00 */
[----:B------:R-:W-:-:S04]  /*38350*/  IMAD.WIDE R8, R2, 0x2, R16 ;  /* 0x0000000202087825 */ /* 0x000fc800078e0210 */
[----:B------:R-:W3:Y:S02]  /*38360*/  LDL.64 R16, [R1+0x1138] ;  /* 0x0011380001107983 */ /* 0x000ee40000100a00 */
[----:B---3--:R0:W-:Y:S01]  /*38370*/  STL [R1+0x330], R3 ;  /* 0x0003300301007387 */ /* 0x0081e20000100800 */
[----:B------:R3:W-:Y:S03]  /*38380*/  STL [R1+0x31c], R0 ;  /* 0x00031c0001007387 */ /* 0x0007e60000100800 */
[----:B0-----:R0:W4:Y:S04]  /*38390*/  LDG.E.U16 R3, [R6.64] ;  /* 0x0000000606037981 */ /* 0x001128000c1e1500 */
[----:B---3--:R3:W4:Y:S01]  /*383a0*/  LDG.E.U16 R0, [R8.64] ;  /* 0x0000000608007981 */ /* 0x008722000c1e1500 */
[----:B--2---:R-:W-:-:S03]  /*383b0*/  IMAD.WIDE R12, R2, 0x2, R22 ;  /* 0x00000002020c7825 */ /* 0x004fc600078e0216 */
[----:B------:R2:W-:Y:S01]  /*383c0*/  STL [R1+0x318], R28 ;  /* 0x0003181c01007387 */ /* 0x0005e20000100800 */
[----:B-1----:R-:W-:-:S04]  /*383d0*/  IMAD.WIDE R4, R2, 0x2, R14 ;  /* 0x0000000202047825 */ /* 0x002fc800078e020e */
[----:B------:R-:W4:Y:S02]  /*383e0*/  LDL.64 R22, [R1+0x1130] ;  /* 0x0011300001167983 */ /* 0x000f240000100a00 */
[----:B------:R1:W-:Y:S01]  /*383f0*/  STL [R1+0x314], R29 ;  /* 0x0003141d01007387 */ /* 0x0003e20000100800 */
[----:B--2---:R2:W4:Y:S04]  /*38400*/  LDG.E.U16 R28, [R10.64] ;  /* 0x000000060a1c7981 */ /* 0x004528000c1e1500 */
[----:B-1----:R1:W4:Y:S04]  /*38410*/  LDG.E.U16 R29, [R12.64] ;  /* 0x000000060c1d7981 */ /* 0x002328000c1e1500 */
[----:B------:R1:W-:Y:S01]  /*38420*/  STL [R1+0x310], R25 ;  /* 0x0003101901007387 */ /* 0x0003e20000100800 */
[----:B---3--:R-:W-:-:S04]  /*38430*/  IMAD.WIDE R8, R2, 0x2, R18 ;  /* 0x0000000202087825 */ /* 0x008fc800078e0212 */
[----:B------:R-:W2:Y:S02]  /*38440*/  LDL.64 R18, [R1+0x1110] ;  /* 0x0011100001127983 */ /* 0x000ea40000100a00 */
[C---:B0-----:R-:W-:Y:S01]  /*38450*/  IMAD.WIDE R6, R2.reuse, 0x2, R20 ;  /* 0x0000000202067825 */ /* 0x041fe200078e0214 */
[----:B------:R-:W2:Y:S04]  /*38460*/  LDL.64 R14, [R1+0x1120] ;  /* 0x00112000010e7983 */ /* 0x000ea80000100a00 */
[----:B------:R-:W2:Y:S02]  /*38470*/  LDL.64 R20, [R1+0x1118] ;  /* 0x0011180001147983 */ /* 0x000ea40000100a00 */
[C---:B--2---:R-:W-:Y:S02]  /*38480*/  IMAD.WIDE R10, R2.reuse, 0x2, R26 ;  /* 0x00000002020a7825 */ /* 0x044fe400078e021a */
[----:B-1----:R-:W2:Y:S04]  /*38490*/  LDL.64 R24, [R1+0x1128] ;  /* 0x0011280001187983 */ /* 0x002ea80000100a00 */
[----:B------:R0:W2:Y:S04]  /*384a0*/  LDG.E.U16 R27, [R4.64] ;  /* 0x00000006041b7981 */ /* 0x0000a8000c1e1500 */
[----:B----4-:R1:W-:Y:S01]  /*384b0*/  STL [R1+0x30c], R3 ;  /* 0x00030c0301007387 */ /* 0x0103e20000100800 */
[----:B------:R4:W-:Y:S03]  /*384c0*/  STL [R1+0x308], R0 ;  /* 0x0003080001007387 */ /* 0x0009e60000100800 */
[----:B-1----:R1:W3:Y:S04]  /*384d0*/  LDG.E.U16 R3, [R6.64] ;  /* 0x0000000606037981 */ /* 0x0022e8000c1e1500 */
[----:B----4-:R4:W3:Y:S01]  /*384e0*/  LDG.E.U16 R0, [R8.64] ;  /* 0x0000000608007981 */ /* 0x0108e2000c1e1500 */
[----:B------:R-:W-:-:S03]  /*384f0*/  IMAD.WIDE R12, R2, 0x2, R16 ;  /* 0x00000002020c7825 */ /* 0x000fc600078e0210 */
[----:B------:R1:W-:Y:S01]  /*38500*/  STL [R1+0x304], R28 ;  /* 0x0003041c01007387 */ /* 0x0003e20000100800 */
[----:B------:R-:W3:Y:S02]  /*38510*/  LDL.64 R16, [R1+0x1108] ;  /* 0x0011080001107983 */ /* 0x000ee40000100a00 */
[----:B------:R2:W-:Y:S02]  /*38520*/  STL [R1+0x300], R29 ;  /* 0x0003001d01007387 */ /* 0x0005e40000100800 */
[C---:B0-----:R-:W-:Y:S01]  /*38530*/  IMAD.WIDE R4, R2.reuse, 0x2, R22 ;  /* 0x0000000202047825 */ /* 0x041fe200078e0216 */
[----:B-1----:R0:W3:Y:S04]  /*38540*/  LDG.E.U16 R28, [R10.64] ;  /* 0x000000060a1c7981 */ /* 0x0020e8000c1e1500 */
[----:B--2---:R1:W2:Y:S04]  /*38550*/  LDG.E.U16 R29, [R12.64] ;  /* 0x000000060c1d7981 */ /* 0x0042a8000c1e1500 */
[----:B------:R0:W-:Y:S01]  /*38560*/  STL [R1+0x2fc], R27 ;  /* 0x0002fc1b01007387 */ /* 0x0001e20000100800 */
[----:B------:R-:W-:-:S04]  /*38570*/  IMAD.WIDE R6, R2, 0x2, R24 ;  /* 0x0000000202067825 */ /* 0x000fc800078e0218 */
[----:B------:R-:W2:Y:S02]  /*38580*/  LDL.64 R24, [R1+0x10f0] ;  /* 0x0010f00001187983 */ /* 0x000ea40000100a00 */
[----:B------:R-:W2:Y:S02]  /*38590*/  LDL.64 R22, [R1+0x10f8] ;  /* 0x0010f80001167983 */ /* 0x000ea40000100a00 */
[C---:B-1----:R-:W-:Y:S01]  /*385a0*/  IMAD.WIDE R12, R2.reuse, 0x2, R18 ;  /* 0x00000002020c7825 */ /* 0x042fe200078e0212 */
[----:B0-----:R-:W2:Y:S04]  /*385b0*/  LDL.64 R26, [R1+0x1100] ;  /* 0x00110000011a7983 */ /* 0x001ea80000100a00 */
[----:B------:R0:W2:Y:S01]  /*385c0*/  LDG.E.U16 R19, [R4.64] ;  /* 0x0000000604137981 */ /* 0x0000a2000c1e1500 */
[----:B----4-:R-:W-:-:S04]  /*385d0*/  IMAD.WIDE R8, R2, 0x2, R14 ;  /* 0x0000000202087825 */ /* 0x010fc800078e020e */
[----:B------:R-:W4:Y:S01]  /*385e0*/  LDL.64 R14, [R1+0x10e8] ;  /* 0x0010e800010e7983 */ /* 0x000f220000100a00 */
[----:B---3--:R1:W-:Y:S01]  /*385f0*/  STL [R1+0x2f8], R3 ;  /* 0x0002f80301007387 */ /* 0x0083e20000100800 */
[----:B------:R3:W-:Y:S03]  /*38600*/  STL [R1+0x2f4], R0 ;  /* 0x0002f40001007387 */ /* 0x0007e60000100800 */
[----:B-1----:R1:W4:Y:S04]  /*38610*/  LDG.E.U16 R3, [R6.64] ;  /* 0x0000000606037981 */ /* 0x002328000c1e1500 */
[----:B---3--:R3:W4:Y:S01]  /*38620*/  LDG.E.U16 R0, [R8.64] ;  /* 0x0000000608007981 */ /* 0x008722000c1e1500 */
[----:B------:R-:W-:-:S04]  /*38630*/  IMAD.WIDE R10, R2, 0x2, R20 ;  /* 0x00000002020a7825 */ /* 0x000fc800078e0214 */
[C---:B0-----:R-:W-:Y:S01]  /*38640*/  IMAD.WIDE R4, R2.reuse, 0x2, R16 ;  /* 0x0000000202047825 */ /* 0x041fe200078e0210 */
[----:B------:R0:W-:Y:S03]  /*38650*/  STL [R1+0x2f0], R28 ;  /* 0x0002f01c01007387 */ /* 0x0001e60000100800 */
[----:B------:R-:W4:Y:S01]  /*38660*/  LDL.64 R20, [R1+0x10e0] ;  /* 0x0010e00001147983 */ /* 0x000f220000100a00 */
[----:B--2---:R2:W-:Y:S04]  /*38670*/  STL [R1+0x2ec], R29 ;  /* 0x0002ec1d01007387 */ /* 0x0045e80000100800 */
[----:B0-----:R0:W4:Y:S04]  /*38680*/  LDG.E.U16 R28, [R10.64] ;  /* 0x000000060a1c7981 */ /* 0x001128000c1e1500 */
[----:B--2---:R2:W4:Y:S04]  /*38690*/  LDG.E.U16 R29, [R12.64] ;  /* 0x000000060c1d7981 */ /* 0x004528000c1e1500 */
[----:B------:R1:W-:Y:S01]  /*386a0*/  STL [R1+0x2e8], R19 ;  /* 0x0002e81301007387 */ /* 0x0003e20000100800 */
[----:B------:R-:W4:Y:S02]  /*386b0*/  LDL.64 R16, [R1+0x10d0] ;  /* 0x0010d00001107983 */ /* 0x000f240000100a00 */
[----:B0-----:R-:W-:-:S02]  /*386c0*/  IMAD.WIDE R10, R2, 0x2, R24 ;  /* 0x00000002020a7825 */ /* 0x001fc400078e0218 */
[----:B------:R0:W4:Y:S04]  /*386d0*/  LDG.E.U16 R25, [R4.64] ;  /* 0x0000000604197981 */ /* 0x000128000c1e1500 */
[----:B-1----:R-:W4:Y:S01]  /*386e0*/  LDL.64 R18, [R1+0x10d8] ;  /* 0x0010d80001127983 */ /* 0x002f220000100a00 */
[----:B---3--:R-:W-:-:S04]  /*386f0*/  IMAD.WIDE R8, R2, 0x2, R22 ;  /* 0x0000000202087825 */ /* 0x008fc800078e0216 */
[----:B------:R-:W4:Y:S02]  /*38700*/  LDL.64 R22, [R1+0x10c0] ;  /* 0x0010c00001167983 */ /* 0x000f240000100a00 */
[C---:B------:R-:W-:Y:S02]  /*38710*/  IMAD.WIDE R6, R2.reuse, 0x2, R26 ;  /* 0x0000000202067825 */ /* 0x040fe400078e021a */
[----:B------:R-:W4:Y:S04]  /*38720*/  LDL.64 R26, [R1+0x10c8] ;  /* 0x0010c800011a7983 */ /* 0x000f280000100a00 */
[----:B----4-:R1:W-:Y:S01]  /*38730*/  STL [R1+0x2e4], R3 ;  /* 0x0002e40301007387 */ /* 0x0103e20000100800 */
[----:B------:R4:W-:Y:S03]  /*38740*/  STL [R1+0x2e0], R0 ;  /* 0x0002e00001007387 */ /* 0x0009e60000100800 */
[----:B-1----:R1:W3:Y:S04]  /*38750*/  LDG.E.U16 R3, [R6.64] ;  /* 0x0000000606037981 */ /* 0x0022e8000c1e1500 */
[----:B----4-:R4:W3:Y:S01]  /*38760*/  LDG.E.U16 R0, [R8.64] ;  /* 0x0000000608007981 */ /* 0x0108e2000c1e1500 */
[----:B--2---:R-:W-:-:S04]  /*38770*/  IMAD.WIDE R12, R2, 0x2, R14 ;  /* 0x00000002020c7825 */ /* 0x004fc800078e020e */
[----:B------:R-:W2:Y:S02]  /*38780*/  LDL.64 R14, [R1+0x10b8] ;  /* 0x0010b800010e7983 */ /* 0x000ea40000100a00 */
[----:B------:R1:W-:Y:S01]  /*38790*/  STL [R1+0x2dc], R28 ;  /* 0x0002dc1c01007387 */ /* 0x0003e20000100800 */
[----:B------:R4:W-:Y:S01]  /*387a0*/  STL [R1+0x2d8], R29 ;  /* 0x0002d81d01007387 */ /* 0x0009e20000100800 */
[----:B0-----:R-:W-:-:S04]  /*387b0*/  IMAD.WIDE R4, R2, 0x2, R20 ;  /* 0x0000000202047825 */ /* 0x001fc800078e0214 */
[C---:B----4-:R-:W-:Y:S01]  /*387c0*/  IMAD.WIDE R8, R2.reuse, 0x2, R16 ;  /* 0x0000000202087825 */ /* 0x050fe200078e0210 */
[----:B-1----:R0:W2:Y:S04]  /*387d0*/  LDG.E.U16 R28, [R10.64] ;  /* 0x000000060a1c7981 */ /* 0x0020a8000c1e1500 */
[----:B------:R1:W-:Y:S01]  /*387e0*/  STL [R1+0x2d4], R25 ;  /* 0x0002d41901007387 */ /* 0x0003e20000100800 */
[----:B------:R-:W2:Y:S03]  /*387f0*/  LDL.64 R20, [R1+0x10a8] ;  /* 0x0010a80001147983 */ /* 0x000ea60000100a00 */
[----:B------:R0:W2:Y:S01]  /*38800*/  LDG.E.U16 R29, [R12.64] ;  /* 0x000000060c1d7981 */ /* 0x0000a2000c1e1500 */
[----:B------:R-:W-:-:S04]  /*38810*/  IMAD.WIDE R6, R2, 0x2, R18 ;  /* 0x0000000202067825 */ /* 0x000fc800078e0212 */
[----:B------:R-:W2:Y:S02]  /*38820*/  LDL.64 R18, [R1+0x10a0] ;  /* 0x0010a00001127983 */ /* 0x000ea40000100a00 */
[----:B------:R-:W2:Y:S01]  /*38830*/  LDL.64 R16, [R1+0x1098] ;  /* 0x0010980001107983 */ /* 0x000ea20000100a00 */
[----:B-1----:R-:W2:Y:S01]  /*38840*/  LDL.64 R24, [R1+0x10b0] ;  /* 0x0010b00001187983 */ /* 0x002ea20000100a00 */
[----:B0-----:R-:W-:-:S04]  /*38850*/  IMAD.WIDE R12, R2, 0x2, R22 ;  /* 0x00000002020c7825 */ /* 0x001fc800078e0216 */
[C---:B------:R-:W-:Y:S01]  /*38860*/  IMAD.WIDE R10, R2.reuse, 0x2, R26 ;  /* 0x00000002020a7825 */ /* 0x040fe200078e021a */
[----:B------:R2:W2:Y:S04]  /*38870*/  LDG.E.U16 R23, [R4.64] ;  /* 0x0000000604177981 */ /* 0x0004a8000c1e1500 */
[----:B------:R2:W2:Y:S04]  /*38880*/  LDG.E.U16 R27, [R8.64] ;  /* 0x00000006081b7981 */ /* 0x0004a8000c1e1500 */
[----:B------:R0:W2:Y:S04]  /*38890*/  LDG.E.U16 R26, [R6.64] ;  /* 0x00000006061a7981 */ /* 0x0000a8000c1e1500 */
[----:B---3--:R1:W-:Y:S01]  /*388a0*/  STL [R1+0x2d0], R3 ;  /* 0x0002d00301007387 */ /* 0x0083e20000100800 */
[----:B------:R3:W-:Y:S03]  /*388b0*/  STL [R1+0x2cc], R0 ;  /* 0x0002cc0001007387 */ /* 0x0007e60000100800 */
[----:B-1----:R1:W4:Y:S04]  /*388c0*/  LDG.E.U16 R3, [R10.64] ;  /* 0x000000060a037981 */ /* 0x002328000c1e1500 */
[----:B---3--:R3:W4:Y:S01]  /*388d0*/  LDG.E.U16 R0, [R12.64] ;  /* 0x000000060c007981 */ /* 0x008722000c1e1500 */
[----:B--2---:R-:W-:-:S04]  /*388e0*/  IMAD.WIDE R4, R2, 0x2, R14 ;  /* 0x0000000202047825 */ /* 0x004fc800078e020e */
[C---:B------:R-:W-:Y:S01]  /*388f0*/  IMAD.WIDE R8, R2.reuse, 0x2, R20 ;  /* 0x0000000202087825 */ /* 0x040fe200078e0214 */
[----:B------:R-:W-:Y:S03]  /*38900*/  STL [R1+0x2c4], R29 ;  /* 0x0002c41d01007387 */ /* 0x000fe60000100800 */
[----:B------:R2:W-:Y:S01]  /*38910*/  STL [R1+0x2c8], R28 ;  /* 0x0002c81c01007387 */ /* 0x0005e20000100800 */
[----:B------:R-:W4:Y:S04]  /*38920*/  LDG.E.U16 R5, [R4.64] ;  /* 0x0000000604057981 */ /* 0x000f28000c1e1500 */
[----:B------:R-:W4:Y:S01]  /*38930*/  LDG.E.U16 R9, [R8.64] ;  /* 0x0000000608097981 */ /* 0x000f22000c1e1500 */
[----:B0-----:R-:W-:-:S03]  /*38940*/  IMAD.WIDE R6, R2, 0x2, R24 ;  /* 0x0000000202067825 */ /* 0x001fc600078e0218 */
[----:B--2---:R-:W2:Y:S04]  /*38950*/  LDL.64 R28, [R1+0x1090] ;  /* 0x00109000011c7983 */ /* 0x004ea80000100a00 */
[----:B------:R-:W2:Y:S01]  /*38960*/  LDG.E.U16 R7, [R6.64] ;  /* 0x0000000606077981 */ /* 0x000ea2000c1e1500 */
[----:B------:R0:W-:Y:S02]  /*38970*/  STL [R1+0x2c0], R23 ;  /* 0x0002c01701007387 */ /* 0x0001e40000100800 */
[----:B------:R-:W2:Y:S02]  /*38980*/  LDL.64 R14, [R1+0x1080] ;  /* 0x00108000010e7983 */ /* 0x000ea40000100a00 */
[----:B-1----:R-:W-:-:S04]  /*38990*/  IMAD.WIDE R10, R2, 0x2, R18 ;  /* 0x00000002020a7825 */ /* 0x002fc800078e0212 */
[C---:B---3--:R-:W-:Y:S01]  /*389a0*/  IMAD.WIDE R12, R2.reuse, 0x2, R16 ;  /* 0x00000002020c7825 */ /* 0x048fe200078e0210 */
[----:B0-----:R-:W3:Y:S03]  /*389b0*/  LDL.64 R22, [R1+0x1088] ;  /* 0x0010880001167983 */ /* 0x001ee60000100a00 */
[----:B------:R-:W-:Y:S02]  /*389c0*/  STL [R1+0x2b8], R27 ;  /* 0x0002b81b01007387 */ /* 0x000fe40000100800 */
[----:B------:R0:W-:Y:S02]  /*389d0*/  STL [R1+0x2bc], R26 ;  /* 0x0002bc1a01007387 */ /* 0x0001e40000100800 */
[----:B------:R-:W3:Y:S01]  /*389e0*/  LDL.64 R20, [R1+0x1070] ;  /* 0x0010700001147983 */ /* 0x000ee20000100a00 */
[----:B------:R-:W3:Y:S04]  /*389f0*/  LDL.64 R18, [R1+0x1068] ;  /* 0x0010680001127983 */ /* 0x000ee80000100a00 */
[----:B0-----:R-:W3:Y:S04]  /*38a00*/  LDL.64 R26, [R1+0x1078] ;  /* 0x00107800011a7983 */ /* 0x001ee80000100a00 */
[----:B----4-:R0:W-:Y:S01]  /*38a10*/  STL [R1+0x2b4], R3 ;  /* 0x0002b40301007387 */ /* 0x0101e20000100800 */
[----:B------:R1:W-:Y:S02]  /*38a20*/  STL [R1+0x2b0], R0 ;  /* 0x0002b00001007387 */ /* 0x0003e40000100800 */
[----:B------:R-:W4:Y:S02]  /*38a30*/  LDL.64 R24, [R1+0x1060] ;  /* 0x0010600001187983 */ /* 0x000f240000100a00 */
[----:B------:R-:W4:Y:S01]  /*38a40*/  LDL.64 R16, [R1+0x1058] ;  /* 0x0010580001107983 */ /* 0x000f220000100a00 */
[----:B0-----:R0:W4:Y:S04]  /*38a50*/  LDG.E.U16 R3, [R10.64] ;  /* 0x000000060a037981 */ /* 0x001128000c1e1500 */
[----:B-1----:R1:W4:Y:S04]  /*38a60*/  LDG.E.U16 R0, [R12.64] ;  /* 0x000000060c007981 */ /* 0x002328000c1e1500 */
[----:B------:R0:W-:Y:S04]  /*38a70*/  STL [R1+0x2ac], R5 ;  /* 0x0002ac0501007387 */ /* 0x0001e80000100800 */
[----:B--2---:R-:W-:Y:S01]  /*38a80*/  STL [R1+0x2a8], R7 ;  /* 0x0002a80701007387 */ /* 0x004fe20000100800 */
[----:B------:R2:W-:Y:S02]  /*38a90*/  STL [R1+0x2a4], R9 ;  /* 0x0002a40901007387 */ /* 0x0005e40000100800 */
[----:B0-----:R-:W-:-:S05]  /*38aa0*/  IMAD.WIDE R4, R2, 0x2, R28 ;  /* 0x0000000202047825 */ /* 0x001fca00078e021c */
[----:B------:R0:W4:Y:S01]  /*38ab0*/  LDG.E.U16 R29, [R4.64] ;  /* 0x00000006041d7981 */ /* 0x000122000c1e1500 */
[----:B--2---:R-:W-:-:S04]  /*38ac0*/  IMAD.WIDE R8, R2, 0x2, R14 ;  /* 0x0000000202087825 */ /* 0x004fc800078e020e */
[----:B---3--:R-:W-:-:S04]  /*38ad0*/  IMAD.WIDE R6, R2, 0x2, R22 ;  /* 0x0000000202067825 */ /* 0x008fc800078e0216 */
[C---:B-1----:R-:W-:Y:S01]  /*38ae0*/  IMAD.WIDE R12, R2.reuse, 0x2, R20 ;  /* 0x00000002020c7825 */ /* 0x042fe200078e0214 */
[----:B------:R-:W2:Y:S04]  /*38af0*/  LDL.64 R22, [R1+0x1050] ;  /* 0x0010500001167983 */ /* 0x000ea80000100a00 */
[----:B------:R-:W3:Y:S01]  /*38b00*/  LDL.64 R14, [R1+0x1048] ;  /* 0x00104800010e7983 */ /* 0x000ee20000100a00 */
[----:B------:R-:W-:-:S03]  /*38b10*/  IMAD.WIDE R10, R2, 0x2, R26 ;  /* 0x00000002020a7825 */ /* 0x000fc600078e021a */
[----:B------:R1:W3:Y:S04]  /*38b20*/  LDG.E.U16 R27, [R8.64] ;  /* 0x00000006081b7981 */ /* 0x0002e8000c1e1500 */
[----:B------:R4:W3:Y:S01]  /*38b30*/  LDG.E.U16 R26, [R6.64] ;  /* 0x00000006061a7981 */ /* 0x0008e2000c1e1500 */
[----:B0-----:R-:W-:-:S06]  /*38b40*/  IMAD.WIDE R4, R2, 0x2, R18 ;  /* 0x0000000202047825 */ /* 0x001fcc00078e0212 */
[----:B------:R-:W3:Y:S01]  /*38b50*/  LDG.E.U16 R5, [R4.64] ;  /* 0x0000000604057981 */ /* 0x000ee2000c1e1500 */
[----:B----4-:R-:W-:-:S06]  /*38b60*/  IMAD.WIDE R6, R2, 0x2, R24 ;  /* 0x0000000202067825 */ /* 0x010fcc00078e0218 */
[----:B------:R-:W4:Y:S04]  /*38b70*/  LDG.E.U16 R7, [R6.64] ;  /* 0x0000000606077981 */ /* 0x000f28000c1e1500 */
[----:B------:R0:W-:Y:S01]  /*38b80*/  STL [R1+0x2a0], R3 ;  /* 0x0002a00301007387 */ /* 0x0001e20000100800 */
[----:B------:R0:W-:Y:S02]  /*38b90*/  STL [R1+0x29c], R0 ;  /* 0x00029c0001007387 */ /* 0x0001e40000100800 */
[----:B------:R-:W4:Y:S02]  /*38ba0*/  LDL.64 R18, [R1+0x1038] ;  /* 0x0010380001127983 */ /* 0x000f240000100a00 */
[C---:B-1----:R-:W-:Y:S01]  /*38bb0*/  IMAD.WIDE R8, R2.reuse, 0x2, R16 ;  /* 0x0000000202087825 */ /* 0x042fe200078e0210 */
[----:B------:R-:W4:Y:S05]  /*38bc0*/  LDL.64 R20, [R1+0x1040] ;  /* 0x0010400001147983 */ /* 0x000f2a0000100a00 */
[----:B------:R-:W4:Y:S04]  /*38bd0*/  LDG.E.U16 R9, [R8.64] ;  /* 0x0000000608097981 */ /* 0x000f28000c1e1500 */
[----:B0-----:R2:W4:Y:S04]  /*38be0*/  LDG.E.U16 R3, [R10.64] ;  /* 0x000000060a037981 */ /* 0x001528000c1e1500 */
[----:B------:R3:W4:Y:S04]  /*38bf0*/  LDG.E.U16 R0, [R12.64] ;  /* 0x000000060c007981 */ /* 0x000728000c1e1500 */
[----:B------:R0:W-:Y:S01]  /*38c00*/  STL [R1+0x298], R29 ;  /* 0x0002981d01007387 */ /* 0x0001e20000100800 */
[----:B--2---:R-:W-:-:S04]  /*38c10*/  IMAD.WIDE R10, R2, 0x2, R22 ;  /* 0x00000002020a7825 */ /* 0x004fc800078e0216 */
[C---:B---3--:R-:W-:Y:S01]  /*38c20*/  IMAD.WIDE R12, R2.reuse, 0x2, R14 ;  /* 0x00000002020c7825 */ /* 0x048fe200078e020e */
[----:B0-----:R-:W2:Y:S04]  /*38c30*/  LDL.64 R28, [R1+0x1030] ;  /* 0x00103000011c7983 */ /* 0x001ea80000100a00 */
[----:B------:R-:W-:Y:S01]  /*38c40*/  STL [R1+0x290], R27 ;  /* 0x0002901b01007387 */ /* 0x000fe20000100800 */
[----:B------:R0:W-:Y:S02]  /*38c50*/  STL [R1+0x294], R26 ;  /* 0x0002941a01007387 */ /* 0x0001e40000100800 */
[----:B------:R-:W3:Y:S01]  /*38c60*/  LDL.64 R16, [R1+0x1020] ;  /* 0x0010200001107983 */ /* 0x000ee20000100a00 */
[----:B0-----:R-:W2:Y:S04]  /*38c70*/  LDL.64 R26, [R1+0x1028] ;  /* 0x00102800011a7983 */ /* 0x001ea80000100a00 */
[----:B----4-:R0:W-:Y:S01]  /*38c80*/  STL [R1+0x28c], R3 ;  /* 0x00028c0301007387 */ /* 0x0101e20000100800 */
[----:B------:R-:W4:Y:S02]  /*38c90*/  LDL.64 R24, [R1+0x1018] ;  /* 0x0010180001187983 */ /* 0x000f240000100a00 */
[----:B------:R-:W4:Y:S02]  /*38ca0*/  LDL.64 R22, [R1+0x1010] ;  /* 0x0010100001167983 */ /* 0x000f240000100a00 */
[----:B------:R-:W4:Y:S01]  /*38cb0*/  LDL.64 R14, [R1+0x1008] ;  /* 0x00100800010e7983 */ /* 0x000f220000100a00 */
[----:B------:R1:W-:Y:S04]  /*38cc0*/  STL [R1+0x288], R0 ;  /* 0x0002880001007387 */ /* 0x0003e80000100800 */
[----:B0-----:R0:W4:Y:S04]  /*38cd0*/  LDG.E.U16 R3, [R10.64] ;  /* 0x000000060a037981 */ /* 0x001128000c1e1500 */
[----:B-1----:R3:W4:Y:S01]  /*38ce0*/  LDG.E.U16 R0, [R12.64] ;  /* 0x000000060c007981 */ /* 0x002722000c1e1500 */
[----:B------:R-:W-:Y:S02]  /*38cf0*/  STL [R1+0x284], R5 ;  /* 0x0002840501007387 */ /* 0x000fe40000100800 */
[----:B------:R1:W-:Y:S02]  /*38d00*/  STL [R1+0x280], R7 ;  /* 0x0002800701007387 */ /* 0x0003e40000100800 */
[----:B-1----:R-:W-:-:S02]  /*38d10*/  IMAD.WIDE R6, R2, 0x2, R18 ;  /* 0x0000000202067825 */ /* 0x002fc400078e0212 */
[----:B------:R-:W4:Y:S02]  /*38d20*/  LDL.64 R18, [R1+0xff8] ;  /* 0x000ff80001127983 */ /* 0x000f240000100a00 */
[----:B------:R-:W-:-:S04]  /*38d30*/  IMAD.WIDE R4, R2, 0x2, R20 ;  /* 0x0000000202047825 */ /* 0x000fc800078e0214 */
[----:B------:R-:W4:Y:S02]  /*38d40*/  LDL.64 R20, [R1+0x1000] ;  /* 0x0010000001147983 */ /* 0x000f240000100a00 */
[----:B------:R2:W-:Y:S02]  /*38d50*/  STL [R1+0x27c], R9 ;  /* 0x00027c0901007387 */ /* 0x0005e40000100800 */
[----:B---3--:R-:W-:-:S04]  /*38d60*/  IMAD.WIDE R12, R2, 0x2, R16 ;  /* 0x00000002020c7825 */ /* 0x008fc800078e0210 */
[C---:B--2---:R-:W-:Y:S02]  /*38d70*/  IMAD.WIDE R8, R2.reuse, 0x2, R28 ;  /* 0x0000000202087825 */ /* 0x044fe400078e021c */
[----:B------:R4:W2:Y:S02]  /*38d80*/  LDG.E.U16 R29, [R4.64] ;  /* 0x00000006041d7981 */ /* 0x0008a4000c1e1500 */
[----:B0-----:R-:W-:-:S04]  /*38d90*/  IMAD.WIDE R10, R2, 0x2, R26 ;  /* 0x00000002020a7825 */ /* 0x001fc800078e021a */
[----:B------:R0:W3:Y:S01]  /*38da0*/  LDG.E.U16 R27, [R12.64] ;  /* 0x000000060c1b7981 */ /* 0x0000e2000c1e1500 */
[----:B------:R1:W3:Y:S01]  /*38db0*/  LDG.E.U16 R26, [R10.64] ;  /* 0x000000060a1a7981 */ /* 0x0002e2000c1e1500 */
[----:B----4-:R-:W-:-:S03]  /*38dc0*/  IMAD.WIDE R4, R2, 0x2, R24 ;  /* 0x0000000202047825 */ /* 0x010fc600078e0218 */
[----:B------:R4:W-:Y:S04]  /*38dd0*/  STL [R1+0x278], R3 ;  /* 0x0002780301007387 */ /* 0x0009e80000100800 */
[----:B------:R0:W-:Y:S01]  /*38de0*/  STL [R1+0x274], R0 ;  /* 0x0002740001007387 */ /* 0x0001e20000100800 */
[----:B------:R-:W3:Y:S03]  /*38df0*/  LDL.64 R16, [R1+0xff0] ;  /* 0x000ff00001107983 */ /* 0x000ee60000100a00 */
[----:B----4-:R4:W3:Y:S04]  /*38e00*/  LDG.E.U16 R3, [R6.64] ;  /* 0x0000000606037981 */ /* 0x0108e8000c1e1500 */
[----:B0-----:R0:W3:Y:S01]  /*38e10*/  LDG.E.U16 R0, [R8.64] ;  /* 0x0000000608007981 */ /* 0x0010e2000c1e1500 */
[----:B----4-:R-:W-:-:S04]  /*38e20*/  IMAD.WIDE R6, R2, 0x2, R22 ;  /* 0x0000000202067825 */ /* 0x010fc800078e0216 */
[C---:B------:R-:W-:Y:S02]  /*38e30*/  IMAD.WIDE R12, R2.reuse, 0x2, R18 ;  /* 0x00000002020c7825 */ /* 0x040fe400078e0212 */
[----:B------:R3:W4:Y:S04]  /*38e40*/  LDG.E.U16 R18, [R4.64] ;  /* 0x0000000604127981 */ /* 0x000728000c1e1500 */
[----:B------:R2:W4:Y:S01]  /*38e50*/  LDG.E.U16 R19, [R6.64] ;  /* 0x0000000606137981 */ /* 0x000522000c1e1500 */
[----:B0-----:R-:W-:-:S04]  /*38e60*/  IMAD.WIDE R8, R2, 0x2, R14 ;  /* 0x0000000202087825 */ /* 0x001fc800078e020e */
[C---:B-1----:R-:W-:Y:S02]  /*38e70*/  IMAD.WIDE R10, R2.reuse, 0x2, R20 ;  /* 0x00000002020a7825 */ /* 0x042fe400078e0214 */
[----:B------:R-:W4:Y:S04]  /*38e80*/  LDG.E.U16 R9, [R8.64] ;  /* 0x0000000608097981 */ /* 0x000f28000c1e1500 */
[----:B--2---:R0:W-:Y:S01]  /*38e90*/  STL [R1+0x270], R29 ;  /* 0x0002701d01007387 */ /* 0x0041e20000100800 */
[----:B------:R-:W2:Y:S02]  /*38ea0*/  LDL.64 R6, [R1+0xfe8] ;  /* 0x000fe80001067983 */ /* 0x000ea40000100a00 */
[----:B------:R-:W2:Y:S02]  /*38eb0*/  LDL.64 R24, [R1+0xfd8] ;  /* 0x000fd80001187983 */ /* 0x000ea40000100a00 */
[----:B------:R-:W2:Y:S01]  /*38ec0*/  LDL.64 R14, [R1+0xfd0] ;  /* 0x000fd000010e7983 */ /* 0x000ea20000100a00 */
[----:B0-----:R-:W2:Y:S01]  /*38ed0*/  LDL.64 R28, [R1+0xfe0] ;  /* 0x000fe000011c7983 */ /* 0x001ea20000100a00 */
[----:B---3--:R-:W-:-:S03]  /*38ee0*/  IMAD.WIDE R4, R2, 0x2, R16 ;  /* 0x0000000202047825 */ /* 0x008fc600078e0210 */
[----:B------:R0:W-:Y:S04]  /*38ef0*/  STL [R1+0x26c], R3 ;  /* 0x00026c0301007387 */ /* 0x0001e80000100800 */
[----:B------:R-:W3:Y:S04]  /*38f00*/  LDG.E.U16 R5, [R4.64] ;  /* 0x0000000604057981 */ /* 0x000ee8000c1e1500 */
[----:B------:R1:W-:Y:S01]  /*38f10*/  STL [R1+0x268], R0 ;  /* 0x0002680001007387 */ /* 0x0003e20000100800 */
[----:B------:R-:W3:Y:S03]  /*38f20*/  LDL.64 R20, [R1+0xfc8] ;  /* 0x000fc80001147983 */ /* 0x000ee60000100a00 */
[----:B0-----:R0:W3:Y:S04]  /*38f30*/  LDG.E.U16 R3, [R10.64] ;  /* 0x000000060a037981 */ /* 0x0010e8000c1e1500 */
[----:B-1----:R1:W3:Y:S01]  /*38f40*/  LDG.E.U16 R0, [R12.64] ;  /* 0x000000060c007981 */ /* 0x0022e2000c1e1500 */
[----:B------:R-:W-:Y:S02]  /*38f50*/  STL [R1+0x260], R27 ;  /* 0x0002601b01007387 */ /* 0x000fe40000100800 */
[----:B------:R0:W-:Y:S02]  /*38f60*/  STL [R1+0x264], R26 ;  /* 0x0002641a01007387 */ /* 0x0001e40000100800 */
[----:B------:R-:W3:Y:S01]  /*38f70*/  LDL.64 R22, [R1+0xfb8] ;  /* 0x000fb80001167983 */ /* 0x000ee20000100a00 */
[----:B0-----:R-:W3:Y:S01]  /*38f80*/  LDL.64 R26, [R1+0xfc0] ;  /* 0x000fc000011a7983 */ /* 0x001ee20000100a00 */
[----:B----4-:R-:W-:Y:S02]  /*38f90*/  STL [R1+0x258], R19 ;  /* 0x0002581301007387 */ /* 0x010fe40000100800 */
[----:B------:R0:W-:Y:S02]  /*38fa0*/  STL [R1+0x25c], R18 ;  /* 0x00025c1201007387 */ /* 0x0001e40000100800 */
[----:B------:R-:W4:Y:S02]  /*38fb0*/  LDL.64 R16, [R1+0xfa8] ;  /* 0x000fa80001107983 */ /* 0x000f240000100a00 */
[----:B--2---:R-:W-:-:S04]  /*38fc0*/  IMAD.WIDE R6, R2, 0x2, R6 ;  /* 0x0000000202067825 */ /* 0x004fc800078e0206 */
[C---:B------:R-:W-:Y:S01]  /*38fd0*/  IMAD.WIDE R10, R2.reuse, 0x2, R24 ;  /* 0x00000002020a7825 */ /* 0x040fe200078e0218 */
[----:B0-----:R-:W2:Y:S03]  /*38fe0*/  LDL.64 R18, [R1+0xfb0] ;  /* 0x000fb00001127983 */ /* 0x001ea60000100a00 */
[----:B------:R0:W-:Y:S02]  /*38ff0*/  STL [R1+0x254], R9 ;  /* 0x0002540901007387 */ /* 0x0001e40000100800 */
[----:B-1----:R-:W-:-:S04]  /*39000*/  IMAD.WIDE R12, R2, 0x2, R14 ;  /* 0x00000002020c7825 */ /* 0x002fc800078e020e */
[C---:B0-----:R-:W-:Y:S02]  /*39010*/  IMAD.WIDE R8, R2.reuse, 0x2, R28 ;  /* 0x0000000202087825 */ /* 0x041fe400078e021c */
[----:B------:R2:W2:Y:S04]  /*39020*/  LDG.E.U16 R29, [R10.64] ;  /* 0x000000060a1d7981 */ /* 0x0004a8000c1e1500 */
[----:B------:R4:W2:Y:S04]  /*39030*/  LDG.E.U16 R28, [R12.64] ;  /* 0x000000060c1c7981 */ /* 0x0008a8000c1e1500 */
[----:B---3--:R0:W-:Y:S01]  /*39040*/  STL [R1+0x250], R3 ;  /* 0x0002500301007387 */ /* 0x0081e20000100800 */
[----:B------:R1:W-:Y:S02]  /*39050*/  STL [R1+0x24c], R0 ;  /* 0x00024c0001007387 */ /* 0x0003e40000100800 */
[----:B------:R-:W3:Y:S02]  /*39060*/  LDL.64 R24, [R1+0xfa0] ;  /* 0x000fa00001187983 */ /* 0x000ee40000100a00 */
[----:B------:R-:W3:Y:S01]  /*39070*/  LDL.64 R14, [R1+0xf98] ;  /* 0x000f9800010e7983 */ /* 0x000ee20000100a00 */
[----:B0-----:R0:W3:Y:S04]  /*39080*/  LDG.E.U16 R3, [R6.64] ;  /* 0x0000000606037981 */ /* 0x0010e8000c1e1500 */
[----:B-1----:R1:W3:Y:S04]  /*39090*/  LDG.E.U16 R0, [R8.64] ;  /* 0x0000000608007981 */ /* 0x0022e8000c1e1500 */
[----:B------:R0:W-:Y:S01]  /*390a0*/  STL [R1+0x248], R5 ;  /* 0x0002480501007387 */ /* 0x0001e20000100800 */
[----:B----4-:R-:W-:-:S03]  /*390b0*/  IMAD.WIDE R12, R2, 0x2, R16 ;  /* 0x00000002020c7825 */ /* 0x010fc600078e0210 */
[----:B------:R-:W4:Y:S01]  /*390c0*/  LDL.64 R16, [R1+0xf88] ;  /* 0x000f880001107983 */ /* 0x000f220000100a00 */
[----:B0-----:R-:W-:-:S03]  /*390d0*/  IMAD.WIDE R4, R2, 0x2, R20 ;  /* 0x0000000202047825 */ /* 0x001fc600078e0214 */
[----:B------:R-:W4:Y:S01]  /*390e0*/  LDL.64 R20, [R1+0xf90] ;  /* 0x000f900001147983 */ /* 0x000f220000100a00 */
[----:B-1----:R-:W-:-:S04]  /*390f0*/  IMAD.WIDE R8, R2, 0x2, R22 ;  /* 0x0000000202087825 */ /* 0x002fc800078e0216 */
[----:B------:R-:W-:-:S04]  /*39100*/  IMAD.WIDE R6, R2, 0x2, R26 ;  /* 0x0000000202067825 */ /* 0x000fc800078e021a */
[C---:B--2---:R-:W-:Y:S01]  /*39110*/  IMAD.WIDE R10, R2.reuse, 0x2, R18 ;  /* 0x00000002020a7825 */ /* 0x044fe200078e0212 */
[----:B------:R3:W2:Y:S04]  /*39120*/  LDG.E.U16 R26, [R8.64] ;  /* 0x00000006081a7981 */ /* 0x0006a8000c1e1500 */
[----:B------:R0:W2:Y:S01]  /*39130*/  LDG.E.U16 R27, [R10.64] ;  /* 0x000000060a1b7981 */ /* 0x0000a2000c1e1500 */
[----:B---3--:R-:W-:-:S05]  /*39140*/  IMAD.WIDE R8, R2, 0x2, R24 ;  /* 0x0000000202087825 */ /* 0x008fca00078e0218 */
[----:B------:R4:W3:Y:S04]  /*39150*/  LDG.E.U16 R24, [R8.64] ;  /* 0x0000000608187981 */ /* 0x0008e8000c1e1500 */
[----:B------:R1:W-:Y:S01]  /*39160*/  STL [R1+0x244], R3 ;  /* 0x0002440301007387 */ /* 0x0003e20000100800 */
[----:B------:R-:W2:Y:S02]  /*39170*/  LDL.64 R22, [R1+0xf80] ;  /* 0x000f800001167983 */ /* 0x000ea40000100a00 */
[----:B------:R0:W-:Y:S02]  /*39180*/  STL [R1+0x240], R0 ;  /* 0x0002400001007387 */ /* 0x0001e40000100800 */
[----:B------:R-:W3:Y:S01]  /*39190*/  LDL.64 R18, [R1+0xf78] ;  /* 0x000f780001127983 */ /* 0x000ee20000100a00 */
[----:B------:R4:W-:Y:S04]  /*391a0*/  STL [R1+0x23c], R29 ;  /* 0x00023c1d01007387 */ /* 0x0009e80000100800 */
[----:B-1----:R1:W3:Y:S04]  /*391b0*/  LDG.E.U16 R3, [R4.64] ;  /* 0x0000000604037981 */ /* 0x0022e8000c1e1500 */
[----:B0-----:R0:W3:Y:S04]  /*391c0*/  LDG.E.U16 R0, [R6.64] ;  /* 0x0000000606007981 */ /* 0x0010e8000c1e1500 */
[----:B----4-:R4:W3:Y:S01]  /*391d0*/  LDG.E.U16 R29, [R12.64] ;  /* 0x000000060c1d7981 */ /* 0x0108e2000c1e1500 */
[----:B------:R-:W-:-:S04]  /*391e0*/  IMAD.WIDE R8, R2, 0x2, R16 ;  /* 0x0000000202087825 */ /* 0x000fc800078e0210 */
[----:B-1----:R-:W-:-:S04]  /*391f0*/  IMAD.WIDE R4, R2, 0x2, R20 ;  /* 0x0000000202047825 */ /* 0x002fc800078e0214 */
[C---:B0-----:R-:W-:Y:S01]  /*39200*/  IMAD.WIDE R6, R2.reuse, 0x2, R14 ;  /* 0x0000000202067825 */ /* 0x041fe200078e020e */
[----:B----4-:R-:W4:Y:S04]  /*39210*/  LDL.64 R12, [R1+0xf70] ;  /* 0x000f7000010c7983 */ /* 0x010f280000100a00 */
[----:B------:R-:W4:Y:S04]  /*39220*/  LDL.64 R14, [R1+0xf68] ;  /* 0x000f6800010e7983 */ /* 0x000f280000100a00 */
[----:B------:R-:W4:Y:S01]  /*39230*/  LDL.64 R20, [R1+0xf60] ;  /* 0x000f600001147983 */ /* 0x000f220000100a00 */
[----:B------:R0:W-:Y:S02]  /*39240*/  STL [R1+0x238], R28 ;  /* 0x0002381c01007387 */ /* 0x0001e40000100800 */
[----:B------:R-:W4:Y:S02]  /*39250*/  LDL.64 R16, [R1+0xf58] ;  /* 0x000f580001107983 */ /* 0x000f240000100a00 */
[----:B------:R-:W4:Y:S01]  /*39260*/  LDL.64 R10, [R1+0xf50] ;  /* 0x000f5000010a7983 */ /* 0x000f220000100a00 */
[----:B------:R2:W4:Y:S04]  /*39270*/  LDG.E.U16 R25, [R6.64] ;  /* 0x0000000606197981 */ /* 0x000528000c1e1500 */
[----:B0-----:R3:W4:Y:S01]  /*39280*/  LDG.E.U16 R28, [R4.64] ;  /* 0x00000006041c7981 */ /* 0x001722000c1e1500 */
[----:B--2---:R-:W-:-:S04]  /*39290*/  IMAD.WIDE R6, R2, 0x2, R22 ;  /* 0x0000000202067825 */ /* 0x004fc800078e0216 */
[C---:B---3--:R-:W-:Y:S02]  /*392a0*/  IMAD.WIDE R4, R2.reuse, 0x2, R18 ;  /* 0x0000000202047825 */ /* 0x048fe400078e0212 */
[----:B------:R-:W2:Y:S04]  /*392b0*/  LDL.64 R18, [R1+0xf48] ;  /* 0x000f480001127983 */ /* 0x000ea80000100a00 */
[----:B------:R0:W-:Y:S01]  /*392c0*/  STL [R1+0x234], R3 ;  /* 0x0002340301007387 */ /* 0x0001e20000100800 */
[----:B------:R1:W-:Y:S02]  /*392d0*/  STL [R1+0x230], R0 ;  /* 0x0002300001007387 */ /* 0x0003e40000100800 */
[----:B------:R3:W-:Y:S01]  /*392e0*/  STL [R1+0x22c], R26 ;  /* 0x00022c1a01007387 */ /* 0x0007e20000100800 */
[----:B0-----:R4:W2:Y:S04]  /*392f0*/  LDG.E.U16 R3, [R8.64] ;  /* 0x0000000608037981 */ /* 0x0018a8000c1e1500 */
[----:B-1----:R0:W2:Y:S04]  /*39300*/  LDG.E.U16 R0, [R6.64] ;  /* 0x0000000606007981 */ /* 0x0020a8000c1e1500 */
[----:B---3--:R1:W3:Y:S01]  /*39310*/  LDG.E.U16 R26, [R4.64] ;  /* 0x00000006041a7981 */ /* 0x0082e2000c1e1500 */
[----:B----4-:R-:W-:-:S04]  /*39320*/  IMAD.WIDE R8, R2, 0x2, R12 ;  /* 0x0000000202087825 */ /* 0x010fc800078e020c */
[C---:B0-----:R-:W-:Y:S01]  /*39330*/  IMAD.WIDE R6, R2.reuse, 0x2, R14 ;  /* 0x0000000202067825 */ /* 0x041fe200078e020e */
[----:B------:R-:W4:Y:S04]  /*39340*/  LDL.64 R12, [R1+0xf40] ;  /* 0x000f4000010c7983 */ /* 0x000f280000100a00 */
[----:B------:R-:W3:Y:S01]  /*39350*/  LDL.64 R14, [R1+0xf38] ;  /* 0x000f3800010e7983 */ /* 0x000ee20000100a00 */
[----:B-1----:R-:W-:-:S04]  /*39360*/  IMAD.WIDE R4, R2, 0x2, R20 ;  /* 0x0000000202047825 */ /* 0x002fc800078e0214 */
[----:B------:R-:W3:Y:S02]  /*39370*/  LDL.64 R20, [R1+0xf30] ;  /* 0x000f300001147983 */ /* 0x000ee40000100a00 */
[----:B------:R0:W-:Y:S01]  /*39380*/  STL [R1+0x228], R27 ;  /* 0x0002281b01007387 */ /* 0x0001e20000100800 */
[----:B------:R1:W-:Y:S01]  /*39390*/  STL [R1+0x224], R29 ;  /* 0x0002241d01007387 */ /* 0x0003e20000100800 */
[----:B------:R1:W-:Y:S03]  /*393a0*/  STL [R1+0x220], R24 ;  /* 0x0002201801007387 */ /* 0x0003e60000100800 */
[----:B0-----:R0:W3:Y:S04]  /*393b0*/  LDG.E.U16 R27, [R8.64] ;  /* 0x00000006081b7981 */ /* 0x0010e8000c1e1500 */
[----:B-1----:R1:W3:Y:S04]  /*393c0*/  LDG.E.U16 R29, [R6.64] ;  /* 0x00000006061d7981 */ /* 0x0022e8000c1e1500 */
[----:B------:R2:W3:Y:S01]  /*393d0*/  LDG.E.U16 R24, [R4.64] ;  /* 0x0000000604187981 */ /* 0x0004e2000c1e1500 */
[----:B0-----:R-:W-:-:S04]  /*393e0*/  IMAD.WIDE R8, R2, 0x2, R16 ;  /* 0x0000000202087825 */ /* 0x001fc800078e0210 */
[C---:B-1----:R-:W-:Y:S01]  /*393f0*/  IMAD.WIDE R6, R2.reuse, 0x2, R10 ;  /* 0x0000000202067825 */ /* 0x042fe200078e020a */
[----:B------:R-:W3:Y:S04]  /*39400*/  LDL.64 R16, [R1+0xf28] ;  /* 0x000f280001107983 */ /* 0x000ee80000100a00 */
[----:B------:R-:W3:Y:S04]  /*39410*/  LDL.64 R10, [R1+0xf20] ;  /* 0x000f2000010a7983 */ /* 0x000ee80000100a00 */
[----:B------:R3:W3:Y:S01]  /*39420*/  LDG.E.U16 R22, [R6.64] ;  /* 0x0000000606167981 */ /* 0x0006e2000c1e1500 */
[----:B--2---:R-:W-:-:S03]  /*39430*/  IMAD.WIDE R4, R2, 0x2, R18 ;  /* 0x0000000202047825 */ /* 0x004fc600078e0212 */
[----:B------:R-:W2:Y:S01]  /*39440*/  LDL.64 R18, [R1+0xf18] ;  /* 0x000f180001127983 */ /* 0x000ea20000100a00 */
[----:B------:R0:W-:Y:S03]  /*39450*/  STL [R1+0x21c], R25 ;  /* 0x00021c1901007387 */ /* 0x0001e60000100800 */
[----:B------:R1:W2:Y:S04]  /*39460*/  LDG.E.U16 R23, [R4.64] ;  /* 0x0000000604177981 */ /* 0x0002a8000c1e1500 */
[----:B0-----:R4:W2:Y:S02]  /*39470*/  LDG.E.U16 R25, [R8.64] ;  /* 0x0000000608197981 */ /* 0x0018a4000c1e1500 */
[----:B----4-:R-:W-:-:S04]  /*39480*/  IMAD.WIDE R8, R2, 0x2, R12 ;  /* 0x0000000202087825 */ /* 0x010fc800078e020c */
[C---:B---3--:R-:W-:Y:S01]  /*39490*/  IMAD.WIDE R6, R2.reuse, 0x2, R14 ;  /* 0x0000000202067825 */ /* 0x048fe200078e020e */
[----:B------:R-:W3:Y:S03]  /*394a0*/  LDL.64 R12, [R1+0xf10] ;  /* 0x000f1000010c7983 */ /* 0x000ee60000100a00 */
[----:B------:R0:W-:Y:S02]  /*394b0*/  STL [R1+0x218], R28 ;  /* 0x0002181c01007387 */ /* 0x0001e40000100800 */
[----:B------:R-:W4:Y:S02]  /*394c0*/  LDL.64 R14, [R1+0xf08] ;  /* 0x000f0800010e7983 */ /* 0x000f240000100a00 */
[C---:B-1----:R-:W-:Y:S02]  /*394d0*/  IMAD.WIDE R4, R2.reuse, 0x2, R20 ;  /* 0x0000000202047825 */ /* 0x042fe400078e0214 */
[----:B------:R-:W4:Y:S02]  /*394e0*/  LDL.64 R20, [R1+0xf00] ;  /* 0x000f000001147983 */ /* 0x000f240000100a00 */
[----:B------:R1:W-:Y:S02]  /*394f0*/  STL [R1+0x214], R3 ;  /* 0x0002140301007387 */ /* 0x0003e40000100800 */
[----:B------:R1:W-:Y:S01]  /*39500*/  STL [R1+0x210], R0 ;  /* 0x0002100001007387 */ /* 0x0003e20000100800 */
[----:B0-----:R0:W4:Y:S04]  /*39510*/  LDG.E.U16 R28, [R8.64] ;  /* 0x00000006081c7981 */ /* 0x001128000c1e1500 */
[----:B-1----:R1:W4:Y:S04]  /*39520*/  LDG.E.U16 R3, [R6.64] ;  /* 0x0000000606037981 */ /* 0x002328000c1e1500 */
[----:B------:R2:W4:Y:S01]  /*39530*/  LDG.E.U16 R0, [R4.64] ;  /* 0x0000000604007981 */ /* 0x000522000c1e1500 */
[----:B0-----:R-:W-:-:S04]  /*39540*/  IMAD.WIDE R8, R2, 0x2, R16 ;  /* 0x0000000202087825 */ /* 0x001fc800078e0210 */
[C---:B-1----:R-:W-:Y:S01]  /*39550*/  IMAD.WIDE R6, R2.reuse, 0x2, R10 ;  /* 0x0000000202067825 */ /* 0x042fe200078e020a */
[----:B------:R-:W4:Y:S03]  /*39560*/  LDL.64 R16, [R1+0xef8] ;  /* 0x000ef80001107983 */ /* 0x000f260000100a00 */
[----:B------:R0:W-:Y:S02]  /*39570*/  STL [R1+0x20c], R26 ;  /* 0x00020c1a01007387 */ /* 0x0001e40000100800 */
[----:B------:R-:W4:Y:S01]  /*39580*/  LDL.64 R10, [R1+0xef0] ;  /* 0x000ef000010a7983 */ /* 0x000f220000100a00 */
[----:B0-----:R3:W4:Y:S01]  /*39590*/  LDG.E.U16 R26, [R8.64] ;  /* 0x00000006081a7981 */ /* 0x001722000c1e1500 */
[----:B--2---:R-:W-:-:S03]  /*395a0*/  IMAD.WIDE R4, R2, 0x2, R18 ;  /* 0x0000000202047825 */ /* 0x004fc600078e0212 */
[----:B------:R-:W2:Y:S01]  /*395b0*/  LDL.64 R18, [R1+0xee8] ;  /* 0x000ee80001127983 */ /* 0x000ea20000100a00 */
[----:B------:R0:W-:Y:S02]  /*395c0*/  STL [R1+0x208], R27 ;  /* 0x0002081b01007387 */ /* 0x0001e40000100800 */
[----:B------:R1:W-:Y:S01]  /*395d0*/  STL [R1+0x204], R29 ;  /* 0x0002041d01007387 */ /* 0x0003e20000100800 */
[----:B0-----:R4:W2:Y:S04]  /*395e0*/  LDG.E.U16 R27, [R6.64] ;  /* 0x00000006061b7981 */ /* 0x0018a8000c1e1500 */
[----:B-1----:R0:W2:Y:S01]  /*395f0*/  LDG.E.U16 R29, [R4.64] ;  /* 0x00000006041d7981 */ /* 0x0020a2000c1e1500 */
[----:B---3--:R-:W-:-:S04]  /*39600*/  IMAD.WIDE R8, R2, 0x2, R12 ;  /* 0x0000000202087825 */ /* 0x008fc800078e020c */
[C---:B----4-:R-:W-:Y:S01]  /*39610*/  IMAD.WIDE R6, R2.reuse, 0x2, R14 ;  /* 0x0000000202067825 */ /* 0x050fe200078e020e */
[----:B------:R-:W3:Y:S03]  /*39620*/  LDL.64 R12, [R1+0xee0] ;  /* 0x000ee000010c7983 */ /* 0x000ee60000100a00 */
[----:B------:R1:W-:Y:S02]  /*39630*/  STL [R1+0x200], R24 ;  /* 0x0002001801007387 */ /* 0x0003e40000100800 */
[----:B------:R-:W4:Y:S02]  /*39640*/  LDL.64 R14, [R1+0xed8] ;  /* 0x000ed800010e7983 */ /* 0x000f240000100a00 */
[C---:B0-----:R-:W-:Y:S02]  /*39650*/  IMAD.WIDE R4, R2.reuse, 0x2, R20 ;  /* 0x0000000202047825 */ /* 0x041fe400078e0214 */
[----:B------:R-:W4:Y:S02]  /*39660*/  LDL.64 R20, [R1+0xed0] ;  /* 0x000ed00001147983 */ /* 0x000f240000100a00 */
[----:B------:R0:W-:Y:S02]  /*39670*/  STL [R1+0x1fc], R25 ;  /* 0x0001fc1901007387 */ /* 0x0001e40000100800 */
[----:B------:R0:W-:Y:S01]  /*39680*/  STL [R1+0x1f8], R22 ;  /* 0x0001f81601007387 */ /* 0x0001e20000100800 */
[----:B-1----:R1:W4:Y:S04]  /*39690*/  LDG.E.U16 R24, [R8.64] ;  /* 0x0000000608187981 */ /* 0x002328000c1e1500 */
[----:B0-----:R0:W4:Y:S04]  /*396a0*/  LDG.E.U16 R25, [R6.64] ;  /* 0x0000000606197981 */ /* 0x001128000c1e1500 */
[----:B------:R2:W4:Y:S01]  /*396b0*/  LDG.E.U16 R22, [R4.64] ;  /* 0x0000000604167981 */ /* 0x000522000c1e1500 */
[----:B-1----:R-:W-:-:S04]  /*396c0*/  IMAD.WIDE R8, R2, 0x2, R16 ;  /* 0x0000000202087825 */ /* 0x002fc800078e0210 */
[C---:B0-----:R-:W-:Y:S01]  /*396d0*/  IMAD.WIDE R6, R2.reuse, 0x2, R10 ;  /* 0x0000000202067825 */ /* 0x041fe200078e020a */
        /* <DEDUP_REMOVED lines=194> */
[----:B------:R-:W4:Y:S02]  /*3a300*/  LDL.64 R10, [R1+0xd40] ;  /* 0x000d4000010a7983 */ /* 0x000f240000100a00 */
[----:B------:R-:W-:Y:S01]  /*3a310*/  STL [R1+0x12c], R23 ;  /* 0x00012c1701007387 */ /* 0x000fe20000100800 */
[----:B------:R1:W-:Y:S04]  /*3a320*/  STL [R1+0x130], R22 ;  /* 0x0001301601007387 */ /* 0x0003e80000100800 */
[----:B0-----:R3:W4:Y:S04]  /*3a330*/  LDG.E.U16 R25, [R8.64] ;  /* 0x0000000608197981 */ /* 0x001728000c1e1500 */
[----:B-1----:R-:W4:Y:S01]  /*3a340*/  LDL.64 R22, [R1+0xd38] ;  /* 0x000d380001167983 */ /* 0x002f220000100a00 */
[----:B------:R0:W-:Y:S02]  /*3a350*/  STL [R1+0x128], R28 ;  /* 0x0001281c01007387 */ /* 0x0001e40000100800 */
[----:B------:R1:W-:Y:S01]  /*3a360*/  STL [R1+0x124], R3 ;  /* 0x0001240301007387 */ /* 0x0003e20000100800 */
[----:B0-----:R4:W4:Y:S01]  /*3a370*/  LDG.E.U16 R28, [R6.64] ;  /* 0x00000006061c7981 */ /* 0x001922000c1e1500 */
[----:B--2---:R-:W-:-:S03]  /*3a380*/  IMAD.WIDE R4, R2, 0x2, R18 ;  /* 0x0000000202047825 */ /* 0x004fc600078e0212 */
[----:B------:R-:W2:Y:S04]  /*3a390*/  LDL.64 R18, [R1+0xd28] ;  /* 0x000d280001127983 */ /* 0x000ea80000100a00 */
[----:B-1----:R0:W2:Y:S01]  /*3a3a0*/  LDG.E.U16 R3, [R4.64] ;  /* 0x0000000604037981 */ /* 0x0020a2000c1e1500 */
[----:B---3--:R-:W-:-:S04]  /*3a3b0*/  IMAD.WIDE R8, R2, 0x2, R12 ;  /* 0x0000000202087825 */ /* 0x008fc800078e020c */
[C---:B----4-:R-:W-:Y:S01]  /*3a3c0*/  IMAD.WIDE R6, R2.reuse, 0x2, R14 ;  /* 0x0000000202067825 */ /* 0x050fe200078e020e */
[----:B------:R-:W3:Y:S04]  /*3a3d0*/  LDL.64 R12, [R1+0xd30] ;  /* 0x000d3000010c7983 */ /* 0x000ee80000100a00 */
[----:B------:R-:W4:Y:S01]  /*3a3e0*/  LDL.64 R14, [R1+0xd20] ;  /* 0x000d2000010e7983 */ /* 0x000f220000100a00 */
[----:B------:R1:W-:Y:S02]  /*3a3f0*/  STL [R1+0x120], R0 ;  /* 0x0001200001007387 */ /* 0x0003e40000100800 */
[----:B------:R1:W-:Y:S01]  /*3a400*/  STL [R1+0x11c], R26 ;  /* 0x00011c1a01007387 */ /* 0x0003e20000100800 */
[----:B------:R0:W-:Y:S04]  /*3a410*/  STL [R1+0x118], R27 ;  /* 0x0001181b01007387 */ /* 0x0001e80000100800 */
[----:B-1----:R1:W4:Y:S04]  /*3a420*/  LDG.E.U16 R0, [R8.64] ;  /* 0x0000000608007981 */ /* 0x002328000c1e1500 */
[----:B------:R0:W4:Y:S02]  /*3a430*/  LDG.E.U16 R26, [R6.64] ;  /* 0x00000006061a7981 */ /* 0x000124000c1e1500 */
[----:B0-----:R-:W-:-:S02]  /*3a440*/  IMAD.WIDE R6, R2, 0x2, R10 ;  /* 0x0000000202067825 */ /* 0x001fc400078e020a */
[----:B------:R-:W4:Y:S02]  /*3a450*/  LDL.64 R10, [R1+0xd08] ;  /* 0x000d0800010a7983 */ /* 0x000f240000100a00 */
[----:B------:R-:W-:-:S04]  /*3a460*/  IMAD.WIDE R4, R2, 0x2, R20 ;  /* 0x0000000202047825 */ /* 0x000fc800078e0214 */
[----:B-1----:R-:W-:-:S04]  /*3a470*/  IMAD.WIDE R8, R2, 0x2, R16 ;  /* 0x0000000202087825 */ /* 0x002fc800078e0210 */
[----:B------:R-:W4:Y:S01]  /*3a480*/  LDL.64 R20, [R1+0xd10] ;  /* 0x000d100001147983 */ /* 0x000f220000100a00 */
[----:B------:R-:W4:Y:S04]  /*3a490*/  LDL.64 R16, [R1+0xd18] ;  /* 0x000d180001107983 */ /* 0x000f280000100a00 */
[----:B------:R0:W4:Y:S01]  /*3a4a0*/  LDG.E.U16 R27, [R4.64] ;  /* 0x00000006041b7981 */ /* 0x000122000c1e1500 */
[----:B------:R1:W-:Y:S02]  /*3a4b0*/  STL [R1+0x114], R29 ;  /* 0x0001141d01007387 */ /* 0x0003e40000100800 */
[----:B------:R1:W-:Y:S02]  /*3a4c0*/  STL [R1+0x110], R24 ;  /* 0x0001101801007387 */ /* 0x0003e40000100800 */
[----:B------:R1:W-:Y:S02]  /*3a4d0*/  STL [R1+0x10c], R25 ;  /* 0x00010c1901007387 */ /* 0x0003e40000100800 */
[C---:B0-----:R-:W-:Y:S01]  /*3a4e0*/  IMAD.WIDE R4, R2.reuse, 0x2, R22 ;  /* 0x0000000202047825 */ /* 0x041fe200078e0216 */
[----:B-1----:R3:W4:Y:S04]  /*3a4f0*/  LDG.E.U16 R29, [R8.64] ;  /* 0x00000006081d7981 */ /* 0x002728000c1e1500 */
[----:B------:R2:W4:Y:S04]  /*3a500*/  LDG.E.U16 R24, [R6.64] ;  /* 0x0000000606187981 */ /* 0x000528000c1e1500 */
[----:B------:R4:W4:Y:S01]  /*3a510*/  LDG.E.U16 R25, [R4.64] ;  /* 0x0000000604197981 */ /* 0x000922000c1e1500 */
[----:B--2---:R-:W-:-:S04]  /*3a520*/  IMAD.WIDE R6, R2, 0x2, R18 ;  /* 0x0000000202067825 */ /* 0x004fc800078e0212 */
[----:B---3--:R-:W-:-:S04]  /*3a530*/  IMAD.WIDE R8, R2, 0x2, R12 ;  /* 0x0000000202087825 */ /* 0x008fc800078e020c */
[C---:B----4-:R-:W-:Y:S01]  /*3a540*/  IMAD.WIDE R4, R2.reuse, 0x2, R14 ;  /* 0x0000000202047825 */ /* 0x050fe200078e020e */
[----:B------:R-:W2:Y:S04]  /*3a550*/  LDL.64 R12, [R1+0xd00] ;  /* 0x000d0000010c7983 */ /* 0x000ea80000100a00 */
[----:B------:R-:W3:Y:S01]  /*3a560*/  LDL.64 R14, [R1+0xcf8] ;  /* 0x000cf800010e7983 */ /* 0x000ee20000100a00 */
[----:B------:R0:W-:Y:S02]  /*3a570*/  STL [R1+0x108], R28 ;  /* 0x0001081c01007387 */ /* 0x0001e40000100800 */
[----:B------:R-:W4:Y:S02]  /*3a580*/  LDL.64 R18, [R1+0xcf0] ;  /* 0x000cf00001127983 */ /* 0x000f240000100a00 */
[----:B------:R1:W-:Y:S01]  /*3a590*/  STL [R1+0x104], R3 ;  /* 0x0001040301007387 */ /* 0x0003e20000100800 */
[----:B------:R1:W-:Y:S04]  /*3a5a0*/  STL [R1+0x100], R0 ;  /* 0x0001000001007387 */ /* 0x0003e80000100800 */
[----:B0-----:R0:W4:Y:S04]  /*3a5b0*/  LDG.E.U16 R28, [R8.64] ;  /* 0x00000006081c7981 */ /* 0x001128000c1e1500 */
[----:B-1----:R1:W4:Y:S04]  /*3a5c0*/  LDG.E.U16 R3, [R6.64] ;  /* 0x0000000606037981 */ /* 0x002328000c1e1500 */
[----:B------:R0:W4:Y:S02]  /*3a5d0*/  LDG.E.U16 R0, [R4.64] ;  /* 0x0000000604007981 */ /* 0x000124000c1e1500 */
[----:B0-----:R-:W-:-:S02]  /*3a5e0*/  IMAD.WIDE R4, R2, 0x2, R10 ;  /* 0x0000000202047825 */ /* 0x001fc400078e020a */
[----:B------:R-:W4:Y:S02]  /*3a5f0*/  LDL.64 R10, [R1+0xca8] ;  /* 0x000ca800010a7983 */ /* 0x000f240000100a00 */
[----:B------:R-:W-:-:S04]  /*3a600*/  IMAD.WIDE R8, R2, 0x2, R16 ;  /* 0x0000000202087825 */ /* 0x000fc800078e0210 */
[----:B------:R-:W4:Y:S02]  /*3a610*/  LDL.64 R16, [R1+0xce8] ;  /* 0x000ce80001107983 */ /* 0x000f240000100a00 */
[C---:B-1----:R-:W-:Y:S01]  /*3a620*/  IMAD.WIDE R6, R2.reuse, 0x2, R20 ;  /* 0x0000000202067825 */ /* 0x042fe200078e0214 */
[----:B------:R0:W-:Y:S03]  /*3a630*/  STL [R1+0xfc], R26 ;  /* 0x0000fc1a01007387 */ /* 0x0001e60000100800 */
[----:B------:R-:W4:Y:S02]  /*3a640*/  LDL.64 R22, [R1+0xc68] ;  /* 0x000c680001167983 */ /* 0x000f240000100a00 */
[----:B------:R1:W-:Y:S01]  /*3a650*/  STL [R1+0xf8], R27 ;  /* 0x0000f81b01007387 */ /* 0x0003e20000100800 */
[----:B------:R1:W-:Y:S04]  /*3a660*/  STL [R1+0xf4], R29 ;  /* 0x0000f41d01007387 */ /* 0x0003e80000100800 */
[----:B0-----:R2:W4:Y:S04]  /*3a670*/  LDG.E.U16 R26, [R8.64] ;  /* 0x00000006081a7981 */ /* 0x001528000c1e1500 */
[----:B-1----:R3:W4:Y:S01]  /*3a680*/  LDG.E.U16 R27, [R6.64] ;  /* 0x00000006061b7981 */ /* 0x002722000c1e1500 */
[----:B------:R-:W4:Y:S03]  /*3a690*/  LDL.64 R20, [R1+0xc30] ;  /* 0x000c300001147983 */ /* 0x000f260000100a00 */
[----:B------:R4:W4:Y:S01]  /*3a6a0*/  LDG.E.U16 R29, [R4.64] ;  /* 0x00000006041d7981 */ /* 0x000922000c1e1500 */
[----:B--2---:R-:W-:-:S04]  /*3a6b0*/  IMAD.WIDE R8, R2, 0x2, R12 ;  /* 0x0000000202087825 */ /* 0x004fc800078e020c */
[C---:B---3--:R-:W-:Y:S01]  /*3a6c0*/  IMAD.WIDE R6, R2.reuse, 0x2, R14 ;  /* 0x0000000202067825 */ /* 0x048fe200078e020e */
[----:B------:R-:W2:Y:S04]  /*3a6d0*/  LDL.64 R12, [R1+0xbf0] ;  /* 0x000bf000010c7983 */ /* 0x000ea80000100a00 */
[----:B------:R-:W3:Y:S01]  /*3a6e0*/  LDL.64 R14, [R1+0xbb0] ;  /* 0x000bb000010e7983 */ /* 0x000ee20000100a00 */
[----:B------:R0:W-:Y:S02]  /*3a6f0*/  STL [R1+0xf0], R24 ;  /* 0x0000f01801007387 */ /* 0x0001e40000100800 */
[----:B------:R1:W-:Y:S02]  /*3a700*/  STL [R1+0xec], R25 ;  /* 0x0000ec1901007387 */ /* 0x0003e40000100800 */
[C---:B----4-:R-:W-:Y:S01]  /*3a710*/  IMAD.WIDE R4, R2.reuse, 0x2, R18 ;  /* 0x0000000202047825 */ /* 0x050fe200078e0212 */
[----:B------:R4:W-:Y:S04]  /*3a720*/  STL [R1+0xe8], R28 ;  /* 0x0000e81c01007387 */ /* 0x0009e80000100800 */
[----:B0-----:R0:W3:Y:S04]  /*3a730*/  LDG.E.U16 R24, [R8.64] ;  /* 0x0000000608187981 */ /* 0x0010e8000c1e1500 */
[----:B-1----:R1:W3:Y:S01]  /*3a740*/  LDG.E.U16 R25, [R6.64] ;  /* 0x0000000606197981 */ /* 0x0022e2000c1e1500 */
[----:B------:R-:W3:Y:S03]  /*3a750*/  LDL.64 R18, [R1+0xb70] ;  /* 0x000b700001127983 */ /* 0x000ee60000100a00 */
[----:B----4-:R4:W3:Y:S01]  /*3a760*/  LDG.E.U16 R28, [R4.64] ;  /* 0x00000006041c7981 */ /* 0x0108e2000c1e1500 */
[----:B-1----:R-:W-:-:S03]  /*3a770*/  IMAD.WIDE R6, R2, 0x2, R10 ;  /* 0x0000000202067825 */ /* 0x002fc600078e020a */
[----:B------:R-:W3:Y:S01]  /*3a780*/  LDL.64 R10, [R1+0xaf0] ;  /* 0x000af000010a7983 */ /* 0x000ee20000100a00 */
[----:B0-----:R-:W-:-:S04]  /*3a790*/  IMAD.WIDE R8, R2, 0x2, R16 ;  /* 0x0000000202087825 */ /* 0x001fc800078e0210 */
[C---:B----4-:R-:W-:Y:S01]  /*3a7a0*/  IMAD.WIDE R4, R2.reuse, 0x2, R22 ;  /* 0x0000000202047825 */ /* 0x050fe200078e0216 */
[----:B------:R-:W4:Y:S04]  /*3a7b0*/  LDL.64 R16, [R1+0xb30] ;  /* 0x000b300001107983 */ /* 0x000f280000100a00 */
[----:B------:R0:W-:Y:S01]  /*3a7c0*/  STL [R1+0xe4], R3 ;  /* 0x0000e40301007387 */ /* 0x0001e20000100800 */
[----:B------:R1:W-:Y:S03]  /*3a7d0*/  STL [R1+0xe0], R0 ;  /* 0x0000e00001007387 */ /* 0x0003e60000100800 */
[----:B------:R1:W-:Y:S04]  /*3a7e0*/  STL [R1+0xdc], R26 ;  /* 0x0000dc1a01007387 */ /* 0x0003e80000100800 */
[----:B0-----:R0:W4:Y:S04]  /*3a7f0*/  LDG.E.U16 R3, [R8.64] ;  /* 0x0000000608037981 */ /* 0x001128000c1e1500 */
[----:B-1----:R2:W4:Y:S04]  /*3a800*/  LDG.E.U16 R0, [R6.64] ;  /* 0x0000000606007981 */ /* 0x002528000c1e1500 */
[----:B------:R3:W4:Y:S01]  /*3a810*/  LDG.E.U16 R26, [R4.64] ;  /* 0x00000006041a7981 */ /* 0x000722000c1e1500 */
[----:B0-----:R-:W-:-:S03]  /*3a820*/  IMAD.WIDE R8, R2, 0x2, R20 ;  /* 0x0000000202087825 */ /* 0x001fc600078e0214 */
[----:B------:R-:W4:Y:S01]  /*3a830*/  LDL.64 R20, [R1+0xcd8] ;  /* 0x000cd80001147983 */ /* 0x000f220000100a00 */
[----:B--2---:R-:W-:-:S04]  /*3a840*/  IMAD.WIDE R6, R2, 0x2, R12 ;  /* 0x0000000202067825 */ /* 0x004fc800078e020c */
[C---:B---3--:R-:W-:Y:S01]  /*3a850*/  IMAD.WIDE R4, R2.reuse, 0x2, R14 ;  /* 0x0000000202047825 */ /* 0x048fe200078e020e */
[----:B------:R-:W2:Y:S04]  /*3a860*/  LDL.64 R12, [R1+0xce0] ;  /* 0x000ce000010c7983 */ /* 0x000ea80000100a00 */
[----:B------:R-:W3:Y:S01]  /*3a870*/  LDL.64 R14, [R1+0xcd0] ;  /* 0x000cd000010e7983 */ /* 0x000ee20000100a00 */
[----:B------:R0:W-:Y:S02]  /*3a880*/  STL [R1+0xd8], R27 ;  /* 0x0000d81b01007387 */ /* 0x0001e40000100800 */
[----:B------:R1:W-:Y:S01]  /*3a890*/  STL [R1+0xd4], R29 ;  /* 0x0000d41d01007387 */ /* 0x0003e20000100800 */
[----:B------:R1:W-:Y:S04]  /*3a8a0*/  STL [R1+0xd0], R24 ;  /* 0x0000d01801007387 */ /* 0x0003e80000100800 */
[----:B0-----:R0:W3:Y:S04]  /*3a8b0*/  LDG.E.U16 R27, [R8.64] ;  /* 0x00000006081b7981 */ /* 0x0010e8000c1e1500 */
[----:B-1----:R4:W3:Y:S01]  /*3a8c0*/  LDG.E.U16 R29, [R6.64] ;  /* 0x00000006061d7981 */ /* 0x0028e2000c1e1500 */
[----:B------:R-:W3:Y:S03]  /*3a8d0*/  LDL.64 R22, [R1+0xcc8] ;  /* 0x000cc80001167983 */ /* 0x000ee60000100a00 */
[----:B------:R1:W3:Y:S01]  /*3a8e0*/  LDG.E.U16 R24, [R4.64] ;  /* 0x0000000604187981 */ /* 0x0002e2000c1e1500 */
[----:B0-----:R-:W-:-:S04]  /*3a8f0*/  IMAD.WIDE R8, R2, 0x2, R18 ;  /* 0x0000000202087825 */ /* 0x001fc800078e0212 */
[C---:B-1----:R-:W-:Y:S02]  /*3a900*/  IMAD.WIDE R4, R2.reuse, 0x2, R10 ;  /* 0x0000000202047825 */ /* 0x042fe400078e020a */
[----:B------:R-:W3:Y:S04]  /*3a910*/  LDL.64 R10, [R1+0xcb8] ;  /* 0x000cb800010a7983 */ /* 0x000ee80000100a00 */
[----:B------:R3:W3:Y:S01]  /*3a920*/  LDG.E.U16 R18, [R4.64] ;  /* 0x0000000604127981 */ /* 0x0006e2000c1e1500 */
[----:B----4-:R-:W-:-:S03]  /*3a930*/  IMAD.WIDE R6, R2, 0x2, R16 ;  /* 0x0000000202067825 */ /* 0x010fc600078e0210 */
[----:B------:R-:W4:Y:S01]  /*3a940*/  LDL.64 R16, [R1+0xcc0] ;  /* 0x000cc00001107983 */ /* 0x000f220000100a00 */
[----:B------:R0:W-:Y:S03]  /*3a950*/  STL [R1+0xcc], R25 ;  /* 0x0000cc1901007387 */ /* 0x0001e60000100800 */
[----:B------:R1:W-:Y:S04]  /*3a960*/  STL [R1+0xc8], R28 ;  /* 0x0000c81c01007387 */ /* 0x0003e80000100800 */
[----:B0-----:R2:W4:Y:S04]  /*3a970*/  LDG.E.U16 R25, [R8.64] ;  /* 0x0000000608197981 */ /* 0x001528000c1e1500 */
[----:B-1----:R0:W4:Y:S02]  /*3a980*/  LDG.E.U16 R28, [R6.64] ;  /* 0x00000006061c7981 */ /* 0x002124000c1e1500 */
[----:B0-----:R-:W-:-:S04]  /*3a990*/  IMAD.WIDE R6, R2, 0x2, R20 ;  /* 0x0000000202067825 */ /* 0x001fc800078e0214 */
[----:B--2---:R-:W-:-:S04]  /*3a9a0*/  IMAD.WIDE R8, R2, 0x2, R12 ;  /* 0x0000000202087825 */ /* 0x004fc800078e020c */
[C---:B---3--:R-:W-:Y:S01]  /*3a9b0*/  IMAD.WIDE R4, R2.reuse, 0x2, R14 ;  /* 0x0000000202047825 */ /* 0x048fe200078e020e */
[----:B------:R0:W-:Y:S03]  /*3a9c0*/  STL [R1+0x2b4c], R18 ;  /* 0x002b4c1201007387 */ /* 0x0001e60000100800 */
[----:B------:R-:W2:Y:S02]  /*3a9d0*/  LDL.64 R12, [R1+0xcb0] ;  /* 0x000cb000010c7983 */ /* 0x000ea40000100a00 */
[----:B------:R-:W3:Y:S02]  /*3a9e0*/  LDL.64 R14, [R1+0xca0] ;  /* 0x000ca000010e7983 */ /* 0x000ee40000100a00 */
[----:B------:R1:W-:Y:S01]  /*3a9f0*/  STL [R1+0xc4], R3 ;  /* 0x0000c40301007387 */ /* 0x0003e20000100800 */
[----:B------:R-:W3:Y:S01]  /*3aa00*/  LDL.64 R20, [R1+0xc98] ;  /* 0x000c980001147983 */ /* 0x000ee20000100a00 */
[----:B------:R4:W-:Y:S02]  /*3aa10*/  STL [R1+0xc0], R0 ;  /* 0x0000c00001007387 */ /* 0x0009e40000100800 */
[----:B------:R4:W-:Y:S01]  /*3aa20*/  STL [R1+0xbc], R26 ;  /* 0x0000bc1a01007387 */ /* 0x0009e20000100800 */
[----:B0-----:R-:W3:Y:S04]  /*3aa30*/  LDL.64 R18, [R1+0xc90] ;  /* 0x000c900001127983 */ /* 0x001ee80000100a00 */
[----:B-1----:R0:W3:Y:S04]  /*3aa40*/  LDG.E.U16 R3, [R8.64] ;  /* 0x0000000608037981 */ /* 0x0020e8000c1e1500 */
[----:B----4-:R1:W4:Y:S04]  /*3aa50*/  LDG.E.U16 R0, [R6.64] ;  /* 0x0000000606007981 */ /* 0x010328000c1e1500 */
[----:B------:R0:W4:Y:S02]  /*3aa60*/  LDG.E.U16 R26, [R4.64] ;  /* 0x00000006041a7981 */ /* 0x000124000c1e1500 */
[----:B0-----:R-:W-:-:S02]  /*3aa70*/  IMAD.WIDE R4, R2, 0x2, R10 ;  /* 0x0000000202047825 */ /* 0x001fc400078e020a */
[----:B------:R-:W4:Y:S02]  /*3aa80*/  LDL.64 R10, [R1+0xc60] ;  /* 0x000c6000010a7983 */ /* 0x000f240000100a00 */
[----:B------:R-:W-:-:S04]  /*3aa90*/  IMAD.WIDE R8, R2, 0x2, R22 ;  /* 0x0000000202087825 */ /* 0x000fc800078e0216 */
[----:B-1----:R-:W-:-:S04]  /*3aaa0*/  IMAD.WIDE R6, R2, 0x2, R16 ;  /* 0x0000000202067825 */ /* 0x002fc800078e0210 */
[----:B------:R-:W4:Y:S01]  /*3aab0*/  LDL.64 R22, [R1+0xc88] ;  /* 0x000c880001167983 */ /* 0x000f220000100a00 */
[----:B------:R0:W-:Y:S01]  /*3aac0*/  STL [R1+0xb8], R27 ;  /* 0x0000b81b01007387 */ /* 0x0001e20000100800 */
[----:B------:R1:W-:Y:S02]  /*3aad0*/  STL [R1+0xb4], R29 ;  /* 0x0000b41d01007387 */ /* 0x0003e40000100800 */
[----:B------:R1:W-:Y:S02]  /*3aae0*/  STL [R1+0xb0], R24 ;  /* 0x0000b01801007387 */ /* 0x0003e40000100800 */
[----:B------:R-:W4:Y:S01]  /*3aaf0*/  LDL.64 R16, [R1+0xc28] ;  /* 0x000c280001107983 */ /* 0x000f220000100a00 */
[----:B0-----:R2:W4:Y:S04]  /*3ab00*/  LDG.E.U16 R27, [R8.64] ;  /* 0x00000006081b7981 */ /* 0x001528000c1e1500 */
[----:B-1----:R3:W4:Y:S04]  /*3ab10*/  LDG.E.U16 R29, [R6.64] ;  /* 0x00000006061d7981 */ /* 0x002728000c1e1500 */
[----:B------:R0:W4:Y:S01]  /*3ab20*/  LDG.E.U16 R24, [R4.64] ;  /* 0x0000000604187981 */ /* 0x000122000c1e1500 */
[----:B--2---:R-:W-:-:S04]  /*3ab30*/  IMAD.WIDE R8, R2, 0x2, R12 ;  /* 0x0000000202087825 */ /* 0x004fc800078e020c */
[----:B---3--:R-:W-:-:S04]  /*3ab40*/  IMAD.WIDE R6, R2, 0x2, R14 ;  /* 0x0000000202067825 */ /* 0x008fc800078e020e */
[C---:B0-----:R-:W-:Y:S01]  /*3ab50*/  IMAD.WIDE R4, R2.reuse, 0x2, R20 ;  /* 0x0000000202047825 */ /* 0x041fe200078e0214 */
[----:B------:R-:W2:Y:S04]  /*3ab60*/  LDL.64 R12, [R1+0xbe8] ;  /* 0x000be800010c7983 */ /* 0x000ea80000100a00 */
[----:B------:R-:W3:Y:S01]  /*3ab70*/  LDL.64 R14, [R1+0xba8] ;  /* 0x000ba800010e7983 */ /* 0x000ee20000100a00 */
[----:B------:R0:W-:Y:S02]  /*3ab80*/  STL [R1+0xac], R25 ;  /* 0x0000ac1901007387 */ /* 0x0001e40000100800 */
[----:B------:R1:W-:Y:S01]  /*3ab90*/  STL [R1+0x68], R28 ;  /* 0x0000681c01007387 */ /* 0x0003e20000100800 */
[----:B------:R1:W-:Y:S01]  /*3aba0*/  STL [R1+0xa8], R3 ;  /* 0x0000a80301007387 */ /* 0x0003e20000100800 */
[----:B------:R-:W3:Y:S03]  /*3abb0*/  LDL.64 R20, [R1+0xb68] ;  /* 0x000b680001147983 */ /* 0x000ee60000100a00 */
[----:B0-----:R0:W3:Y:S04]  /*3abc0*/  LDG.E.U16 R25, [R8.64] ;  /* 0x0000000608197981 */ /* 0x0010e8000c1e1500 */
[----:B-1----:R1:W3:Y:S04]  /*3abd0*/  LDG.E.U16 R28, [R6.64] ;  /* 0x00000006061c7981 */ /* 0x0022e8000c1e1500 */
[----:B------:R4:W3:Y:S02]  /*3abe0*/  LDG.E.U16 R3, [R4.64] ;  /* 0x0000000604037981 */ /* 0x0008e4000c1e1500 */
[----:B----4-:R-:W-:-:S02]  /*3abf0*/  IMAD.WIDE R4, R2, 0x2, R10 ;  /* 0x0000000202047825 */ /* 0x010fc400078e020a */
[----:B------:R-:W4:Y:S02]  /*3ac00*/  LDL.64 R10, [R1+0xae8] ;  /* 0x000ae800010a7983 */ /* 0x000f240000100a00 */
[----:B0-----:R-:W-:-:S04]  /*3ac10*/  IMAD.WIDE R8, R2, 0x2, R18 ;  /* 0x0000000202087825 */ /* 0x001fc800078e0212 */
[----:B-1----:R-:W-:-:S04]  /*3ac20*/  IMAD.WIDE R6, R2, 0x2, R22 ;  /* 0x0000000202067825 */ /* 0x002fc800078e0216 */
[----:B------:R-:W4:Y:S01]  /*3ac30*/  LDL.64 R18, [R1+0xb28] ;  /* 0x000b280001127983 */ /* 0x000f220000100a00 */
        /* <DEDUP_REMOVED lines=18> */
[----:B------:R4:W3:Y:S02]  /*3ad60*/  LDG.E.U16 R25, [R4.64] ;  /* 0x0000000604197981 */ /* 0x0008e4000c1e1500 */
[----:B----4-:R-:W-:-:S05]  /*3ad70*/  IMAD.WIDE R4, R2, 0x2, R10 ;  /* 0x0000000202047825 */ /* 0x010fca00078e020a */
[----:B------:R3:W4:Y:S01]  /*3ad80*/  LDG.E.U16 R11, [R4.64] ;  /* 0x00000006040b7981 */ /* 0x000722000c1e1500 */
[----:B0-----:R-:W-:-:S04]  /*3ad90*/  IMAD.WIDE R8, R2, 0x2, R20 ;  /* 0x0000000202087825 */ /* 0x001fc800078e0214 */
[----:B-1----:R-:W-:-:S04]  /*3ada0*/  IMAD.WIDE R6, R2, 0x2, R18 ;  /* 0x0000000202067825 */ /* 0x002fc800078e0212 */
[----:B------:R-:W4:Y:S01]  /*3adb0*/  LDL.64 R20, [R1+0xaa8] ;  /* 0x000aa80001147983 */ /* 0x000f220000100a00 */
[----:B------:R-:W4:Y:S01]  /*3adc0*/  LDL.64 R18, [R1+0xc50] ;  /* 0x000c500001127983 */ /* 0x000f220000100a00 */
[----:B------:R0:W-:Y:S02]  /*3add0*/  STL [R1+0x8c], R28 ;  /* 0x00008c1c01007387 */ /* 0x0001e40000100800 */
[----:B------:R1:W-:Y:S01]  /*3ade0*/  STL [R1+0x88], R3 ;  /* 0x0000880301007387 */ /* 0x0003e20000100800 */
[----:B0-----:R2:W4:Y:S04]  /*3adf0*/  LDG.E.U16 R28, [R8.64] ;  /* 0x00000006081c7981 */ /* 0x001528000c1e1500 */
[----:B-1----:R0:W4:Y:S02]  /*3ae00*/  LDG.E.U16 R3, [R6.64] ;  /* 0x0000000606037981 */ /* 0x002124000c1e1500 */
[----:B0-----:R-:W-:-:S04]  /*3ae10*/  IMAD.WIDE R6, R2, 0x2, R16 ;  /* 0x0000000202067825 */ /* 0x001fc800078e0210 */
[----:B--2---:R-:W-:-:S04]  /*3ae20*/  IMAD.WIDE R8, R2, 0x2, R12 ;  /* 0x0000000202087825 */ /* 0x004fc800078e020c */
[C---:B---3--:R-:W-:Y:S01]  /*3ae30*/  IMAD.WIDE R4, R2.reuse, 0x2, R14 ;  /* 0x0000000202047825 */ /* 0x048fe200078e020e */
[----:B----4-:R0:W-:Y:S03]  /*3ae40*/  STL [R1+0x2b48], R11 ;  /* 0x002b480b01007387 */ /* 0x0101e60000100800 */
[----:B------:R-:W2:Y:S02]  /*3ae50*/  LDL.64 R12, [R1+0xc48] ;  /* 0x000c4800010c7983 */ /* 0x000ea40000100a00 */
[----:B------:R1:W-:Y:S02]  /*3ae60*/  STL [R1+0x84], R0 ;  /* 0x0000840001007387 */ /* 0x0003e40000100800 */
[----:B------:R-:W3:Y:S01]  /*3ae70*/  LDL.64 R16, [R1+0xc40] ;  /* 0x000c400001107983 */ /* 0x000ee20000100a00 */
[----:B------:R-:W4:Y:S01]  /*3ae80*/  LDL.64 R14, [R1+0xc38] ;  /* 0x000c3800010e7983 */ /* 0x000f220000100a00 */
[----:B------:R1:W-:Y:S02]  /*3ae90*/  STL [R1+0x80], R26 ;  /* 0x0000801a01007387 */ /* 0x0003e40000100800 */
[----:B------:R1:W-:Y:S01]  /*3aea0*/  STL [R1+0x7c], R27 ;  /* 0x00007c1b01007387 */ /* 0x0003e20000100800 */
[----:B0-----:R-:W4:Y:S04]  /*3aeb0*/  LDL.64 R10, [R1+0xc20] ;  /* 0x000c2000010a7983 */ /* 0x001f280000100a00 */
[----:B-1----:R0:W4:Y:S04]  /*3aec0*/  LDG.E.U16 R0, [R8.64] ;  /* 0x0000000608007981 */ /* 0x002128000c1e1500 */
[----:B------:R1:W4:Y:S04]  /*3aed0*/  LDG.E.U16 R26, [R6.64] ;  /* 0x00000006061a7981 */ /* 0x000328000c1e1500 */
[----:B------:R1:W4:Y:S01]  /*3aee0*/  LDG.E.U16 R27, [R4.64] ;  /* 0x00000006041b7981 */ /* 0x000322000c1e1500 */
[----:B------:R1:W-:Y:S02]  /*3aef0*/  STL [R1+0x78], R29 ;  /* 0x0000781d01007387 */ /* 0x0003e40000100800 */
[----:B------:R-:W-:Y:S02]  /*3af00*/  STL [R1+0x70], R25 ;  /* 0x0000701901007387 */ /* 0x000fe40000100800 */
[----:B------:R1:W-:Y:S02]  /*3af10*/  STL [R1+0x74], R24 ;  /* 0x0000741801007387 */ /* 0x0003e40000100800 */
[----:B0-----:R-:W-:-:S02]  /*3af20*/  IMAD.WIDE R8, R2, 0x2, R22 ;  /* 0x0000000202087825 */ /* 0x001fc400078e0216 */
[----:B------:R-:W4:Y:S02]  /*3af30*/  LDL.64 R22, [R1+0xc10] ;  /* 0x000c100001167983 */ /* 0x000f240000100a00 */
[----:B-1----:R-:W-:-:S04]  /*3af40*/  IMAD.WIDE R6, R2, 0x2, R20 ;  /* 0x0000000202067825 */ /* 0x002fc800078e0214 */
[C---:B------:R-:W-:Y:S01]  /*3af50*/  IMAD.WIDE R4, R2.reuse, 0x2, R18 ;  /* 0x0000000202047825 */ /* 0x040fe200078e0212 */
[----:B------:R2:W4:Y:S04]  /*3af60*/  LDG.E.U16 R29, [R8.64] ;  /* 0x00000006081d7981 */ /* 0x000528000c1e1500 */
[----:B------:R-:W4:Y:S01]  /*3af70*/  LDL.64 R24, [R1+0xc18] ;  /* 0x000c180001187983 */ /* 0x000f220000100a00 */
[----:B------:R0:W-:Y:S02]  /*3af80*/  STL [R1+0x6c], R28 ;  /* 0x00006c1c01007387 */ /* 0x0001e40000100800 */
[----:B------:R1:W-:Y:S02]  /*3af90*/  STL [R1+0x64], R3 ;  /* 0x0000640301007387 */ /* 0x0003e40000100800 */
[----:B------:R-:W4:Y:S01]  /*3afa0*/  LDL.64 R20, [R1+0xc08] ;  /* 0x000c080001147983 */ /* 0x000f220000100a00 */
[----:B------:R-:W4:Y:S04]  /*3afb0*/  LDL.64 R18, [R1+0xbe0] ;  /* 0x000be00001127983 */ /* 0x000f280000100a00 */
[----:B0-----:R3:W4:Y:S04]  /*3afc0*/  LDG.E.U16 R28, [R6.64] ;  /* 0x00000006061c7981 */ /* 0x001728000c1e1500 */
[----:B-1----:R4:W4:Y:S01]  /*3afd0*/  LDG.E.U16 R3, [R4.64] ;  /* 0x0000000604037981 */ /* 0x002922000c1e1500 */
[----:B--2---:R-:W-:-:S03]  /*3afe0*/  IMAD.WIDE R8, R2, 0x2, R12 ;  /* 0x0000000202087825 */ /* 0x004fc600078e020c */
[----:B------:R-:W2:Y:S01]  /*3aff0*/  LDL.64 R12, [R1+0xba0] ;  /* 0x000ba000010c7983 */ /* 0x000ea20000100a00 */
[----:B---3--:R-:W-:-:S04]  /*3b000*/  IMAD.WIDE R6, R2, 0x2, R16 ;  /* 0x0000000202067825 */ /* 0x008fc800078e0210 */
[C---:B----4-:R-:W-:Y:S01]  /*3b010*/  IMAD.WIDE R4, R2.reuse, 0x2, R14 ;  /* 0x0000000202047825 */ /* 0x050fe200078e020e */
[----:B------:R0:W-:Y:S04]  /*3b020*/  STL [R1+0x60], R0 ;  /* 0x0000600001007387 */ /* 0x0001e80000100800 */
[----:B------:R1:W-:Y:S01]  /*3b030*/  STL [R1+0x5c], R26 ;  /* 0x00005c1a01007387 */ /* 0x0003e20000100800 */
[----:B------:R-:W3:Y:S02]  /*3b040*/  LDL.64 R16, [R1+0xb60] ;  /* 0x000b600001107983 */ /* 0x000ee40000100a00 */
[----:B------:R4:W-:Y:S02]  /*3b050*/  STL [R1+0x58], R27 ;  /* 0x0000581b01007387 */ /* 0x0009e40000100800 */
[----:B------:R-:W3:Y:S01]  /*3b060*/  LDL.64 R14, [R1+0xb20] ;  /* 0x000b2000010e7983 */ /* 0x000ee20000100a00 */
[----:B0-----:R0:W3:Y:S04]  /*3b070*/  LDG.E.U16 R0, [R8.64] ;  /* 0x0000000608007981 */ /* 0x0010e8000c1e1500 */
[----:B-1----:R1:W3:Y:S04]  /*3b080*/  LDG.E.U16 R26, [R6.64] ;  /* 0x00000006061a7981 */ /* 0x0022e8000c1e1500 */
[----:B----4-:R4:W3:Y:S01]  /*3b090*/  LDG.E.U16 R27, [R4.64] ;  /* 0x00000006041b7981 */ /* 0x0108e2000c1e1500 */
[----:B0-----:R-:W-:-:S03]  /*3b0a0*/  IMAD.WIDE R8, R2, 0x2, R10 ;  /* 0x0000000202087825 */ /* 0x001fc600078e020a */
[----:B------:R-:W3:Y:S01]  /*3b0b0*/  LDL.64 R10, [R1+0xae0] ;  /* 0x000ae000010a7983 */ /* 0x000ee20000100a00 */
[----:B-1----:R-:W-:-:S04]  /*3b0c0*/  IMAD.WIDE R6, R2, 0x2, R24 ;  /* 0x0000000202067825 */ /* 0x002fc800078e0218 */
[C---:B----4-:R-:W-:Y:S01]  /*3b0d0*/  IMAD.WIDE R4, R2.reuse, 0x2, R22 ;  /* 0x0000000202047825 */ /* 0x050fe200078e0216 */
[----:B------:R0:W-:Y:S04]  /*3b0e0*/  STL [R1+0x54], R29 ;  /* 0x0000541d01007387 */ /* 0x0001e80000100800 */
[----:B------:R1:W4:Y:S01]  /*3b0f0*/  LDG.E.U16 R23, [R8.64] ;  /* 0x0000000608177981 */ /* 0x000322000c1e1500 */
[----:B------:R1:W-:Y:S03]  /*3b100*/  STL [R1+0x50], R28 ;  /* 0x0000501c01007387 */ /* 0x0003e60000100800 */
[----:B0-----:R0:W4:Y:S01]  /*3b110*/  LDG.E.U16 R29, [R6.64] ;  /* 0x00000006061d7981 */ /* 0x001122000c1e1500 */
[----:B-1----:R-:W-:-:S03]  /*3b120*/  IMAD.WIDE R8, R2, 0x2, R20 ;  /* 0x0000000202087825 */ /* 0x002fc600078e0214 */
[----:B------:R2:W4:Y:S04]  /*3b130*/  LDG.E.U16 R28, [R4.64] ;  /* 0x00000006041c7981 */ /* 0x000528000c1e1500 */
[----:B------:R3:W4:Y:S01]  /*3b140*/  LDG.E.U16 R21, [R8.64] ;  /* 0x0000000608157981 */ /* 0x000722000c1e1500 */
[----:B0-----:R-:W-:-:S04]  /*3b150*/  IMAD.WIDE R6, R2, 0x2, R18 ;  /* 0x0000000202067825 */ /* 0x001fc800078e0212 */
[C---:B--2---:R-:W-:Y:S02]  /*3b160*/  IMAD.WIDE R4, R2.reuse, 0x2, R12 ;  /* 0x0000000202047825 */ /* 0x044fe400078e020c */
[----:B------:R-:W2:Y:S02]  /*3b170*/  LDL.64 R12, [R1+0xc00] ;  /* 0x000c0000010c7983 */ /* 0x000ea40000100a00 */
[----:B------:R0:W-:Y:S02]  /*3b180*/  STL [R1+0x4c], R3 ;  /* 0x00004c0301007387 */ /* 0x0001e40000100800 */
[----:B0-----:R0:W2:Y:S01]  /*3b190*/  LDG.E.U16 R3, [R6.64] ;  /* 0x0000000606037981 */ /* 0x0010a2000c1e1500 */
[----:B---3--:R-:W-:-:S03]  /*3b1a0*/  IMAD.WIDE R8, R2, 0x2, R16 ;  /* 0x0000000202087825 */ /* 0x008fc600078e0210 */
[----:B------:R1:W-:Y:S04]  /*3b1b0*/  STL [R1+0x48], R0 ;  /* 0x0000480001007387 */ /* 0x0003e80000100800 */
[----:B------:R3:W2:Y:S01]  /*3b1c0*/  LDG.E.U16 R20, [R8.64] ;  /* 0x0000000608147981 */ /* 0x0006a2000c1e1500 */
[----:B0-----:R-:W-:-:S03]  /*3b1d0*/  IMAD.WIDE R6, R2, 0x2, R14 ;  /* 0x0000000202067825 */ /* 0x001fc600078e020e */
[----:B-1----:R0:W2:Y:S02]  /*3b1e0*/  LDG.E.U16 R0, [R4.64] ;  /* 0x0000000604007981 */ /* 0x0020a4000c1e1500 */
[C---:B0-----:R-:W-:Y:S02]  /*3b1f0*/  IMAD.WIDE R4, R2.reuse, 0x2, R10 ;  /* 0x0000000202047825 */ /* 0x041fe400078e020a */
[----:B------:R-:W2:Y:S04]  /*3b200*/  LDG.E.U16 R10, [R6.64] ;  /* 0x00000006060a7981 */ /* 0x000ea8000c1e1500 */
[----:B---3--:R-:W3:Y:S04]  /*3b210*/  LDG.E.U16 R9, [R4.64] ;  /* 0x0000000604097981 */ /* 0x008ee8000c1e1500 */
[----:B------:R-:W-:Y:S01]  /*3b220*/  STL [R1+0x40], R27 ;  /* 0x0000401b01007387 */ /* 0x000fe20000100800 */
[----:B------:R0:W-:Y:S02]  /*3b230*/  STL [R1+0x44], R26 ;  /* 0x0000441a01007387 */ /* 0x0001e40000100800 */
[----:B------:R-:W3:Y:S02]  /*3b240*/  LDL.64 R24, [R1+0xbd8] ;  /* 0x000bd80001187983 */ /* 0x000ee40000100a00 */
[----:B------:R-:W3:Y:S01]  /*3b250*/  LDL.64 R18, [R1+0xbd0] ;  /* 0x000bd00001127983 */ /* 0x000ee20000100a00 */
[----:B------:R-:W3:Y:S04]  /*3b260*/  LDL.64 R14, [R1+0xbc8] ;  /* 0x000bc800010e7983 */ /* 0x000ee80000100a00 */
[----:B0-----:R-:W3:Y:S01]  /*3b270*/  LDL.64 R26, [R1+0xbf8] ;  /* 0x000bf800011a7983 */ /* 0x001ee20000100a00 */
[----:B----4-:R0:W-:Y:S03]  /*3b280*/  STL [R1+0x3c], R23 ;  /* 0x00003c1701007387 */ /* 0x0101e60000100800 */
[----:B0-----:R-:W4:Y:S04]  /*3b290*/  LDL.64 R22, [R1+0xbc0] ;  /* 0x000bc00001167983 */ /* 0x001f280000100a00 */
[----:B--2---:R-:W-:Y:S04]  /*3b2a0*/  STL [R1+0x2b20], R20 ;  /* 0x002b201401007387 */ /* 0x004fe80000100800 */
[----:B------:R0:W-:Y:S01]  /*3b2b0*/  STL [R1+0x2b24], R10 ;  /* 0x002b240a01007387 */ /* 0x0001e20000100800 */
[----:B---3--:R1:W-:Y:S03]  /*3b2c0*/  STL [R1+0x2b28], R9 ;  /* 0x002b280901007387 */ /* 0x0083e60000100800 */
[----:B------:R-:W2:Y:S01]  /*3b2d0*/  LDL.64 R16, [R1+0xbb8] ;  /* 0x000bb80001107983 */ /* 0x000ea20000100a00 */
[----:B------:R-:W-:-:S03]  /*3b2e0*/  IMAD.WIDE R12, R2, 0x2, R12 ;  /* 0x00000002020c7825 */ /* 0x000fc600078e020c */
[----:B0-----:R-:W3:Y:S04]  /*3b2f0*/  LDL.64 R10, [R1+0xb98] ;  /* 0x000b9800010a7983 */ /* 0x001ee80000100a00 */
[----:B-1----:R-:W3:Y:S01]  /*3b300*/  LDL.64 R8, [R1+0xb90] ;  /* 0x000b900001087983 */ /* 0x002ee20000100a00 */
[----:B------:R0:W-:Y:S02]  /*3b310*/  STL [R1+0x38], R29 ;  /* 0x0000381d01007387 */ /* 0x0001e40000100800 */
[----:B------:R-:W-:-:S04]  /*3b320*/  IMAD.WIDE R6, R2, 0x2, R26 ;  /* 0x0000000202067825 */ /* 0x000fc800078e021a */
[C---:B------:R-:W-:Y:S01]  /*3b330*/  IMAD.WIDE R4, R2.reuse, 0x2, R24 ;  /* 0x0000000202047825 */ /* 0x040fe200078e0218 */
[----:B------:R1:W-:Y:S04]  /*3b340*/  STL [R1+0x34], R28 ;  /* 0x0000341c01007387 */ /* 0x0003e80000100800 */
[----:B0-----:R0:W3:Y:S04]  /*3b350*/  LDG.E.U16 R29, [R12.64] ;  /* 0x000000060c1d7981 */ /* 0x0010e8000c1e1500 */
[----:B-1----:R1:W3:Y:S01]  /*3b360*/  LDG.E.U16 R28, [R6.64] ;  /* 0x00000006061c7981 */ /* 0x0022e2000c1e1500 */
[----:B------:R4:W-:Y:S03]  /*3b370*/  STL [R1+0x30], R21 ;  /* 0x0000301501007387 */ /* 0x0009e60000100800 */
[----:B------:R4:W3:Y:S01]  /*3b380*/  LDG.E.U16 R27, [R4.64] ;  /* 0x00000006041b7981 */ /* 0x0008e2000c1e1500 */
[----:B0-----:R-:W-:-:S04]  /*3b390*/  IMAD.WIDE R12, R2, 0x2, R18 ;  /* 0x00000002020c7825 */ /* 0x001fc800078e0212 */
[C---:B-1----:R-:W-:Y:S01]  /*3b3a0*/  IMAD.WIDE R6, R2.reuse, 0x2, R14 ;  /* 0x0000000202067825 */ /* 0x042fe200078e020e */
[----:B----4-:R-:W4:Y:S04]  /*3b3b0*/  LDL.64 R20, [R1+0xb88] ;  /* 0x000b880001147983 */ /* 0x010f280000100a00 */
[----:B------:R2:W4:Y:S04]  /*3b3c0*/  LDG.E.U16 R24, [R12.64] ;  /* 0x000000060c187981 */ /* 0x000528000c1e1500 */
[----:B------:R-:W4:Y:S04]  /*3b3d0*/  LDL.64 R18, [R1+0xb80] ;  /* 0x000b800001127983 */ /* 0x000f280000100a00 */
[----:B------:R-:W4:Y:S01]  /*3b3e0*/  LDL.64 R14, [R1+0xb78] ;  /* 0x000b7800010e7983 */ /* 0x000f220000100a00 */
[----:B------:R-:W-:Y:S02]  /*3b3f0*/  STL [R1+0x24], R3 ;  /* 0x0000240301007387 */ /* 0x000fe40000100800 */
[----:B------:R0:W-:Y:S02]  /*3b400*/  STL [R1+0xc], R0 ;  /* 0x00000c0001007387 */ /* 0x0001e40000100800 */
[C---:B------:R-:W-:Y:S01]  /*3b410*/  IMAD.WIDE R4, R2.reuse, 0x2, R22 ;  /* 0x0000000202047825 */ /* 0x040fe200078e0216 */
[----:B------:R1:W4:Y:S04]  /*3b420*/  LDG.E.U16 R25, [R6.64] ;  /* 0x0000000606197981 */ /* 0x000328000c1e1500 */
[----:B------:R3:W4:Y:S01]  /*3b430*/  LDG.E.U16 R26, [R4.64] ;  /* 0x00000006041a7981 */ /* 0x000722000c1e1500 */
[----:B--2---:R-:W-:-:S03]  /*3b440*/  IMAD.WIDE R12, R2, 0x2, R16 ;  /* 0x00000002020c7825 */ /* 0x004fc600078e0210 */
[----:B------:R-:W2:Y:S04]  /*3b450*/  LDL.64 R16, [R1+0xb58] ;  /* 0x000b580001107983 */ /* 0x000ea80000100a00 */
[----:B0-----:R4:W2:Y:S01]  /*3b460*/  LDG.E.U16 R0, [R12.64] ;  /* 0x000000060c007981 */ /* 0x0018a2000c1e1500 */
[----:B---3--:R-:W-:-:S04]  /*3b470*/  IMAD.WIDE R4, R2, 0x2, R8 ;  /* 0x0000000202047825 */ /* 0x008fc800078e0208 */
[----:B-1----:R-:W-:-:S05]  /*3b480*/  IMAD.WIDE R6, R2, 0x2, R10 ;  /* 0x0000000202067825 */ /* 0x002fca00078e020a */
[----:B------:R0:W3:Y:S01]  /*3b490*/  LDG.E.U16 R3, [R6.64] ;  /* 0x0000000606037981 */ /* 0x0000e2000c1e1500 */
[----:B----4-:R-:W-:-:S03]  /*3b4a0*/  IMAD.WIDE R12, R2, 0x2, R20 ;  /* 0x00000002020c7825 */ /* 0x010fc600078e0214 */
[----:B--2---:R1:W-:Y:S01]  /*3b4b0*/  STL [R1+0x2ab0], R0 ;  /* 0x002ab00001007387 */ /* 0x0043e20000100800 */
[----:B------:R-:W2:Y:S02]  /*3b4c0*/  LDL.64 R10, [R1+0xb50] ;  /* 0x000b5000010a7983 */ /* 0x000ea40000100a00 */
[----:B------:R-:W4:Y:S02]  /*3b4d0*/  LDL.64 R8, [R1+0xb48] ;  /* 0x000b480001087983 */ /* 0x000f240000100a00 */
[----:B------:R-:W2:Y:S01]  /*3b4e0*/  LDL.64 R22, [R1+0xb18] ;  /* 0x000b180001167983 */ /* 0x000ea20000100a00 */
[----:B------:R-:W2:Y:S04]  /*3b4f0*/  LDL.64 R20, [R1+0xad8] ;  /* 0x000ad80001147983 */ /* 0x000ea80000100a00 */
[----:B-1----:R1:W2:Y:S02]  /*3b500*/  LDG.E.U16 R0, [R4.64] ;  /* 0x0000000604007981 */ /* 0x0022a4000c1e1500 */
[----:B-1----:R-:W-:-:S02]  /*3b510*/  IMAD.WIDE R4, R2, 0x2, R14 ;  /* 0x0000000202047825 */ /* 0x002fc400078e020e */
[----:B------:R-:W2:Y:S02]  /*3b520*/  LDL.64 R14, [R1+0xb40] ;  /* 0x000b4000010e7983 */ /* 0x000ea40000100a00 */
[----:B------:R1:W-:Y:S02]  /*3b530*/  STL [R1+0x2c], R29 ;  /* 0x00002c1d01007387 */ /* 0x0003e40000100800 */
[----:B-1----:R-:W2:Y:S01]  /*3b540*/  LDG.E.U16 R29, [R12.64] ;  /* 0x000000060c1d7981 */ /* 0x002ea2000c1e1500 */
[----:B0-----:R-:W-:-:S03]  /*3b550*/  IMAD.WIDE R6, R2, 0x2, R18 ;  /* 0x0000000202067825 */ /* 0x001fc600078e0212 */
[----:B--2---:R-:W-:Y:S01]  /*3b560*/  STL [R1+0x2acc], R29 ;  /* 0x002acc1d01007387 */ /* 0x004fe20000100800 */
[----:B------:R0:W-:Y:S03]  /*3b570*/  STL [R1+0x28], R28 ;  /* 0x0000281c01007387 */ /* 0x0001e60000100800 */
[----:B0-----:R4:W2:Y:S01]  /*3b580*/  LDG.E.U16 R28, [R6.64] ;  /* 0x00000006061c7981 */ /* 0x0018a2000c1e1500 */
[----:B------:R-:W-:-:S04]  /*3b590*/  IMAD.WIDE R12, R2, 0x2, R16 ;  /* 0x00000002020c7825 */ /* 0x000fc800078e0210 */
[C---:B----4-:R-:W-:Y:S02]  /*3b5a0*/  IMAD.WIDE R6, R2.reuse, 0x2, R8 ;  /* 0x0000000202067825 */ /* 0x050fe400078e0208 */
[----:B------:R0:W4:Y:S04]  /*3b5b0*/  LDG.E.U16 R8, [R12.64] ;  /* 0x000000060c087981 */ /* 0x000128000c1e1500 */
[----:B--2---:R-:W-:Y:S01]  /*3b5c0*/  STL [R1+0x2abc], R28 ;  /* 0x002abc1c01007387 */ /* 0x004fe20000100800 */
[----:B------:R1:W-:Y:S03]  /*3b5d0*/  STL [R1+0x20], R27 ;  /* 0x0000201b01007387 */ /* 0x0003e60000100800 */
[----:B-1----:R1:W2:Y:S02]  /*3b5e0*/  LDG.E.U16 R27, [R4.64] ;  /* 0x00000006041b7981 */ /* 0x0022a4000c1e1500 */
[----:B-1----:R-:W-:-:S06]  /*3b5f0*/  IMAD.WIDE R4, R2, 0x2, R10 ;  /* 0x0000000202047825 */ /* 0x002fcc00078e020a */
[----:B------:R1:W3:Y:S04]  /*3b600*/  LDG.E.U16 R5, [R4.64] ;  /* 0x0000000604057981 */ /* 0x0002e8000c1e1500 */
[----:B-1----:R1:W3:Y:S01]  /*3b610*/  LDG.E.U16 R4, [R6.64] ;  /* 0x0000000606047981 */ /* 0x0022e2000c1e1500 */
[----:B------:R-:W-:-:S04]  /*3b620*/  IMAD.WIDE R14, R2, 0x2, R14 ;  /* 0x00000002020e7825 */ /* 0x000fc800078e020e */
[C---:B0-----:R-:W-:Y:S01]  /*3b630*/  IMAD.WIDE R12, R2.reuse, 0x2, R20 ;  /* 0x00000002020c7825 */ /* 0x041fe200078e0214 */
[----:B--2---:R-:W-:Y:S03]  /*3b640*/  STL [R1+0x2ab4], R27 ;  /* 0x002ab41b01007387 */ /* 0x004fe60000100800 */
[----:B------:R0:W-:Y:S02]  /*3b650*/  STL [R1+0x1c], R24 ;  /* 0x00001c1801007387 */ /* 0x0001e40000100800 */
[----:B0-----:R-:W2:Y:S01]  /*3b660*/  LDL.LU R24, [R1+0xa48] ;  /* 0x000a480001187983 */ /* 0x001ea20000300800 */
[----:B------:R0:W-:Y:S02]  /*3b670*/  STL [R1+0x18], R25 ;  /* 0x0000181901007387 */ /* 0x0001e40000100800 */
[----:B------:R-:W2:Y:S02]  /*3b680*/  LDL.64 R18, [R1+0xb38] ;  /* 0x000b380001127983 */ /* 0x000ea40000100a00 */
[----:B------:R-:W2:Y:S01]  /*3b690*/  LDL.64 R16, [R1+0xb10] ;  /* 0x000b100001107983 */ /* 0x000ea20000100a00 */
[----:B------:R-:W2:Y:S01]  /*3b6a0*/  LDL.64 R10, [R1+0xb08] ;  /* 0x000b0800010a7983 */ /* 0x000ea20000100a00 */
[----:B-1----:R-:W-:-:S03]  /*3b6b0*/  IMAD.WIDE R6, R2, 0x2, R22 ;  /* 0x0000000202067825 */ /* 0x002fc600078e0216 */
[----:B0-----:R-:W2:Y:S01]  /*3b6c0*/  LDL R25, [R1+0x474] ;  /* 0x0004740001197983 */ /* 0x001ea20000100800 */
[----:B------:R-:W-:Y:S02]  /*3b6d0*/  STL [R1+0x14], R26 ;  /* 0x0000141a01007387 */ /* 0x000fe40000100800 */
[----:B----4-:R-:W-:Y:S02]  /*3b6e0*/  STL [R1+0x2b00], R8 ;  /* 0x002b000801007387 */ /* 0x010fe40000100800 */
[----:B---3--:R-:W-:Y:S01]  /*3b6f0*/  STL [R1+0x2ae8], R5 ;  /* 0x002ae80501007387 */ /* 0x008fe20000100800 */
[----:B------:R-:W-:Y:S01]  /*3b700*/  STL [R1+0x2ad0], R4 ;  /* 0x002ad00401007387 */ /* 0x000fe20000100800 */
[----:B------:R0:W-:Y:S03]  /*3b710*/  STL [R1+0x8], R3 ;  /* 0x0000080301007387 */ /* 0x0001e60000100800 */
[----:B------:R1:W3:Y:S04]  /*3b720*/  LDG.E.U16 R7, [R6.64] ;  /* 0x0000000606077981 */ /* 0x0002e8000c1e1500 */
[----:B0-----:R0:W4:Y:S04]  /*3b730*/  LDG.E.U16 R3, [R14.64] ;  /* 0x000000060e037981 */ /* 0x001128000c1e1500 */
[----:B-1----:R2:W3:Y:S01]  /*3b740*/  LDG.E.U16 R6, [R12.64] ;  /* 0x000000060c067981 */ /* 0x0024e2000c1e1500 */
[----:B------:R-:W-:Y:S02]  /*3b750*/  STL [R1+0x4], R0 ;  /* 0x0000040001007387 */ /* 0x000fe40000100800 */
[----:B------:R-:W3:Y:S01]  /*3b760*/  LDL.64 R8, [R1+0xb00] ;  /* 0x000b000001087983 */ /* 0x000ee20000100a00 */
[----:B------:R-:W1:Y:S01]  /*3b770*/  S2R R26, SR_TID.X ;  /* 0x00000000001a7919 */ /* 0x000e620000002100 */
[----:B--2---:R-:W-:-:S04]  /*3b780*/  IMAD.WIDE R12, R2, 0x2, R18 ;  /* 0x00000002020c7825 */ /* 0x004fc800078e0212 */
[----:B0-----:R-:W-:-:S04]  /*3b790*/  IMAD.WIDE R14, R2, 0x2, R16 ;  /* 0x00000002020e7825 */ /* 0x001fc800078e0210 */
[----:B------:R-:W-:Y:S01]  /*3b7a0*/  IMAD.WIDE R16, R2, 0x2, R10 ;  /* 0x0000000202107825 */ /* 0x000fe200078e020a */
[----:B------:R0:W2:Y:S04]  /*3b7b0*/  LDG.E.U16 R19, [R12.64] ;  /* 0x000000060c137981 */ /* 0x0000a8000c1e1500 */
[----:B------:R0:W2:Y:S04]  /*3b7c0*/  LDG.E.U16 R21, [R14.64] ;  /* 0x000000060e157981 */ /* 0x0000a8000c1e1500 */
[----:B------:R0:W2:Y:S01]  /*3b7d0*/  LDG.E.U16 R23, [R16.64] ;  /* 0x0000000610177981 */ /* 0x0000a2000c1e1500 */
[----:B-1----:R-:W-:-:S05]  /*3b7e0*/  LOP3.LUT R26, R26, 0x1c, RZ, 0xc0, !PT ;  /* 0x0000001c1a1a7812 */ /* 0x002fca00078ec0ff */
[----:B------:R1:W2:Y:S04]  /*3b7f0*/  LDS R22, [R26.X4] ;  /* 0x000000001a167984 */ /* 0x0002a80000004800 */
[----:B----4-:R-:W-:Y:S01]  /*3b800*/  STL [R1+0x2ac0], R3 ;  /* 0x002ac00301007387 */ /* 0x010fe20000100800 */
[----:B---3--:R-:W-:Y:S02]  /*3b810*/  STL [R1+0x2b04], R7 ;  /* 0x002b040701007387 */ /* 0x008fe40000100800 */
[----:B------:R3:W-:Y:S01]  /*3b820*/  STL [R1+0x2b08], R6 ;  /* 0x002b080601007387 */ /* 0x0007e20000100800 */
[----:B-1----:R-:W4:Y:S04]  /*3b830*/  LDL.64 R26, [R1+0xaf8] ;  /* 0x000af800011a7983 */ /* 0x002f280000100a00 */
[----:B------:R-:W4:Y:S01]  /*3b840*/  LDL.64 R4, [R1+0xad0] ;  /* 0x000ad00001047983 */ /* 0x000f220000100a00 */
[----:B0-----:R-:W-:-:S04]  /*3b850*/  IMAD.WIDE R12, R2, 0x2, R8 ;  /* 0x00000002020c7825 */ /* 0x001fc800078e0208 */
[----:B------:R-:W-:Y:S02]  /*3b860*/  FADD R14, -R25, R24 ;  /* 0x00000018190e7221 */ /* 0x000fe40000000100 */
[----:B------:R4:W4:Y:S02]  /*3b870*/  LDG.E.U16 R24, [R12.64] ;  /* 0x000000060c187981 */ /* 0x000924000c1e1500 */
[----:B------:R-:W-:Y:S02]  /*3b880*/  FMUL R16, R14, 1.4426950216293334961 ;  /* 0x3fb8aa3b0e107820 */ /* 0x000fe40000400000 */
[----:B--2---:R-:W-:Y:S01]  /*3b890*/  STL [R1+0x2ab8], R19 ;  /* 0x002ab81301007387 */ /* 0x004fe20000100800 */
[----:B------:R-:W-:Y:S02]  /*3b8a0*/  STL [R1+0x2aec], R21 ;  /* 0x002aec1501007387 */ /* 0x000fe40000100800 */
[----:B------:R-:W-:Y:S02]  /*3b8b0*/  STL [R1+0x2ad4], R23 ;  /* 0x002ad41701007387 */ /* 0x000fe40000100800 */
[----:B------:R-:W2:Y:S01]  /*3b8c0*/  LDL.64 R10, [R1+0xac8] ;  /* 0x000ac800010a7983 */ /* 0x000ea20000100a00 */
[----:B------:R-:W2:Y:S04]  /*3b8d0*/  LDL.64 R8, [R1+0xac0] ;  /* 0x000ac00001087983 */ /* 0x000ea80000100a00 */
[----:B---3--:R-:W3:Y:S01]  /*3b8e0*/  LDL.64 R6, [R1+0xab8] ;  /* 0x000ab80001067983 */ /* 0x008ee20000100a00 */
[----:B------:R-:W3:Y:S02]  /*3b8f0*/  LDL.LU R29, [R1+0xa44] ;  /* 0x000a4400011d7983 */ /* 0x000ee40000300800 */
[----:B----4-:R-:W-:-:S04]  /*3b900*/  IMAD.WIDE R12, R2, 0x2, R26 ;  /* 0x00000002020c7825 */ /* 0x010fc800078e021a */
[C---:B------:R-:W-:Y:S01]  /*3b910*/  IMAD.WIDE R14, R2.reuse, 0x2, R4 ;  /* 0x00000002020e7825 */ /* 0x040fe200078e0204 */
[----:B------:R2:W4:Y:S04]  /*3b920*/  LDG.E.U16 R25, [R12.64] ;  /* 0x000000060c197981 */ /* 0x000528000c1e1500 */
[----:B------:R0:W4:Y:S01]  /*3b930*/  LDG.E.U16 R26, [R14.64] ;  /* 0x000000060e1a7981 */ /* 0x000122000c1e1500 */
[----:B------:R3:W1:Y:S03]  /*3b940*/  MUFU.EX2 R5, R16 ;  /* 0x0000001000057308 */ /* 0x0006660000000800 */
[----:B------:R-:W-:Y:S01]  /*3b950*/  STL [R1+0x2ac4], R24 ;  /* 0x002ac41801007387 */ /* 0x000fe20000100800 */
[----:B------:R-:W4:Y:S02]  /*3b960*/  LDL.LU R20, [R1+0xa24] ;  /* 0x000a240001147983 */ /* 0x000f240000300800 */
[----:B------:R-:W4:Y:S01]  /*3b970*/  LDL.LU R3, [R1+0xa7c] ;  /* 0x000a7c0001037983 */ /* 0x000f220000300800 */
[----:B------:R-:W0:Y:S01]  /*3b980*/  S2R R18, SR_TID.X ;  /* 0x0000000000127919 */ /* 0x000e220000002100 */
[----:B--2---:R-:W-:-:S04]  /*3b990*/  IMAD.WIDE R12, R2, 0x2, R10 ;  /* 0x00000002020c7825 */ /* 0x004fc800078e020a */
[----:B0-----:R-:W-:-:S04]  /*3b9a0*/  IMAD.WIDE R14, R2, 0x2, R8 ;  /* 0x00000002020e7825 */ /* 0x001fc800078e0208 */
[----:B---3--:R-:W-:Y:S01]  /*3b9b0*/  IMAD.WIDE R16, R2, 0x2, R6 ;  /* 0x0000000202107825 */ /* 0x008fe200078e0206 */
[----:B------:R0:W2:Y:S04]  /*3b9c0*/  LDG.E.U16 R12, [R12.64] ;  /* 0x000000060c0c7981 */ /* 0x0000a8000c1e1500 */
[----:B------:R-:W3:Y:S04]  /*3b9d0*/  LDG.E.U16 R14, [R14.64] ;  /* 0x000000060e0e7981 */ /* 0x000ee8000c1e1500 */
[----:B0-----:R-:W3:Y:S01]  /*3b9e0*/  LDG.E.U16 R13, [R16.64] ;  /* 0x00000006100d7981 */ /* 0x001ee2000c1e1500 */
[----:B------:R-:W-:-:S04]  /*3b9f0*/  SHF.R.U32.HI R18, RZ, 0x2, R18 ;  /* 0x00000002ff127819 */ /* 0x000fc80000011612 */
[----:B------:R-:W-:Y:S01]  /*3ba00*/  SGXT.U32 R18, R18, 0x3 ;  /* 0x000000031212781a */ /* 0x000fe20000000000 */
[----:B----4-:R-:W-:Y:S03]  /*3ba10*/  STL [R1+0x2ac8], R25 ;  /* 0x002ac81901007387 */ /* 0x010fe60000100800 */
[----:B------:R-:W-:Y:S01]  /*3ba20*/  LOP3.LUT R18, R18, 0x8, RZ, 0xfc, !PT ;  /* 0x0000000812127812 */ /* 0x000fe200078efcff */
[----:B-1----:R-:W-:Y:S02]  /*3ba30*/  STL [R1], R5 ;  /* 0x0000000501007387 */ /* 0x002fe40000100800 */
[----:B------:R-:W-:Y:S01]  /*3ba40*/  STL [R1+0x2ae4], R26 ;  /* 0x002ae41a01007387 */ /* 0x000fe20000100800 */
[----:B------:R-:W4:Y:S01]  /*3ba50*/  LDL.LU R11, [R1+0xa04] ;  /* 0x000a0400010b7983 */ /* 0x000f220000300800 */
[----:B------:R-:W-:Y:S02]  /*3ba60*/  STL [R1+0x2ad8], R2 ;  /* 0x002ad80201007387 */ /* 0x000fe40000100800 */
[----:B------:R0:W1:Y:S01]  /*3ba70*/  LDS R2, [R18.X16] ;  /* 0x0000000012027984 */ /* 0x000062000000c800 */
[----:B------:R-:W0:Y:S04]  /*3ba80*/  S2R R0, SR_TID.X ;  /* 0x0000000000007919 */ /* 0x000e280000002100 */
[----:B------:R-:W0:Y:S01]  /*3ba90*/  S2R R9, SR_TID.X ;  /* 0x0000000000097919 */ /* 0x000e220000002100 */
[----:B------:R-:W-:Y:S01]  /*3baa0*/  FFMA R3, R5, R3, R22 ;  /* 0x0000000305037223 */ /* 0x000fe20000000016 */
[----:B0-----:R-:W-:-:S04]  /*3bab0*/  SHF.R.U32.HI R18, RZ, 0x2, R0 ;  /* 0x00000002ff127819 */ /* 0x001fc80000011600 */
[----:B------:R-:W-:Y:S02]  /*3bac0*/  SGXT.U32 R18, R18, 0x3 ;  /* 0x000000031212781a */ /* 0x000fe40000000000 */
[----:B------:R-:W-:Y:S02]  /*3bad0*/  LOP3.LUT R4, R9, 0x7f, RZ, 0xc0, !PT ;  /* 0x0000007f09047812 */ /* 0x000fe400078ec0ff */
[----:B------:R-:W-:Y:S02]  /*3bae0*/  LOP3.LUT R18, R18, 0x18, RZ, 0xfc, !PT ;  /* 0x0000001812127812 */ /* 0x000fe400078efcff */
[----:B------:R-:W-:-:S04]  /*3baf0*/  SHF.R.U32.HI R28, RZ, 0x2, R0 ;  /* 0x00000002ff1c7819 */ /* 0x000fc80000011600 */
[----:B------:R-:W-:Y:S01]  /*3bb00*/  SGXT.U32 R28, R28, 0x3 ;  /* 0x000000031c1c781a */ /* 0x000fe20000000000 */
[----:B--2---:R-:W-:Y:S01]  /*3bb10*/  STL [R1+0x2adc], R12 ;  /* 0x002adc0c01007387 */ /* 0x004fe20000100800 */
[----:B---3--:R-:W-:Y:S03]  /*3bb20*/  STL [R1+0x2ae0], R14 ;  /* 0x002ae00e01007387 */ /* 0x008fe60000100800 */
[----:B------:R-:W-:Y:S01]  /*3bb30*/  STL [R1+0x2af0], R13 ;  /* 0x002af00d01007387 */ /* 0x000fe20000100800 */
[----:B------:R-:W2:Y:S02]  /*3bb40*/  LDL.LU R10, [R1+0x9e4] ;  /* 0x0009e400010a7983 */ /* 0x000ea40000300800 */
[----:B------:R-:W-:Y:S02]  /*3bb50*/  STL [R1+0xa7c], R3 ;  /* 0x000a7c0301007387 */ /* 0x000fe40000100800 */
[----:B-1----:R-:W-:Y:S01]  /*3bb60*/  STL [R1+0xa50], R2 ;  /* 0x000a500201007387 */ /* 0x002fe20000100800 */
[----:B------:R-:W-:Y:S04]  /*3bb70*/  STL [R1+0x2b0c], R4 ;  /* 0x002b0c0401007387 */ /* 0x000fe80000100800 */
[----:B------:R0:W-:Y:S04]  /*3bb80*/  LDS R2, [R18.X16] ;  /* 0x0000000012027984 */ /* 0x0001e8000000c800 */
[----:B0-----:R-:W3:Y:S01]  /*3bb90*/  LDL.LU R18, [R1+0x9c0] ;  /* 0x0009c00001127983 */ /* 0x001ee20000300800 */
[----:B------:R-:W-:-:S05]  /*3bba0*/  LOP3.LUT R28, R28, 0x10, RZ, 0xfc, !PT ;  /* 0x000000101c1c7812 */ /* 0x000fca00078efcff */
[----:B------:R-:W0:Y:S01]  /*3bbb0*/  LDS R3, [R28.X16] ;  /* 0x000000001c037984 */ /* 0x000e22000000c800 */
[----:B------:R-:W-:Y:S01]  /*3bbc0*/  BAR.SYNC.DEFER_BLOCKING 0x0 ;  /* 0x0000000000007b1d */ /* 0x000fe20000010000 */
[----:B------:R-:W-:-:S05]  /*3bbd0*/  SHF.L.U32 R0, R4, 0x1, RZ ;  /* 0x0000000104007819 */ /* 0x000fca00000006ff */
[----:B0-----:R-:W-:Y:S01]  /*3bbe0*/  STL [R1+0xa4c], R3 ;  /* 0x000a4c0301007387 */ /* 0x001fe20000100800 */
[----:B------:R0:W-:Y:S02]  /*3bbf0*/  STL [R1+0xa48], R2 ;  /* 0x000a480201007387 */ /* 0x0001e40000100800 */
[----:B------:R-:W3:Y:S02]  /*3bc00*/  LDL.LU R4, [R1+0x9a0] ;  /* 0x0009a00001047983 */ /* 0x000ee40000300800 */
[----:B------:R-:W3:Y:S01]  /*3bc10*/  LDL.LU R22, [R1+0x970] ;  /* 0x0009700001167983 */ /* 0x000ee20000300800 */
[----:B------:R-:W3:Y:S01]  /*3bc20*/  LDL.LU R13, [R1+0x950] ;  /* 0x00095000010d7983 */ /* 0x000ee20000300800 */
[----:B------:R-:W3:Y:S02]  /*3bc30*/  LDL.LU R16, [R1+0x930] ;  /* 0x0009300001107983 */ /* 0x000ee40000300800 */
[----:B------:R-:W3:Y:S02]  /*3bc40*/  LDL.LU R28, [R1+0x910] ;  /* 0x00091000011c7983 */ /* 0x000ee40000300800 */
[----:B------:R-:W3:Y:S01]  /*3bc50*/  LDL.LU R17, [R1+0x8f0] ;  /* 0x0008f00001117983 */ /* 0x000ee20000300800 */
[----:B------:R-:W3:Y:S01]  /*3bc60*/  LDL.LU R14, [R1+0x8d0] ;  /* 0x0008d000010e7983 */ /* 0x000ee20000300800 */
[----:B------:R-:W3:Y:S02]  /*3bc70*/  LDL.LU R15, [R1+0x8b0] ;  /* 0x0008b000010f7983 */ /* 0x000ee40000300800 */
[----:B------:R-:W3:Y:S02]  /*3bc80*/  LDL.LU R12, [R1+0x890] ;  /* 0x00089000010c7983 */ /* 0x000ee40000300800 */
[----:B0-----:R-:W3:Y:S01]  /*3bc90*/  LDL.LU R2, [R1+0x870] ;  /* 0x0008700001027983 */ /* 0x001ee20000300800 */
[----:B------:R-:W3:Y:S01]  /*3bca0*/  LDL.LU R26, [R1+0x850] ;  /* 0x00085000011a7983 */ /* 0x000ee20000300800 */
[----:B------:R-:W3:Y:S02]  /*3bcb0*/  LDL.LU R25, [R1+0x830] ;  /* 0x0008300001197983 */ /* 0x000ee40000300800 */
[----:B------:R-:W3:Y:S02]  /*3bcc0*/  LDL.LU R24, [R1+0x810] ;  /* 0x0008100001187983 */ /* 0x000ee40000300800 */
[----:B------:R-:W3:Y:S01]  /*3bcd0*/  LDL.LU R23, [R1+0x7f0] ;  /* 0x0007f00001177983 */ /* 0x000ee20000300800 */
[----:B------:R-:W3:Y:S01]  /*3bce0*/  LDL.LU R21, [R1+0x7d0] ;  /* 0x0007d00001157983 */ /* 0x000ee20000300800 */
[----:B------:R-:W3:Y:S03]  /*3bcf0*/  LDL.LU R19, [R1+0x7b0] ;  /* 0x0007b00001137983 */ /* 0x000ee60000300800 */
[----:B------:R-:W-:Y:S01]  /*3bd00*/  STS.U16 [R0], R29 ;  /* 0x0000001d00007388 */ /* 0x000fe20000000400 */
[----:B------:R-:W3:Y:S02]  /*3bd10*/  LDL.LU R6, [R1+0x58c] ;  /* 0x00058c0001067983 */ /* 0x000ee40000300800 */
[----:B------:R0:W-:Y:S02]  /*3bd20*/  STS.U16 [R0+0x800], R20 ;  /* 0x0008001400007388 */ /* 0x0001e40000000400 */
[----:B------:R-:W3:Y:S01]  /*3bd30*/  LDL.LU R7, [R1+0x56c] ;  /* 0x00056c0001077983 */ /* 0x000ee20000300800 */
[----:B----4-:R1:W-:Y:S04]  /*3bd40*/  STS.U16 [R0+0x1000], R11 ;  /* 0x0010000b00007388 */ /* 0x0103e80000000400 */
[----:B0-----:R-:W4:Y:S01]  /*3bd50*/  LDL.LU R20, [R1+0x54c] ;  /* 0x00054c0001147983 */ /* 0x001f220000300800 */
[----:B------:R-:W4:Y:S02]  /*3bd60*/  LDL.LU R3, [R1+0x52c] ;  /* 0x00052c0001037983 */ /* 0x000f240000300800 */
[----:B------:R-:W4:Y:S02]  /*3bd70*/  LDL.LU R5, [R1+0x50c] ;  /* 0x00050c0001057983 */ /* 0x000f240000300800 */
[----:B------:R-:W4:Y:S01]  /*3bd80*/  LDL.LU R8, [R1+0x4ec] ;  /* 0x0004ec0001087983 */ /* 0x000f220000300800 */
[----:B-1----:R-:W4:Y:S01]  /*3bd90*/  LDL.LU R11, [R1+0x4c0] ;  /* 0x0004c000010b7983 */ /* 0x002f220000300800 */
[----:B------:R-:W4:Y:S02]  /*3bda0*/  LDL.LU R27, [R1+0x434] ;  /* 0x00043400011b7983 */ /* 0x000f240000300800 */
[----:B------:R-:W4:Y:S01]  /*3bdb0*/  LDL.LU R29, [R1+0x414] ;  /* 0x00041400011d7983 */ /* 0x000f220000300800 */
[----:B--2---:R0:W-:Y:S04]  /*3bdc0*/  STS.U16 [R0+0x1800], R10 ;  /* 0x0018000a00007388 */ /* 0x0041e80000000400 */
[----:B0-----:R-:W2:Y:S04]  /*3bdd0*/  LDL.LU R10, [R1+0x3f4] ;  /* 0x0003f400010a7983 */ /* 0x001ea80000300800 */
[----:B---3--:R0:W-:Y:S04]  /*3bde0*/  STS.U16 [R0+0x2000], R18 ;  /* 0x0020001200007388 */ /* 0x0081e80000000400 */
[----:B0-----:R-:W3:Y:S04]  /*3bdf0*/  LDL.LU R18, [R1+0x3d4] ;  /* 0x0003d40001127983 */ /* 0x001ee80000300800 */
[----:B------:R-:W-:Y:S01]  /*3be00*/  STS.U16 [R0+0x2800], R4 ;  /* 0x0028000400007388 */ /* 0x000fe20000000400 */
[----:B------:R-:W-:Y:S02]  /*3be10*/  STS.U16 [R0+0x3000], R22 ;  /* 0x0030001600007388 */ /* 0x000fe40000000400 */
[----:B------:R-:W-:Y:S02]  /*3be20*/  STS.U16 [R0+0x3800], R13 ;  /* 0x0038000d00007388 */ /* 0x000fe40000000400 */
[----:B------:R-:W-:Y:S01]  /*3be30*/  STS.U16 [R0+0x4000], R16 ;  /* 0x0040001000007388 */ /* 0x000fe20000000400 */
[----:B------:R0:W-:Y:S01]  /*3be40*/  STS.U16 [R0+0x4800], R28 ;  /* 0x0048001c00007388 */ /* 0x0001e20000000400 */
[----:B------:R-:W-:Y:S02]  /*3be50*/  STS.U16 [R0+0x5000], R17 ;  /* 0x0050001100007388 */ /* 0x000fe40000000400 */
[----:B------:R-:W-:Y:S02]  /*3be60*/  STS.U16 [R0+0x5800], R14 ;  /* 0x0058000e00007388 */ /* 0x000fe40000000400 */
[----:B------:R-:W-:Y:S01]  /*3be70*/  STS.U16 [R0+0x6000], R15 ;  /* 0x0060000f00007388 */ /* 0x000fe20000000400 */
[----:B------:R-:W-:Y:S01]  /*3be80*/  STS.U16 [R0+0x6800], R12 ;  /* 0x0068000c00007388 */ /* 0x000fe20000000400 */
[----:B------:R-:W-:Y:S02]  /*3be90*/  STS.U16 [R0+0x7000], R2 ;  /* 0x0070000200007388 */ /* 0x000fe40000000400 */
[----:B------:R-:W-:Y:S02]  /*3bea0*/  STS.U16 [R0+0x7800], R26 ;  /* 0x0078001a00007388 */ /* 0x000fe40000000400 */
[----:B------:R-:W-:Y:S01]  /*3beb0*/  STS.U16 [R0+0x8000], R25 ;  /* 0x0080001900007388 */ /* 0x000fe20000000400 */
[----:B------:R-:W-:Y:S01]  /*3bec0*/  STS.U16 [R0+0x8800], R24 ;  /* 0x0088001800007388 */ /* 0x000fe20000000400 */
[----:B------:R-:W-:Y:S02]  /*3bed0*/  STS.U16 [R0+0x9000], R23 ;  /* 0x0090001700007388 */ /* 0x000fe40000000400 */
[----:B------:R-:W-:Y:S02]  /*3bee0*/  STS.U16 [R0+0x9800], R21 ;  /* 0x0098001500007388 */ /* 0x000fe40000000400 */
[----:B------:R-:W-:Y:S01]  /*3bef0*/  STS.U16 [R0+0xa000], R19 ;  /* 0x00a0001300007388 */ /* 0x000fe20000000400 */
[----:B0-----:R-:W3:Y:S04]  /*3bf00*/  LDL.LU R28, [R1+0x3b4] ;  /* 0x0003b400011c7983 */ /* 0x001ee80000300800 */
[----:B------:R-:W-:Y:S01]  /*3bf10*/  STS.U16 [R0+0xa800], R6 ;  /* 0x00a8000600007388 */ /* 0x000fe20000000400 */
[----:B------:R-:W-:Y:S03]  /*3bf20*/  STS.U16 [R0+0xb000], R7 ;  /* 0x00b0000700007388 */ /* 0x000fe60000000400 */
[----:B----4-:R0:W-:Y:S01]  /*3bf30*/  STS.U16 [R0+0xb800], R20 ;  /* 0x00b8001400007388 */ /* 0x0101e20000000400 */
[----:B------:R-:W-:Y:S02]  /*3bf40*/  STS.U16 [R0+0xc000], R3 ;  /* 0x00c0000300007388 */ /* 0x000fe40000000400 */
[----:B------:R-:W-:Y:S02]  /*3bf50*/  STS.U16 [R0+0xc800], R5 ;  /* 0x00c8000500007388 */ /* 0x000fe40000000400 */
[----:B------:R-:W-:Y:S01]  /*3bf60*/  STS.U16 [R0+0xd000], R8 ;  /* 0x00d0000800007388 */ /* 0x000fe20000000400 */
[----:B------:R1:W-:Y:S01]  /*3bf70*/  STS.U16 [R0+0xd800], R11 ;  /* 0x00d8000b00007388 */ /* 0x0003e20000000400 */
[----:B------:R-:W-:Y:S02]  /*3bf80*/  STS.U16 [R0+0xe000], R27 ;  /* 0x00e0001b00007388 */ /* 0x000fe40000000400 */
[----:B------:R4:W-:Y:S01]  /*3bf90*/  STS.U16 [R0+0xe800], R29 ;  /* 0x00e8001d00007388 */ /* 0x0009e20000000400 */
[----:B0-----:R-:W3:Y:S04]  /*3bfa0*/  LDL.LU R20, [R1+0x394] ;  /* 0x0003940001147983 */ /* 0x001ee80000300800 */
[----:B-1----:R-:W3:Y:S01]  /*3bfb0*/  LDL.LU R11, [R1+0x374] ;  /* 0x00037400010b7983 */ /* 0x002ee20000300800 */
[----:B----4-:R-:W4:Y:S03]  /*3bfc0*/  LDL.LU R29, [R1+0x354] ;  /* 0x00035400011d7983 */ /* 0x010f260000300800 */
[----:B--2---:R-:W-:Y:S04]  /*3bfd0*/  STS.U16 [R0+0xf000], R10 ;  /* 0x00f0000a00007388 */ /* 0x004fe80000000400 */
[----:B---3--:R0:W-:Y:S04]  /*3bfe0*/  STS.U16 [R0+0xf800], R18 ;  /* 0x00f8001200007388 */ /* 0x0081e80000000400 */
[----:B0-----:R-:W2:Y:S01]  /*3bff0*/  LDL.LU R18, [R1+0x334] ;  /* 0x0003340001127983 */ /* 0x001ea20000300800 */
[----:B------:R-:W3:Y:S02]  /*3c000*/  LDL.LU R4, [R1+0x304] ;  /* 0x0003040001047983 */ /* 0x000ee40000300800 */
        /* <DEDUP_REMOVED lines=15> */
[----:B------:R-:W3:Y:S03]  /*3c100*/  LDL.LU R6, [R1+0x104] ;  /* 0x0001040001067983 */ /* 0x000ee60000300800 */
[----:B------:R0:W-:Y:S04]  /*3c110*/  STS.U16 [R0+0x10000], R28 ;  /* 0x0100001c00007388 */ /* 0x0001e80000000400 */
[----:B0-----:R-:W3:Y:S01]  /*3c120*/  LDL.LU R28, [R1+0xe4] ;  /* 0x0000e400011c7983 */ /* 0x001ee20000300800 */
[----:B------:R-:W3:Y:S02]  /*3c130*/  LDL.LU R7, [R1+0xc4] ;  /* 0x0000c40001077983 */ /* 0x000ee40000300800 */
[----:B------:R-:W3:Y:S02]  /*3c140*/  LDL.LU R3, [R1+0xc0] ;  /* 0x0000c00001037983 */ /* 0x000ee40000300800 */
[----:B------:R-:W3:Y:S01]  /*3c150*/  LDL.LU R5, [R1+0xbc] ;  /* 0x0000bc0001057983 */ /* 0x000ee20000300800 */
[----:B------:R0:W-:Y:S04]  /*3c160*/  STS.U16 [R0+0x10800], R20 ;  /* 0x0108001400007388 */ /* 0x0001e80000000400 */
[----:B------:R1:W-:Y:S01]  /*3c170*/  STS.U16 [R0+0x11000], R11 ;  /* 0x0110000b00007388 */ /* 0x0003e20000000400 */
[----:B----4-:R4:W-:Y:S03]  /*3c180*/  STS.U16 [R0+0x11800], R29 ;  /* 0x0118001d00007388 */ /* 0x0109e60000000400 */
[----:B0-----:R-:W3:Y:S01]  /*3c190*/  LDL.LU R20, [R1+0xb8] ;  /* 0x0000b80001147983 */ /* 0x001ee20000300800 */
[----:B------:R-:W3:Y:S02]  /*3c1a0*/  LDL.LU R8, [R1+0xb4] ;  /* 0x0000b40001087983 */ /* 0x000ee40000300800 */
[----:B------:R-:W3:Y:S01]  /*3c1b0*/  LDL.LU R27, [R1+0xb0] ;  /* 0x0000b000011b7983 */ /* 0x000ee20000300800 */
[----:B-1----:R-:W3:Y:S01]  /*3c1c0*/  LDL.LU R11, [R1+0xac] ;  /* 0x0000ac00010b7983 */ /* 0x002ee20000300800 */
[----:B----4-:R-:W4:Y:S03]  /*3c1d0*/  LDL.LU R29, [R1+0x68] ;  /* 0x00006800011d7983 */ /* 0x010f260000300800 */
[----:B--2---:R0:W-:Y:S04]  /*3c1e0*/  STS.U16 [R0+0x12000], R18 ;  /* 0x0120001200007388 */ /* 0x0041e80000000400 */
[----:B0-----:R-:W2:Y:S01]  /*3c1f0*/  LDL.LU R18, [R1+0x2b4c] ;  /* 0x002b4c0001127983 */ /* 0x001ea20000300800 */
[----:B---3--:R-:W-:Y:S03]  /*3c200*/  STS.U16 [R0+0x12800], R4 ;  /* 0x0128000400007388 */ /* 0x008fe60000000400 */
[----:B------:R-:W-:Y:S01]  /*3c210*/  STS.U16 [R0+0x13000], R22 ;  /* 0x0130001600007388 */ /* 0x000fe20000000400 */
[----:B------:R-:W-:Y:S03]  /*3c220*/  STS.U16 [R0+0x13800], R13 ;  /* 0x0138000d00007388 */ /* 0x000fe60000000400 */
        /* <DEDUP_REMOVED lines=13> */
[----:B------:R-:W-:Y:S03]  /*3c300*/  STS.U16 [R0+0x1a800], R6 ;  /* 0x01a8000600007388 */ /* 0x000fe60000000400 */
[----:B0-----:R-:W3:Y:S04]  /*3c310*/  LDL.LU R10, [R1+0xa40] ;  /* 0x000a4000010a7983 */ /* 0x001ee80000300800 */
[----:B------:R0:W-:Y:S01]  /*3c320*/  STS.U16 [R0+0x1b000], R28 ;  /* 0x01b0001c00007388 */ /* 0x0001e20000000400 */
[----:B------:R-:W-:Y:S02]  /*3c330*/  STS.U16 [R0+0x1b800], R7 ;  /* 0x01b8000700007388 */ /* 0x000fe40000000400 */
[----:B------:R-:W-:Y:S02]  /*3c340*/  STS.U16 [R0+0x1c000], R3 ;  /* 0x01c0000300007388 */ /* 0x000fe40000000400 */
[----:B------:R-:W-:Y:S01]  /*3c350*/  STS.U16 [R0+0x1c800], R5 ;  /* 0x01c8000500007388 */ /* 0x000fe20000000400 */
[----:B0-----:R-:W0:Y:S04]  /*3c360*/  S2R R28, SR_TID.X ;  /* 0x00000000001c7919 */ /* 0x001e280000002100 */
[----:B------:R1:W-:Y:S01]  /*3c370*/  STS.U16 [R0+0x1d000], R20 ;  /* 0x01d0001400007388 */ /* 0x0003e20000000400 */
[----:B------:R-:W-:Y:S02]  /*3c380*/  STS.U16 [R0+0x1d800], R8 ;  /* 0x01d8000800007388 */ /* 0x000fe40000000400 */
[----:B------:R-:W-:Y:S01]  /*3c390*/  STS.U16 [R0+0x1e000], R27 ;  /* 0x01e0001b00007388 */ /* 0x000fe20000000400 */
[----:B------:R0:W-:Y:S01]  /*3c3a0*/  STS.U16 [R0+0x1e800], R11 ;  /* 0x01e8000b00007388 */ /* 0x0001e20000000400 */
[----:B----4-:R-:W-:Y:S03]  /*3c3b0*/  STS.U16 [R0+0x1f000], R29 ;  /* 0x01f0001d00007388 */ /* 0x010fe60000000400 */
[----:B-1----:R-:W4:Y:S04]  /*3c3c0*/  LDL.LU R20, [R1+0xa20] ;  /* 0x000a200001147983 */ /* 0x002f280000300800 */
[----:B0-----:R-:W4:Y:S01]  /*3c3d0*/  LDL.LU R11, [R1+0xa00] ;  /* 0x000a0000010b7983 */ /* 0x001f220000300800 */
[----:B------:R-:W4:Y:S02]  /*3c3e0*/  LDL.LU R5, [R1+0x9bc] ;  /* 0x0009bc0001057983 */ /* 0x000f240000300800 */
[----:B------:R-:W4:Y:S02]  /*3c3f0*/  LDL.LU R8, [R1+0x99c] ;  /* 0x00099c0001087983 */ /* 0x000f240000300800 */
[----:B------:R-:W-:Y:S01]  /*3c400*/  STL [R1+0x2af4], R0 ;  /* 0x002af40001007387 */ /* 0x000fe20000100800 */
[----:B------:R-:W-:-:S04]  /*3c410*/  LOP3.LUT R28, R28, 0x7f, RZ, 0xc0, !PT ;  /* 0x0000007f1c1c7812 */ /* 0x000fc800078ec0ff */
[----:B------:R-:W-:-:S04]  /*3c420*/  SHF.L.U32 R28, R28, 0x1, RZ ;  /* 0x000000011c1c7819 */ /* 0x000fc800000006ff */
[----:B------:R-:W-:Y:S01]  /*3c430*/  LOP3.LUT R27, R28, 0x10, RZ, 0x3c, !PT ;  /* 0x000000101c1b7812 */ /* 0x000fe200078e3cff */
[----:B--2---:R0:W-:Y:S04]  /*3c440*/  STS.U16 [R0+0x1f800], R18 ;  /* 0x01f8001200007388 */ /* 0x0041e80000000400 */
[----:B0-----:R-:W2:Y:S01]  /*3c450*/  LDL.LU R0, [R1+0x9e0] ;  /* 0x0009e00001007983 */ /* 0x001ea20000300800 */
[----:B------:R-:W2:Y:S02]  /*3c460*/  LDL.LU R18, [R1+0x96c] ;  /* 0x00096c0001127983 */ /* 0x000ea40000300800 */
[----:B------:R-:W2:Y:S02]  /*3c470*/  LDL.LU R4, [R1+0x94c] ;  /* 0x00094c0001047983 */ /* 0x000ea40000300800 */
[----:B------:R-:W2:Y:S01]  /*3c480*/  LDL.LU R22, [R1+0x92c] ;  /* 0x00092c0001167983 */ /* 0x000ea20000300800 */
[----:B------:R-:W2:Y:S01]  /*3c490*/  LDL.LU R13, [R1+0x90c] ;  /* 0x00090c00010d7983 */ /* 0x000ea20000300800 */
        /* <DEDUP_REMOVED lines=16> */
[----:B------:R-:W2:Y:S03]  /*3c5a0*/  LDL.LU R28, [R1+0x4e8] ;  /* 0x0004e800011c7983 */ /* 0x000ea60000300800 */
[----:B---3--:R0:W-:Y:S04]  /*3c5b0*/  STS.U16 [R27+0x100], R10 ;  /* 0x0001000a1b007388 */ /* 0x0081e80000000400 */
[----:B0-----:R-:W3:Y:S04]  /*3c5c0*/  LDL.LU R10, [R1+0x4b4] ;  /* 0x0004b400010a7983 */ /* 0x001ee80000300800 */
[----:B----4-:R0:W-:Y:S04]  /*3c5d0*/  STS.U16 [R27+0x900], R20 ;  /* 0x000900141b007388 */ /* 0x0101e80000000400 */
[----:B------:R1:W-:Y:S04]  /*3c5e0*/  STS.U16 [R27+0x1100], R11 ;  /* 0x0011000b1b007388 */ /* 0x0003e80000000400 */
[----:B0-----:R-:W4:Y:S04]  /*3c5f0*/  LDL.LU R20, [R1+0x430] ;  /* 0x0004300001147983 */ /* 0x001f280000300800 */
[----:B-1----:R-:W4:Y:S04]  /*3c600*/  LDL.LU R11, [R1+0x410] ;  /* 0x00041000010b7983 */ /* 0x002f280000300800 */
[----:B--2---:R-:W-:Y:S01]  /*3c610*/  STS.U16 [R27+0x1900], R0 ;  /* 0x001900001b007388 */ /* 0x004fe20000000400 */
[----:B------:R0:W-:Y:S02]  /*3c620*/  STS.U16 [R27+0x2100], R5 ;  /* 0x002100051b007388 */ /* 0x0001e40000000400 */
[----:B------:R1:W-:Y:S02]  /*3c630*/  STS.U16 [R27+0x2900], R8 ;  /* 0x002900081b007388 */ /* 0x0003e40000000400 */
        /* <DEDUP_REMOVED lines=15> */
[----:B------:R-:W-:Y:S01]  /*3c730*/  STS.U16 [R27+0xa900], R19 ;  /* 0x00a900131b007388 */ /* 0x000fe20000000400 */
[----:B0-----:R-:W2:Y:S01]  /*3c740*/  LDL.LU R5, [R1+0x3f0] ;  /* 0x0003f00001057983 */ /* 0x001ea20000300800 */
[----:B------:R-:W-:Y:S02]  /*3c750*/  STS.U16 [R27+0xb100], R6 ;  /* 0x00b100061b007388 */ /* 0x000fe40000000400 */
[----:B-1----:R-:W2:Y:S02]  /*3c760*/  LDL.LU R8, [R1+0x3d0] ;  /* 0x0003d00001087983 */ /* 0x002ea40000300800 */
[----:B------:R0:W-:Y:S01]  /*3c770*/  STS.U16 [R27+0xb900], R29 ;  /* 0x00b9001d1b007388 */ /* 0x0001e20000000400 */
[----:B------:R-:W-:Y:S01]  /*3c780*/  STS.U16 [R27+0xc100], R7 ;  /* 0x00c100071b007388 */ /* 0x000fe20000000400 */
[----:B------:R-:W-:Y:S02]  /*3c790*/  STS.U16 [R27+0xc900], R3 ;  /* 0x00c900031b007388 */ /* 0x000fe40000000400 */
[----:B------:R1:W-:Y:S01]  /*3c7a0*/  STS.U16 [R27+0xd100], R28 ;  /* 0x00d1001c1b007388 */ /* 0x0003e20000000400 */
[----:B0-----:R-:W2:Y:S01]  /*3c7b0*/  LDL.LU R29, [R1+0x3b0] ;  /* 0x0003b000011d7983 */ /* 0x001ea20000300800 */
[----:B-1----:R-:W2:Y:S03]  /*3c7c0*/  LDL.LU R28, [R1+0x390] ;  /* 0x00039000011c7983 */ /* 0x002ea60000300800 */
[----:B---3--:R-:W-:Y:S04]  /*3c7d0*/  STS.U16 [R27+0xd900], R10 ;  /* 0x00d9000a1b007388 */ /* 0x008fe80000000400 */
[----:B----4-:R-:W-:Y:S04]  /*3c7e0*/  STS.U16 [R27+0xe100], R20 ;  /* 0x00e100141b007388 */ /* 0x010fe80000000400 */
[----:B------:R0:W-:Y:S04]  /*3c7f0*/  STS.U16 [R27+0xe900], R11 ;  /* 0x00e9000b1b007388 */ /* 0x0001e80000000400 */
[----:B0-----:R-:W3:Y:S01]  /*3c800*/  LDL.LU R11, [R1+0x370] ;  /* 0x00037000010b7983 */ /* 0x001ee20000300800 */
[----:B------:R-:W4:Y:S02]  /*3c810*/  LDL.LU R10, [R1+0x350] ;  /* 0x00035000010a7983 */ /* 0x000f240000300800 */
[----:B------:R-:W4:Y:S02]  /*3c820*/  LDL.LU R20, [R1+0x330] ;  /* 0x0003300001147983 */ /* 0x000f240000300800 */
[----:B------:R-:W4:Y:S01]  /*3c830*/  LDL.LU R0, [R1+0x300] ;  /* 0x0003000001007983 */ /* 0x000f220000300800 */
[----:B------:R-:W4:Y:S01]  /*3c840*/  LDL.LU R18, [R1+0x2e0] ;  /* 0x0002e00001127983 */ /* 0x000f220000300800 */
        /* <DEDUP_REMOVED lines=17> */
[----:B------:R-:W4:Y:S01]  /*3c960*/  LDL.LU R3, [R1+0x8c] ;  /* 0x00008c0001037983 */ /* 0x000f220000300800 */
[----:B--2---:R-:W-:Y:S01]  /*3c970*/  STS.U16 [R27+0xf100], R5 ;  /* 0x00f100051b007388 */ /* 0x004fe20000000400 */
[----:B------:R-:W-:Y:S03]  /*3c980*/  STS.U16 [R27+0xf900], R8 ;  /* 0x00f900081b007388 */ /* 0x000fe60000000400 */
[----:B------:R0:W-:Y:S01]  /*3c990*/  STS.U16 [R27+0x10100], R29 ;  /* 0x0101001d1b007388 */ /* 0x0001e20000000400 */
[----:B------:R1:W-:Y:S03]  /*3c9a0*/  STS.U16 [R27+0x10900], R28 ;  /* 0x0109001c1b007388 */ /* 0x0003e60000000400 */
[----:B0-----:R-:W2:Y:S01]  /*3c9b0*/  LDL.LU R29, [R1+0x7c] ;  /* 0x00007c00011d7983 */ /* 0x001ea20000300800 */
[----:B------:R-:W2:Y:S02]  /*3c9c0*/  LDL.LU R5, [R1+0x78] ;  /* 0x0000780001057983 */ /* 0x000ea40000300800 */
[----:B------:R-:W2:Y:S02]  /*3c9d0*/  LDL.LU R8, [R1+0x74] ;  /* 0x0000740001087983 */ /* 0x000ea40000300800 */
[----:B-1----:R-:W2:Y:S01]  /*3c9e0*/  LDL.LU R28, [R1+0x70] ;  /* 0x00007000011c7983 */ /* 0x002ea20000300800 */
[----:B------:R-:W-:Y:S01]  /*3c9f0*/  LOP3.LUT R9, R9, 0x7f, RZ, 0xc0, !PT ;  /* 0x0000007f09097812 */ /* 0x000fe200078ec0ff */
[----:B---3--:R0:W-:Y:S01]  /*3ca00*/  STS.U16 [R27+0x11100], R11 ;  /* 0x0111000b1b007388 */ /* 0x0081e20000000400 */
[----:B----4-:R1:W-:Y:S03]  /*3ca10*/  STS.U16 [R27+0x11900], R10 ;  /* 0x0119000a1b007388 */ /* 0x0103e60000000400 */
[----:B------:R3:W-:Y:S01]  /*3ca20*/  STS.U16 [R27+0x12100], R20 ;  /* 0x012100141b007388 */ /* 0x0007e20000000400 */
[----:B------:R-:W-:Y:S03]  /*3ca30*/  STS.U16 [R27+0x12900], R0 ;  /* 0x012900001b007388 */ /* 0x000fe60000000400 */
        /* <DEDUP_REMOVED lines=19> */
[----:B0-----:R-:W4:Y:S01]  /*3cb70*/  LDL.LU R11, [R1+0x2b48] ;  /* 0x002b4800010b7983 */ /* 0x001f220000300800 */
[----:B-1----:R-:W4:Y:S02]  /*3cb80*/  LDL.LU R10, [R1+0x6c] ;  /* 0x00006c00010a7983 */ /* 0x002f240000300800 */
[----:B---3--:R-:W3:Y:S01]  /*3cb90*/  LDL.LU R20, [R1+0x64] ;  /* 0x0000640001147983 */ /* 0x008ee20000300800 */
[----:B--2---:R0:W-:Y:S01]  /*3cba0*/  STS.U16 [R27+0x1c900], R29 ;  /* 0x01c9001d1b007388 */ /* 0x0041e20000000400 */
[----:B------:R-:W-:Y:S02]  /*3cbb0*/  STS.U16 [R27+0x1d100], R5 ;  /* 0x01d100051b007388 */ /* 0x000fe40000000400 */
[----:B------:R-:W-:Y:S02]  /*3cbc0*/  STS.U16 [R27+0x1d900], R8 ;  /* 0x01d900081b007388 */ /* 0x000fe40000000400 */
[----:B------:R1:W-:Y:S02]  /*3cbd0*/  STS.U16 [R27+0x1e100], R28 ;  /* 0x01e1001c1b007388 */ /* 0x0003e40000000400 */
[----:B0-----:R-:W-:-:S05]  /*3cbe0*/  IMAD.SHL.U32 R29, R9, 0x2, RZ ;  /* 0x00000002091d7824 */ /* 0x001fca00078e00ff */
[----:B-1----:R-:W-:-:S05]  /*3cbf0*/  LOP3.LUT R28, R29, 0x20, RZ, 0x3c, !PT ;  /* 0x000000201d1c7812 */ /* 0x002fca00078e3cff */
[----:B------:R-:W-:Y:S01]  /*3cc00*/  STL [R1+0x2b44], R28 ;  /* 0x002b441c01007387 */ /* 0x000fe20000100800 */
[----:B------:R0:W-:Y:S03]  /*3cc10*/  STL [R1+0x2b2c], R29 ;  /* 0x002b2c1d01007387 */ /* 0x0001e60000100800 */
[----:B0-----:R-:W2:Y:S04]  /*3cc20*/  LDL.LU R29, [R1+0x9dc] ;  /* 0x0009dc00011d7983 */ /* 0x001ea80000300800 */
[----:B--2---:R0:W-:Y:S04]  /*3cc30*/  STL [R1+0x2b3c], R29 ;  /* 0x002b3c1d01007387 */ /* 0x0041e80000100800 */
[----:B0-----:R-:W2:Y:S01]  /*3cc40*/  LDL.LU R29, [R1+0xa1c] ;  /* 0x000a1c00011d7983 */ /* 0x001ea20000300800 */
[----:B------:R-:W-:-:S04]  /*3cc50*/  SHF.L.U32 R9, R9, 0x1, RZ ;  /* 0x0000000109097819 */ /* 0x000fc800000006ff */
[----:B------:R-:W-:-:S05]  /*3cc60*/  LOP3.LUT R28, R9, 0x10, RZ, 0x3c, !PT ;  /* 0x00000010091c7812 */ /* 0x000fca00078e3cff */
[----:B----4-:R-:W-:Y:S01]  /*3cc70*/  STS.U16 [R28+0x1e900], R10 ;  /* 0x01e9000a1c007388 */ /* 0x010fe20000000400 */
[----:B---3--:R-:W-:Y:S02]  /*3cc80*/  STS.U16 [R28+0x1f100], R20 ;  /* 0x01f100141c007388 */ /* 0x008fe40000000400 */
[----:B------:R-:W-:Y:S01]  /*3cc90*/  STS.U16 [R28+0x1f900], R11 ;  /* 0x01f9000b1c007388 */ /* 0x000fe20000000400 */
[----:B--2---:R0:W-:Y:S04]  /*3cca0*/  STL [R1+0x2b40], R29 ;  /* 0x002b401d01007387 */ /* 0x0041e80000100800 */
[----:B0-----:R-:W2:Y:S01]  /*3ccb0*/  LDL.LU R29, [R1+0xa3c] ;  /* 0x000a3c00011d7983 */ /* 0x001ea20000300800 */
[----:B------:R-:W3:Y:S02]  /*3ccc0*/  LDL.LU R0, [R1+0x9b8] ;  /* 0x0009b80001007983 */ /* 0x000ee40000300800 */
[----:B------:R-:W4:Y:S02]  /*3ccd0*/  LDL.LU R18, [R1+0x998] ;  /* 0x0009980001127983 */ /* 0x000f240000300800 */
        /* <DEDUP_REMOVED lines=25> */
[----:B------:R-:W3:Y:S04]  /*3ce70*/  LDL.LU R11, [R1+0x9fc] ;  /* 0x0009fc00010b7983 */ /* 0x000ee80000300800 */
[----:B--2---:R0:W-:Y:S04]  /*3ce80*/  STS.U16 [R28+0x200], R29 ;  /* 0x0002001d1c007388 */ /* 0x0041e80000000400 */
[----:B0-----:R-:W2:Y:S04]  /*3ce90*/  LDL.LU R29, [R1+0x2b40] ;  /* 0x002b4000011d7983 */ /* 0x001ea80000300800 */
[----:B--2---:R0:W-:Y:S04]  /*3cea0*/  STS.U16 [R28+0xa00], R29 ;  /* 0x000a001d1c007388 */ /* 0x0041e80000000400 */
[----:B0-----:R-:W2:Y:S01]  /*3ceb0*/  LDL.LU R29, [R1+0x2b3c] ;  /* 0x002b3c00011d7983 */ /* 0x001ea20000300800 */
[----:B---3--:R-:W-:Y:S03]  /*3cec0*/  STS.U16 [R28+0x1200], R11 ;  /* 0x0012000b1c007388 */ /* 0x008fe60000000400 */
[----:B--2---:R0:W-:Y:S04]  /*3ced0*/  STS.U16 [R28+0x1a00], R29 ;  /* 0x001a001d1c007388 */ /* 0x0041e80000000400 */
[----:B0-----:R-:W2:Y:S04]  /*3cee0*/  LDL.LU R29, [R1+0x38c] ;  /* 0x00038c00011d7983 */ /* 0x001ea80000300800 */
[----:B--2---:R0:W-:Y:S04]  /*3cef0*/  STL [R1+0x2b30], R29 ;  /* 0x002b301d01007387 */ /* 0x0041e80000100800 */
[----:B0-----:R-:W2:Y:S04]  /*3cf00*/  LDL.LU R29, [R1+0x3ac] ;  /* 0x0003ac00011d7983 */ /* 0x001ea80000300800 */
[----:B--2---:R0:W-:Y:S04]  /*3cf10*/  STL [R1+0x2b34], R29 ;  /* 0x002b341d01007387 */ /* 0x0041e80000100800 */
[----:B0-----:R-:W2:Y:S01]  /*3cf20*/  LDL.LU R29, [R1+0x3cc] ;  /* 0x0003cc00011d7983 */ /* 0x001ea20000300800 */
[----:B------:R-:W-:Y:S02]  /*3cf30*/  STS.U16 [R28+0x2200], R0 ;  /* 0x002200001c007388 */ /* 0x000fe40000000400 */
[----:B----4-:R-:W-:Y:S02]  /*3cf40*/  STS.U16 [R28+0x2a00], R18 ;  /* 0x002a00121c007388 */ /* 0x010fe40000000400 */
        /* <DEDUP_REMOVED lines=23> */
[----:B--2---:R0:W-:Y:S04]  /*3d0c0*/  STL [R1+0x2b38], R29 ;  /* 0x002b381d01007387 */ /* 0x0041e80000100800 */
[----:B0-----:R-:W2:Y:S01]  /*3d0d0*/  LDL.LU R29, [R1+0x3ec] ;  /* 0x0003ec00011d7983 */ /* 0x001ea20000300800 */
[----:B------:R-:W3:Y:S02]  /*3d0e0*/  LDL.LU R9, [R1+0x36c] ;  /* 0x00036c0001097983 */ /* 0x000ee40000300800 */
[----:B------:R0:W-:Y:S02]  /*3d0f0*/  STS.U16 [R28+0xea00], R20 ;  /* 0x00ea00141c007388 */ /* 0x0001e40000000400 */
[----:B------:R-:W4:Y:S01]  /*3d100*/  LDL.LU R10, [R1+0x34c] ;  /* 0x00034c00010a7983 */ /* 0x000f220000300800 */
[----:B0-----:R-:W3:Y:S01]  /*3d110*/  LDL.LU R20, [R1+0x31c] ;  /* 0x00031c0001147983 */ /* 0x001ee20000300800 */
        /* <DEDUP_REMOVED lines=23> */
[----:B------:R-:W3:Y:S04]  /*3d290*/  LDL.LU R27, [R1+0xc] ;  /* 0x00000c00011b7983 */ /* 0x000ee80000300800 */
[----:B--2---:R0:W-:Y:S04]  /*3d2a0*/  STS.U16 [R28+0xf200], R29 ;  /* 0x00f2001d1c007388 */ /* 0x0041e80000000400 */
[----:B0-----:R-:W2:Y:S04]  /*3d2b0*/  LDL.LU R29, [R1+0x2b38] ;  /* 0x002b3800011d7983 */ /* 0x001ea80000300800 */
[----:B--2---:R0:W-:Y:S04]  /*3d2c0*/  STS.U16 [R28+0xfa00], R29 ;  /* 0x00fa001d1c007388 */ /* 0x0041e80000000400 */
[----:B0-----:R-:W2:Y:S04]  /*3d2d0*/  LDL.LU R29, [R1+0x2b34] ;  /* 0x002b3400011d7983 */ /* 0x001ea80000300800 */
[----:B--2---:R0:W-:Y:S04]  /*3d2e0*/  STS.U16 [R28+0x10200], R29 ;  /* 0x0102001d1c007388 */ /* 0x0041e80000000400 */
[----:B0-----:R-:W2:Y:S04]  /*3d2f0*/  LDL.LU R29, [R1+0x2b30] ;  /* 0x002b3000011d7983 */ /* 0x001ea80000300800 */
[----:B--2---:R0:W-:Y:S01]  /*3d300*/  STS.U16 [R28+0x10a00], R29 ;  /* 0x010a001d1c007388 */ /* 0x0041e20000000400 */
[----:B---3--:R1:W-:Y:S02]  /*3d310*/  STS.U16 [R28+0x11200], R9 ;  /* 0x011200091c007388 */ /* 0x0083e40000000400 */
[----:B----4-:R2:W-:Y:S02]  /*3d320*/  STS.U16 [R28+0x11a00], R10 ;  /* 0x011a000a1c007388 */ /* 0x0105e40000000400 */
[----:B------:R3:W-:Y:S01]  /*3d330*/  STS.U16 [R28+0x12200], R20 ;  /* 0x012200141c007388 */ /* 0x0007e20000000400 */
[----:B------:R3:W-:Y:S04]  /*3d340*/  STS.U16 [R28+0x12a00], R11 ;  /* 0x012a000b1c007388 */ /* 0x0007e80000000400 */
[----:B0-----:R-:W4:Y:S01]  /*3d350*/  LDL.LU R29, [R1+0x2b2c] ;  /* 0x002b2c00011d7983 */ /* 0x001f220000300800 */
[----:B-1----:R-:W4:Y:S02]  /*3d360*/  LDL.LU R9, [R1+0x2b28] ;  /* 0x002b280001097983 */ /* 0x002f240000300800 */
[----:B--2---:R-:W2:Y:S02]  /*3d370*/  LDL.LU R10, [R1+0x2b24] ;  /* 0x002b2400010a7983 */ /* 0x004ea40000300800 */
[----:B---3--:R-:W3:Y:S01]  /*3d380*/  LDL.LU R20, [R1+0x2b20] ;  /* 0x002b200001147983 */ /* 0x008ee20000300800 */
[----:B------:R-:W2:Y:S04]  /*3d390*/  LDL.LU R11, [R1+0x994] ;  /* 0x00099400010b7983 */ /* 0x000ea80000300800 */
[----:B--2---:R0:W-:Y:S04]  /*3d3a0*/  STL [R1+0x2b18], R11 ;  /* 0x002b180b01007387 */ /* 0x0041e80000100800 */
[----:B0-----:R-:W2:Y:S04]  /*3d3b0*/  LDL.LU R11, [R1+0xa18] ;  /* 0x000a1800010b7983 */ /* 0x001ea80000300800 */
        /* <DEDUP_REMOVED lines=27> */
[----:B------:R-:W2:Y:S04]  /*3d570*/  LDL.LU R26, [R1+0x804] ;  /* 0x00080400011a7983 */ /* 0x000ea80000300800 */
[----:B------:R0:W-:Y:S01]  /*3d580*/  STS.U16 [R28+0x1a200], R23 ;  /* 0x01a200171c007388 */ /* 0x0001e20000000400 */
[----:B------:R-:W2:Y:S02]  /*3d590*/  LDL.LU R25, [R1+0x7e4] ;  /* 0x0007e40001197983 */ /* 0x000ea40000300800 */
[----:B------:R1:W-:Y:S02]  /*3d5a0*/  STS.U16 [R28+0x1aa00], R21 ;  /* 0x01aa00151c007388 */ /* 0x0003e40000000400 */
[----:B------:R-:W2:Y:S01]  /*3d5b0*/  LDL.LU R24, [R1+0x7c4] ;  /* 0x0007c40001187983 */ /* 0x000ea20000300800 */
[----:B------:R3:W-:Y:S01]  /*3d5c0*/  STS.U16 [R28+0x1b200], R19 ;  /* 0x01b200131c007388 */ /* 0x0007e20000000400 */
[----:B------:R3:W-:Y:S02]  /*3d5d0*/  STS.U16 [R28+0x1ba00], R6 ;  /* 0x01ba00061c007388 */ /* 0x0007e40000000400 */
[----:B------:R3:W-:Y:S02]  /*3d5e0*/  STS.U16 [R28+0x1c200], R7 ;  /* 0x01c200071c007388 */ /* 0x0007e40000000400 */
[----:B------:R4:W-:Y:S01]  /*3d5f0*/  STS.U16 [R28+0x1ca00], R3 ;  /* 0x01ca00031c007388 */ /* 0x0009e20000000400 */
[----:B0-----:R-:W2:Y:S01]  /*3d600*/  LDL.LU R23, [R1+0x7a4] ;  /* 0x0007a40001177983 */ /* 0x001ea20000300800 */
[----:B-1----:R-:W2:Y:S03]  /*3d610*/  LDL.LU R21, [R1+0x580] ;  /* 0x0005800001157983 */ /* 0x002ea60000300800 */
[----:B------:R0:W-:Y:S04]  /*3d620*/  STS.U16 [R28+0x1d200], R5 ;  /* 0x01d200051c007388 */ /* 0x0001e80000000400 */
[----:B---3--:R-:W3:Y:S01]  /*3d630*/  LDL.LU R19, [R1+0x560] ;  /* 0x0005600001137983 */ /* 0x008ee20000300800 */
[----:B------:R-:W3:Y:S02]  /*3d640*/  LDL.LU R6, [R1+0x540] ;  /* 0x0005400001067983 */ /* 0x000ee40000300800 */
[----:B------:R-:W3:Y:S02]  /*3d650*/  LDL.LU R7, [R1+0x520] ;  /* 0x0005200001077983 */ /* 0x000ee40000300800 */
[----:B------:R1:W-:Y:S01]  /*3d660*/  STS.U16 [R28+0x1da00], R8 ;  /* 0x01da00081c007388 */ /* 0x0003e20000000400 */
[----:B----4-:R-:W4:Y:S04]  /*3d670*/  LDL.LU R3, [R1+0x500] ;  /* 0x0005000001037983 */ /* 0x010f280000300800 */
[----:B------:R1:W-:Y:S01]  /*3d680*/  STS.U16 [R28+0x1e200], R27 ;  /* 0x01e2001b1c007388 */ /* 0x0003e20000000400 */
[----:B------:R1:W-:Y:S03]  /*3d690*/  STS.U16 [R28+0x1ea00], R20 ;  /* 0x01ea00141c007388 */ /* 0x0003e60000000400 */
[----:B0-----:R-:W3:Y:S01]  /*3d6a0*/  LDL.LU R5, [R1+0x4e0] ;  /* 0x0004e00001057983 */ /* 0x001ee20000300800 */
[----:B------:R0:W-:Y:S03]  /*3d6b0*/  STS.U16 [R28+0x1f200], R10 ;  /* 0x01f2000a1c007388 */ /* 0x0001e60000000400 */
[----:B-1----:R-:W3:Y:S01]  /*3d6c0*/  LDL.LU R8, [R1+0x498] ;  /* 0x0004980001087983 */ /* 0x002ee20000300800 */
[----:B------:R-:W-:-:S03]  /*3d6d0*/  LOP3.LUT R27, R29, 0x30, RZ, 0x3c, !PT ;  /* 0x000000301d1b7812 */ /* 0x000fc600078e3cff */
[----:B------:R-:W3:Y:S01]  /*3d6e0*/  LDL.LU R29, [R1+0x428] ;  /* 0x00042800011d7983 */ /* 0x000ee20000300800 */
[----:B------:R-:W3:Y:S02]  /*3d6f0*/  LDL.LU R20, [R1+0x9b4] ;  /* 0x0009b40001147983 */ /* 0x000ee40000300800 */
[----:B0-----:R-:W3:Y:S02]  /*3d700*/  LDL.LU R10, [R1+0x9d8] ;  /* 0x0009d800010a7983 */ /* 0x001ee40000300800 */
[----:B------:R0:W-:Y:S02]  /*3d710*/  STS.U16 [R28+0x1fa00], R9 ;  /* 0x01fa00091c007388 */ /* 0x0001e40000000400 */
[----:B0-----:R-:W3:Y:S01]  /*3d720*/  LDL.LU R9, [R1+0x9f8] ;  /* 0x0009f80001097983 */ /* 0x001ee20000300800 */
[----:B------:R-:W3:Y:S03]  /*3d730*/  LDL.LU R28, [R1+0x408] ;  /* 0x00040800011c7983 */ /* 0x000ee60000300800 */
[----:B--2---:R0:W-:Y:S04]  /*3d740*/  STS.U16 [R27+0x300], R11 ;  /* 0x0003000b1b007388 */ /* 0x0041e80000000400 */
[----:B0-----:R-:W2:Y:S04]  /*3d750*/  LDL.LU R11, [R1+0x2b1c] ;  /* 0x002b1c00010b7983 */ /* 0x001ea80000300800 */
[----:B--2---:R0:W-:Y:S04]  /*3d760*/  STS.U16 [R27+0xb00], R11 ;  /* 0x000b000b1b007388 */ /* 0x0041e80000000400 */
[----:B0-----:R-:W2:Y:S01]  /*3d770*/  LDL.LU R11, [R1+0x2b18] ;  /* 0x002b1800010b7983 */ /* 0x001ea20000300800 */
[----:B---3--:R-:W-:Y:S02]  /*3d780*/  STS.U16 [R27+0x1300], R9 ;  /* 0x001300091b007388 */ /* 0x008fe40000000400 */
[----:B------:R-:W-:Y:S02]  /*3d790*/  STS.U16 [R27+0x1b00], R10 ;  /* 0x001b000a1b007388 */ /* 0x000fe40000000400 */
[----:B------:R-:W-:Y:S01]  /*3d7a0*/  STS.U16 [R27+0x2300], R20 ;  /* 0x002300141b007388 */ /* 0x000fe20000000400 */
[----:B--2---:R-:W-:Y:S01]  /*3d7b0*/  STS.U16 [R27+0x2b00], R11 ;  /* 0x002b000b1b007388 */ /* 0x004fe20000000400 */
        /* <DEDUP_REMOVED lines=19> */
[----:B----4-:R-:W-:Y:S01]  /*3d8f0*/  STS.U16 [R27+0xcb00], R3 ;  /* 0x00cb00031b007388 */ /* 0x010fe20000000400 */
[----:B------:R-:W-:Y:S02]  /*3d900*/  STS.U16 [R27+0xd300], R5 ;  /* 0x00d300051b007388 */ /* 0x000fe40000000400 */
[----:B------:R-:W-:Y:S02]  /*3d910*/  STS.U16 [R27+0xdb00], R8 ;  /* 0x00db00081b007388 */ /* 0x000fe40000000400 */
[----:B------:R0:W-:Y:S02]  /*3d920*/  STS.U16 [R27+0xe300], R29 ;  /* 0x00e3001d1b007388 */ /* 0x0001e40000000400 */
[----:B0-----:R-:W2:Y:S01]  /*3d930*/  LDL.LU R29, [R1+0x3e8] ;  /* 0x0003e800011d7983 */ /* 0x001ea20000300800 */
[----:B------:R-:W3:Y:S03]  /*3d940*/  LDL.LU R4, [R1+0x388] ;  /* 0x0003880001047983 */ /* 0x000ee60000300800 */
[----:B---3--:R0:W-:Y:S04]  /*3d950*/  STL [R1+0x2b10], R4 ;  /* 0x002b100401007387 */ /* 0x0081e80000100800 */
[----:B0-----:R-:W3:Y:S04]  /*3d960*/  LDL.LU R4, [R1+0x3a8] ;  /* 0x0003a80001047983 */ /* 0x001ee80000300800 */
[----:B------:R-:W-:Y:S04]  /*3d970*/  STS.U16 [R27+0xeb00], R28 ;  /* 0x00eb001c1b007388 */ /* 0x000fe80000000400 */
[----:B---3--:R0:W-:Y:S04]  /*3d980*/  STL [R1+0x2b14], R4 ;  /* 0x002b140401007387 */ /* 0x0081e80000100800 */
        /* <DEDUP_REMOVED lines=25> */
[----:B------:R-:W4:Y:S03]  /*3db20*/  LDL.LU R3, [R1+0x38] ;  /* 0x0000380001037983 */ /* 0x000f260000300800 */
[----:B--2---:R0:W-:Y:S01]  /*3db30*/  STS.U16 [R27+0xf300], R29 ;  /* 0x00f3001d1b007388 */ /* 0x0041e20000000400 */
[----:B------:R-:W3:Y:S03]  /*3db40*/  LDL.LU R5, [R1+0x20] ;  /* 0x0000200001057983 */ /* 0x000ee60000300800 */
[----:B0-----:R-:W3:Y:S04]  /*3db50*/  LDL.LU R29, [R1+0x8] ;  /* 0x00000800011d7983 */ /* 0x001ee80000300800 */
[----:B---3--:R0:W-:Y:S04]  /*3db60*/  STS.U16 [R27+0xfb00], R4 ;  /* 0x00fb00041b007388 */ /* 0x0081e80000000400 */
[----:B0-----:R-:W3:Y:S04]  /*3db70*/  LDL.LU R4, [R1+0x2b14] ;  /* 0x002b140001047983 */ /* 0x001ee80000300800 */
[----:B---3--:R0:W-:Y:S04]  /*3db80*/  STS.U16 [R27+0x10300], R4 ;  /* 0x010300041b007388 */ /* 0x0081e80000000400 */
[----:B0-----:R-:W3:Y:S04]  /*3db90*/  LDL.LU R4, [R1+0x2b10] ;  /* 0x002b100001047983 */ /* 0x001ee80000300800 */
[----:B---3--:R0:W-:Y:S01]  /*3dba0*/  STS.U16 [R27+0x10b00], R4 ;  /* 0x010b00041b007388 */ /* 0x0081e20000000400 */
[----:B----4-:R1:W-:Y:S02]  /*3dbb0*/  STS.U16 [R27+0x11300], R6 ;  /* 0x011300061b007388 */ /* 0x0103e40000000400 */
[----:B------:R3:W-:Y:S02]  /*3dbc0*/  STS.U16 [R27+0x11b00], R7 ;  /* 0x011b00071b007388 */ /* 0x0007e40000000400 */
[----:B------:R4:W-:Y:S01]  /*3dbd0*/  STS.U16 [R27+0x12300], R8 ;  /* 0x012300081b007388 */ /* 0x0009e20000000400 */
        /* <DEDUP_REMOVED lines=22> */
[----:B------:R-:W-:Y:S01]  /*3dd40*/  STS.U16 [R27+0x1cb00], R28 ;  /* 0x01cb001c1b007388 */ /* 0x000fe20000000400 */
[----:B---3--:R-:W3:Y:S04]  /*3dd50*/  LDL.LU R7, [R1+0x2b04] ;  /* 0x002b040001077983 */ /* 0x008ee80000300800 */
[----:B------:R-:W-:Y:S01]  /*3dd60*/  STS.U16 [R27+0x1d300], R3 ;  /* 0x01d300031b007388 */ /* 0x000fe20000000400 */
[----:B----4-:R-:W4:Y:S02]  /*3dd70*/  LDL.LU R8, [R1+0x2b00] ;  /* 0x002b000001087983 */ /* 0x010f240000300800 */
[----:B------:R0:W-:Y:S02]  /*3dd80*/  STS.U16 [R27+0x1db00], R5 ;  /* 0x01db00051b007388 */ /* 0x0001e40000000400 */
[----:B0-----:R-:W3:Y:S01]  /*3dd90*/  LDL.LU R5, [R1+0x9f4] ;  /* 0x0009f40001057983 */ /* 0x001ee20000300800 */
[----:B------:R0:W-:Y:S01]  /*3dda0*/  STS.U16 [R27+0x1e300], R29 ;  /* 0x01e3001d1b007388 */ /* 0x0001e20000000400 */
[----:B--2---:R-:W-:-:S02]  /*3ddb0*/  SHF.L.U32 R26, R4, 0x1, RZ ;  /* 0x00000001041a7819 */ /* 0x004fc400000006ff */
[----:B---3--:R1:W-:Y:S01]  /*3ddc0*/  STL [R1+0x2afc], R5 ;  /* 0x002afc0501007387 */ /* 0x0083e20000100800 */
[----:B0-----:R-:W2:Y:S02]  /*3ddd0*/  LDL.LU R27, [R1+0x9d4] ;  /* 0x0009d400011b7983 */ /* 0x001ea40000300800 */
[----:B------:R-:W3:Y:S02]  /*3dde0*/  LDL.LU R29, [R1+0x9b0] ;  /* 0x0009b000011d7983 */ /* 0x000ee40000300800 */
        /* <DEDUP_REMOVED lines=15> */
[----:B------:R-:W2:Y:S01]  /*3dee0*/  LDL.LU R24, [R1+0x57c] ;  /* 0x00057c0001187983 */ /* 0x000ea20000300800 */
[----:B------:R-:W-:Y:S01]  /*3def0*/  SHF.L.U32 R28, R4, 0x1, RZ ;  /* 0x00000001041c7819 */ /* 0x000fe200000006ff */
[----:B------:R-:W2:Y:S01]  /*3df00*/  LDL.LU R23, [R1+0x55c] ;  /* 0x00055c0001177983 */ /* 0x000ea20000300800 */
[----:B------:R-:W2:Y:S01]  /*3df10*/  LDL.LU R21, [R1+0x53c] ;  /* 0x00053c0001157983 */ /* 0x000ea20000300800 */
[----:B-1----:R-:W-:Y:S01]  /*3df20*/  LOP3.LUT R5, R26, 0x30, RZ, 0x3c, !PT ;  /* 0x000000301a057812 */ /* 0x002fe200078e3cff */
[----:B------:R-:W2:Y:S01]  /*3df30*/  LDL.LU R19, [R1+0x51c] ;  /* 0x00051c0001137983 */ /* 0x000ea20000300800 */
[----:B------:R-:W2:Y:S01]  /*3df40*/  LDL.LU R3, [R1+0x4fc] ;  /* 0x0004fc0001037983 */ /* 0x000ea20000300800 */
[----:B------:R-:W2:Y:S01]  /*3df50*/  LDL.LU R4, [R1+0x4dc] ;  /* 0x0004dc0001047983 */ /* 0x000ea20000300800 */
[----:B------:R-:W-:Y:S01]  /*3df60*/  LOP3.LUT R26, R28, 0x40, RZ, 0x3c, !PT ;  /* 0x000000401c1a7812 */ /* 0x000fe200078e3cff */
[----:B------:R0:W-:Y:S01]  /*3df70*/  STL [R1+0x2af8], R28 ;  /* 0x002af81c01007387 */ /* 0x0001e20000100800 */
[----:B----4-:R1:W-:Y:S01]  /*3df80*/  STS.U16 [R5+0x1eb00], R8 ;  /* 0x01eb000805007388 */ /* 0x0103e20000000400 */
[----:B------:R4:W-:Y:S02]  /*3df90*/  STS.U16 [R5+0x1f300], R7 ;  /* 0x01f3000705007388 */ /* 0x0009e40000000400 */
[----:B------:R4:W-:Y:S01]  /*3dfa0*/  STS.U16 [R5+0x1fb00], R6 ;  /* 0x01fb000605007388 */ /* 0x0009e20000000400 */
[----:B0-----:R-:W2:Y:S01]  /*3dfb0*/  LDL.LU R28, [R1+0x990] ;  /* 0x00099000011c7983 */ /* 0x001ea20000300800 */
[----:B-1----:R-:W2:Y:S02]  /*3dfc0*/  LDL.LU R8, [R1+0xa14] ;  /* 0x000a140001087983 */ /* 0x002ea40000300800 */
[----:B----4-:R-:W4:Y:S02]  /*3dfd0*/  LDL.LU R7, [R1+0xa34] ;  /* 0x000a340001077983 */ /* 0x010f240000300800 */
[----:B------:R-:W2:Y:S01]  /*3dfe0*/  LDL.LU R5, [R1+0x2afc] ;  /* 0x002afc0001057983 */ /* 0x000ea20000300800 */
[----:B----4-:R-:W-:Y:S01]  /*3dff0*/  STS.U16 [R26+0x400], R7 ;  /* 0x000400071a007388 */ /* 0x010fe20000000400 */
[----:B--2---:R-:W-:Y:S02]  /*3e000*/  STS.U16 [R26+0xc00], R8 ;  /* 0x000c00081a007388 */ /* 0x004fe40000000400 */
[----:B------:R0:W-:Y:S02]  /*3e010*/  STS.U16 [R26+0x1400], R5 ;  /* 0x001400051a007388 */ /* 0x0001e40000000400 */
[----:B0-----:R-:W2:Y:S01]  /*3e020*/  LDL.LU R5, [R1+0x48c] ;  /* 0x00048c0001057983 */ /* 0x001ea20000300800 */
[----:B------:R0:W-:Y:S02]  /*3e030*/  STS.U16 [R26+0x1c00], R27 ;  /* 0x001c001b1a007388 */ /* 0x0001e40000000400 */
[----:B---3--:R1:W-:Y:S02]  /*3e040*/  STS.U16 [R26+0x2400], R29 ;  /* 0x0024001d1a007388 */ /* 0x0083e40000000400 */
[----:B------:R3:W-:Y:S01]  /*3e050*/  STS.U16 [R26+0x2c00], R28 ;  /* 0x002c001c1a007388 */ /* 0x0007e20000000400 */
[----:B------:R-:W-:Y:S01]  /*3e060*/  STS.U16 [R26+0x3400], R9 ;  /* 0x003400091a007388 */ /* 0x000fe20000000400 */
[----:B------:R-:W-:Y:S02]  /*3e070*/  STS.U16 [R26+0x3c00], R10 ;  /* 0x003c000a1a007388 */ /* 0x000fe40000000400 */
[----:B------:R-:W-:Y:S02]  /*3e080*/  STS.U16 [R26+0x4400], R20 ;  /* 0x004400141a007388 */ /* 0x000fe40000000400 */
[----:B------:R-:W-:Y:S01]  /*3e090*/  STS.U16 [R26+0x4c00], R11 ;  /* 0x004c000b1a007388 */ /* 0x000fe20000000400 */
[----:B------:R4:W-:Y:S04]  /*3e0a0*/  STS.U16 [R26+0x5400], R0 ;  /* 0x005400001a007388 */ /* 0x0009e80000000400 */
[----:B0-----:R-:W2:Y:S01]  /*3e0b0*/  LDL.LU R27, [R1+0x424] ;  /* 0x00042400011b7983 */ /* 0x001ea20000300800 */
[----:B-1----:R-:W2:Y:S02]  /*3e0c0*/  LDL.LU R29, [R1+0x404] ;  /* 0x00040400011d7983 */ /* 0x002ea40000300800 */
        /* <DEDUP_REMOVED lines=10> */
[----:B------:R-:W-:Y:S04]  /*3e170*/  STS.U16 [R26+0xac00], R24 ;  /* 0x00ac00181a007388 */ /* 0x000fe80000000400 */
[----:B---3--:R-:W3:Y:S01]  /*3e180*/  LDL.LU R28, [R1+0x3e4] ;  /* 0x0003e400011c7983 */ /* 0x008ee20000300800 */
[----:B------:R1:W-:Y:S02]  /*3e190*/  STS.U16 [R26+0xb400], R23 ;  /* 0x00b400171a007388 */ /* 0x0003e40000000400 */
[----:B----4-:R-:W4:Y:S02]  /*3e1a0*/  LDL.LU R0, [R1+0x3c4] ;  /* 0x0003c40001007983 */ /* 0x010f240000300800 */
[----:B------:R-:W-:Y:S01]  /*3e1b0*/  STS.U16 [R26+0xbc00], R21 ;  /* 0x00bc00151a007388 */ /* 0x000fe20000000400 */
[----:B0-----:R-:W3:Y:S04]  /*3e1c0*/  LDL.LU R13, [R1+0x3a4] ;  /* 0x0003a400010d7983 */ /* 0x001ee80000300800 */
[----:B------:R0:W-:Y:S01]  /*3e1d0*/  STS.U16 [R26+0xc400], R19 ;  /* 0x00c400131a007388 */ /* 0x0001e20000000400 */
[----:B------:R0:W-:Y:S02]  /*3e1e0*/  STS.U16 [R26+0xcc00], R3 ;  /* 0x00cc00031a007388 */ /* 0x0001e40000000400 */
[----:B------:R-:W-:Y:S01]  /*3e1f0*/  STS.U16 [R26+0xd400], R4 ;  /* 0x00d400041a007388 */ /* 0x000fe20000000400 */
[----:B-1----:R-:W3:Y:S04]  /*3e200*/  LDL.LU R23, [R1+0x384] ;  /* 0x0003840001177983 */ /* 0x002ee80000300800 */
[----:B0-----:R-:W3:Y:S01]  /*3e210*/  LDL.LU R19, [R1+0x364] ;  /* 0x0003640001137983 */ /* 0x001ee20000300800 */
[----:B------:R-:W3:Y:S02]  /*3e220*/  LDL.LU R3, [R1+0x344] ;  /* 0x0003440001037983 */ /* 0x000ee40000300800 */
[----:B------:R-:W3:Y:S01]  /*3e230*/  LDL.LU R21, [R1+0x314] ;  /* 0x0003140001157983 */ /* 0x000ee20000300800 */
        /* <DEDUP_REMOVED lines=19> */
[----:B------:R0:W-:Y:S01]  /*3e370*/  STS.U16 [R26+0xe400], R27 ;  /* 0x00e4001b1a007388 */ /* 0x0001e20000000400 */
[----:B------:R-:W2:Y:S02]  /*3e380*/  LDL.LU R4, [R1+0x9c] ;  /* 0x00009c0001047983 */ /* 0x000ea40000300800 */
[----:B------:R1:W-:Y:S01]  /*3e390*/  STS.U16 [R26+0xec00], R29 ;  /* 0x00ec001d1a007388 */ /* 0x0003e20000000400 */
[----:B0-----:R-:W2:Y:S01]  /*3e3a0*/  LDL.LU R27, [R1+0x80] ;  /* 0x00008000011b7983 */ /* 0x001ea20000300800 */
[----:B-1----:R-:W2:Y:S02]  /*3e3b0*/  LDL.LU R29, [R1+0x4c] ;  /* 0x00004c00011d7983 */ /* 0x002ea40000300800 */
[----:B---3--:R0:W-:Y:S02]  /*3e3c0*/  STS.U16 [R26+0xf400], R28 ;  /* 0x00f4001c1a007388 */ /* 0x0081e40000000400 */
[----:B----4-:R1:W-:Y:S01]  /*3e3d0*/  STS.U16 [R26+0xfc00], R0 ;  /* 0x00fc00001a007388 */ /* 0x0103e20000000400 */
[----:B------:R3:W-:Y:S01]  /*3e3e0*/  STS.U16 [R26+0x10400], R13 ;  /* 0x0104000d1a007388 */ /* 0x0007e20000000400 */
[----:B------:R4:W-:Y:S02]  /*3e3f0*/  STS.U16 [R26+0x10c00], R23 ;  /* 0x010c00171a007388 */ /* 0x0009e40000000400 */
[----:B------:R4:W-:Y:S02]  /*3e400*/  STS.U16 [R26+0x11400], R19 ;  /* 0x011400131a007388 */ /* 0x0009e40000000400 */
[----:B------:R4:W-:Y:S01]  /*3e410*/  STS.U16 [R26+0x11c00], R3 ;  /* 0x011c00031a007388 */ /* 0x0009e20000000400 */
[----:B0-----:R-:W2:Y:S01]  /*3e420*/  LDL.LU R28, [R1+0x2af8] ;  /* 0x002af800011c7983 */ /* 0x001ea20000300800 */
[----:B-1----:R-:W2:Y:S02]  /*3e430*/  LDL.LU R0, [R1+0x2af4] ;  /* 0x002af40001007983 */ /* 0x002ea40000300800 */
[----:B---3--:R-:W3:Y:S02]  /*3e440*/  LDL.LU R13, [R1+0x2af0] ;  /* 0x002af000010d7983 */ /* 0x008ee40000300800 */
[----:B----4-:R-:W4:Y:S01]  /*3e450*/  LDL.LU R23, [R1+0x34] ;  /* 0x0000340001177983 */ /* 0x010f220000300800 */
[----:B------:R-:W3:Y:S01]  /*3e460*/  LDL.LU R19, [R1+0x1c] ;  /* 0x00001c0001137983 */ /* 0x000ee20000300800 */
[----:B------:R-:W3:Y:S03]  /*3e470*/  LDL.LU R3, [R1+0x4] ;  /* 0x0000040001037983 */ /* 0x000ee60000300800 */
[----:B------:R0:W-:Y:S04]  /*3e480*/  STS.U16 [R26+0x12400], R21 ;  /* 0x012400151a007388 */ /* 0x0001e80000000400 */
[----:B0-----:R-:W3:Y:S04]  /*3e490*/  LDL.LU R21, [R1+0x2aec] ;  /* 0x002aec0001157983 */ /* 0x001ee80000300800 */
[----:B--2---:R0:W-:Y:S04]  /*3e4a0*/  STS.U16 [R26+0x12c00], R5 ;  /* 0x012c00051a007388 */ /* 0x0041e80000000400 */
[----:B0-----:R-:W2:Y:S01]  /*3e4b0*/  LDL.LU R5, [R1+0x2ae8] ;  /* 0x002ae80001057983 */ /* 0x001ea20000300800 */
[----:B------:R0:W-:Y:S02]  /*3e4c0*/  STS.U16 [R26+0x13400], R6 ;  /* 0x013400061a007388 */ /* 0x0001e40000000400 */
        /* <DEDUP_REMOVED lines=8> */
[----:B------:R1:W-:Y:S02]  /*3e550*/  STS.U16 [R26+0x17c00], R16 ;  /* 0x017c00101a007388 */ /* 0x0003e40000000400 */
[----:B------:R1:W-:Y:S01]  /*3e560*/  STS.U16 [R26+0x18400], R17 ;  /* 0x018400111a007388 */ /* 0x0003e20000000400 */
[----:B------:R-:W-:Y:S01]  /*3e570*/  STS.U16 [R26+0x18c00], R14 ;  /* 0x018c000e1a007388 */ /* 0x000fe20000000400 */
[----:B------:R-:W-:Y:S02]  /*3e580*/  STS.U16 [R26+0x19400], R15 ;  /* 0x0194000f1a007388 */ /* 0x000fe40000000400 */
[----:B------:R-:W-:Y:S02]  /*3e590*/  STS.U16 [R26+0x19c00], R12 ;  /* 0x019c000c1a007388 */ /* 0x000fe40000000400 */
[----:B------:R-:W-:Y:S01]  /*3e5a0*/  STS.U16 [R26+0x1a400], R2 ;  /* 0x01a400021a007388 */ /* 0x000fe20000000400 */
[----:B------:R-:W-:Y:S04]  /*3e5b0*/  STS.U16 [R26+0x1ac00], R25 ;  /* 0x01ac00191a007388 */ /* 0x000fe80000000400 */
[----:B0-----:R-:W2:Y:S01]  /*3e5c0*/  LDL.LU R6, [R1+0xa10] ;  /* 0x000a100001067983 */ /* 0x001ea20000300800 */
[----:B------:R-:W-:Y:S02]  /*3e5d0*/  STS.U16 [R26+0x1b400], R24 ;  /* 0x01b400181a007388 */ /* 0x000fe40000000400 */
[----:B-1----:R-:W2:Y:S02]  /*3e5e0*/  LDL.LU R16, [R1+0x9f0] ;  /* 0x0009f00001107983 */ /* 0x002ea40000300800 */
[----:B------:R0:W-:Y:S01]  /*3e5f0*/  STS.U16 [R26+0x1bc00], R4 ;  /* 0x01bc00041a007388 */ /* 0x0001e20000000400 */
[----:B------:R-:W2:Y:S04]  /*3e600*/  LDL.LU R17, [R1+0x9d0] ;  /* 0x0009d00001117983 */ /* 0x000ea80000300800 */
[----:B------:R1:W-:Y:S01]  /*3e610*/  STS.U16 [R26+0x1c400], R27 ;  /* 0x01c4001b1a007388 */ /* 0x0003e20000000400 */
[----:B------:R1:W-:Y:S03]  /*3e620*/  STS.U16 [R26+0x1cc00], R29 ;  /* 0x01cc001d1a007388 */ /* 0x0003e60000000400 */
[----:B0-----:R-:W2:Y:S01]  /*3e630*/  LDL.LU R4, [R1+0x9ac] ;  /* 0x0009ac0001047983 */ /* 0x001ea20000300800 */
[----:B-1----:R-:W2:Y:S02]  /*3e640*/  LDL.LU R27, [R1+0x98c] ;  /* 0x00098c00011b7983 */ /* 0x002ea40000300800 */
        /* <DEDUP_REMOVED lines=13> */
[----:B----4-:R0:W-:Y:S01]  /*3e720*/  STS.U16 [R26+0x1d400], R23 ;  /* 0x01d400171a007388 */ /* 0x0101e20000000400 */
[----:B------:R-:W3:Y:S02]  /*3e730*/  LDL.LU R24, [R1+0x7bc] ;  /* 0x0007bc0001187983 */ /* 0x000ee40000300800 */
[----:B---3--:R1:W-:Y:S02]  /*3e740*/  STS.U16 [R26+0x1dc00], R19 ;  /* 0x01dc00131a007388 */ /* 0x0083e40000000400 */
[----:B------:R3:W-:Y:S01]  /*3e750*/  STS.U16 [R26+0x1e400], R3 ;  /* 0x01e400031a007388 */ /* 0x0007e20000000400 */
[----:B------:R-:W-:Y:S01]  /*3e760*/  LOP3.LUT R25, R28, 0x50, RZ, 0x3c, !PT ;  /* 0x000000501c197812 */ /* 0x000fe200078e3cff */
[----:B0-----:R-:W3:Y:S01]  /*3e770*/  LDL.LU R23, [R1+0x59c] ;  /* 0x00059c0001177983 */ /* 0x001ee20000300800 */
[----:B-1----:R-:W3:Y:S02]  /*3e780*/  LDL.LU R19, [R1+0x578] ;  /* 0x0005780001137983 */ /* 0x002ee40000300800 */
[----:B---3--:R-:W3:Y:S01]  /*3e790*/  LDL.LU R3, [R1+0x558] ;  /* 0x0005580001037983 */ /* 0x008ee20000300800 */
[----:B------:R-:W3:Y:S04]  /*3e7a0*/  LDL.LU R28, [R1+0x538] ;  /* 0x00053800011c7983 */ /* 0x000ee80000300800 */
[----:B--2---:R0:W-:Y:S01]  /*3e7b0*/  STS.U16 [R26+0x1ec00], R5 ;  /* 0x01ec00051a007388 */ /* 0x0041e20000000400 */
[----:B------:R1:W-:Y:S03]  /*3e7c0*/  STS.U16 [R26+0x1f400], R21 ;  /* 0x01f400151a007388 */ /* 0x0003e60000000400 */
[----:B0-----:R-:W2:Y:S01]  /*3e7d0*/  LDL.LU R5, [R1+0xa30] ;  /* 0x000a300001057983 */ /* 0x001ea20000300800 */
[----:B-1----:R-:W2:Y:S03]  /*3e7e0*/  LDL.LU R26, [R1+0x2ae4] ;  /* 0x002ae400011a7983 */ /* 0x002ea60000300800 */
[----:B------:R-:W0:Y:S02]  /*3e7f0*/  S2R R21, SR_TID.X ;  /* 0x0000000000157919 */ /* 0x000e240000002100 */
[----:B0-----:R-:W-:-:S05]  /*3e800*/  LOP3.LUT R21, R21, 0x7f, RZ, 0xc0, !PT ;  /* 0x0000007f15157812 */ /* 0x001fca00078ec0ff */
[----:B------:R-:W-:-:S05]  /*3e810*/  IMAD.SHL.U32 R21, R21, 0x2, RZ ;  /* 0x0000000215157824 */ /* 0x000fca00078e00ff */
[----:B------:R-:W-:-:S05]  /*3e820*/  LOP3.LUT R21, R21, 0x40, RZ, 0x3c, !PT ;  /* 0x0000004015157812 */ /* 0x000fca00078e3cff */
[----:B--2---:R-:W-:Y:S01]  /*3e830*/  STS.U16 [R21+0x1fc00], R26 ;  /* 0x01fc001a15007388 */ /* 0x004fe20000000400 */
[----:B------:R-:W-:Y:S02]  /*3e840*/  STS.U16 [R25+0x500], R5 ;  /* 0x0005000519007388 */ /* 0x000fe40000000400 */
[----:B------:R-:W-:Y:S02]  /*3e850*/  STS.U16 [R25+0xd00], R6 ;  /* 0x000d000619007388 */ /* 0x000fe40000000400 */
[----:B------:R0:W-:Y:S01]  /*3e860*/  STS.U16 [R25+0x1500], R16 ;  /* 0x0015001019007388 */ /* 0x0001e20000000400 */
[----:B------:R1:W-:Y:S01]  /*3e870*/  STS.U16 [R25+0x1d00], R17 ;  /* 0x001d001119007388 */ /* 0x0003e20000000400 */
[----:B------:R2:W-:Y:S02]  /*3e880*/  STS.U16 [R25+0x2500], R4 ;  /* 0x0025000419007388 */ /* 0x0005e40000000400 */
[----:B------:R3:W-:Y:S02]  /*3e890*/  STS.U16 [R25+0x2d00], R27 ;  /* 0x002d001b19007388 */ /* 0x0007e40000000400 */
[----:B------:R3:W-:Y:S01]  /*3e8a0*/  STS.U16 [R25+0x3500], R29 ;  /* 0x0035001d19007388 */ /* 0x0007e20000000400 */
[----:B0-----:R-:W4:Y:S01]  /*3e8b0*/  LDL.LU R16, [R1+0x518] ;  /* 0x0005180001107983 */ /* 0x001f220000300800 */
[----:B-1----:R-:W4:Y:S02]  /*3e8c0*/  LDL.LU R17, [R1+0x4f8] ;  /* 0x0004f80001117983 */ /* 0x002f240000300800 */
[----:B--2---:R-:W2:Y:S02]  /*3e8d0*/  LDL.LU R4, [R1+0x4d8] ;  /* 0x0004d80001047983 */ /* 0x004ea40000300800 */
[----:B---3--:R-:W3:Y:S01]  /*3e8e0*/  LDL.LU R27, [R1+0x480] ;  /* 0x00048000011b7983 */ /* 0x008ee20000300800 */
[----:B------:R-:W3:Y:S04]  /*3e8f0*/  LDL.LU R29, [R1+0x420] ;  /* 0x00042000011d7983 */ /* 0x000ee80000300800 */
        /* <DEDUP_REMOVED lines=8> */
[----:B------:R0:W-:Y:S01]  /*3e980*/  STS.U16 [R25+0x7d00], R14 ;  /* 0x007d000e19007388 */ /* 0x0001e20000000400 */
[----:B------:R-:W-:Y:S02]  /*3e990*/  STS.U16 [R25+0x8500], R15 ;  /* 0x0085000f19007388 */ /* 0x000fe40000000400 */
[----:B------:R1:W-:Y:S02]  /*3e9a0*/  STS.U16 [R25+0x8d00], R12 ;  /* 0x008d000c19007388 */ /* 0x0003e40000000400 */
[----:B------:R1:W-:Y:S01]  /*3e9b0*/  STS.U16 [R25+0x9500], R2 ;  /* 0x0095000219007388 */ /* 0x0003e20000000400 */
[----:B------:R-:W-:Y:S01]  /*3e9c0*/  STS.U16 [R25+0x9d00], R24 ;  /* 0x009d001819007388 */ /* 0x000fe20000000400 */
[----:B------:R1:W-:Y:S02]  /*3e9d0*/  STS.U16 [R25+0xa500], R23 ;  /* 0x00a5001719007388 */ /* 0x0003e40000000400 */
[----:B------:R1:W-:Y:S02]  /*3e9e0*/  STS.U16 [R25+0xad00], R19 ;  /* 0x00ad001319007388 */ /* 0x0003e40000000400 */
[----:B------:R1:W-:Y:S01]  /*3e9f0*/  STS.U16 [R25+0xb500], R3 ;  /* 0x00b5000319007388 */ /* 0x0003e20000000400 */
[----:B0-----:R-:W3:Y:S01]  /*3ea00*/  LDL.LU R14, [R1+0x400] ;  /* 0x00040000010e7983 */ /* 0x001ee20000300800 */
[----:B-1----:R-:W3:Y:S02]  /*3ea10*/  LDL.LU R12, [R1+0x3e0] ;  /* 0x0003e000010c7983 */ /* 0x002ee40000300800 */
[----:B------:R-:W3:Y:S01]  /*3ea20*/  LDL.LU R2, [R1+0x3c0] ;  /* 0x0003c00001027983 */ /* 0x000ee20000300800 */
[----:B------:R0:W-:Y:S04]  /*3ea30*/  STS.U16 [R25+0xbd00], R28 ;  /* 0x00bd001c19007388 */ /* 0x0001e80000000400 */
[----:B------:R-:W3:Y:S01]  /*3ea40*/  LDL.LU R23, [R1+0x3a0] ;  /* 0x0003a00001177983 */ /* 0x000ee20000300800 */
[----:B------:R-:W3:Y:S02]  /*3ea50*/  LDL.LU R15, [R1+0x380] ;  /* 0x00038000010f7983 */ /* 0x000ee40000300800 */
[----:B------:R-:W3:Y:S02]  /*3ea60*/  LDL.LU R24, [R1+0x360] ;  /* 0x0003600001187983 */ /* 0x000ee40000300800 */
[----:B------:R-:W3:Y:S01]  /*3ea70*/  LDL.LU R19, [R1+0x340] ;  /* 0x0003400001137983 */ /* 0x000ee20000300800 */
[----:B------:R-:W3:Y:S04]  /*3ea80*/  LDL.LU R3, [R1+0x310] ;  /* 0x0003100001037983 */ /* 0x000ee80000300800 */
[----:B0-----:R-:W3:Y:S04]  /*3ea90*/  LDL.LU R28, [R1+0x2f0] ;  /* 0x0002f000011c7983 */ /* 0x001ee80000300800 */
[----:B----4-:R-:W-:Y:S01]  /*3eaa0*/  STS.U16 [R25+0xc500], R16 ;  /* 0x00c5001019007388 */ /* 0x010fe20000000400 */
[----:B------:R-:W-:Y:S02]  /*3eab0*/  STS.U16 [R25+0xcd00], R17 ;  /* 0x00cd001119007388 */ /* 0x000fe40000000400 */
[----:B--2---:R0:W-:Y:S02]  /*3eac0*/  STS.U16 [R25+0xd500], R4 ;  /* 0x00d5000419007388 */ /* 0x0041e40000000400 */
[----:B---3--:R-:W-:Y:S01]  /*3ead0*/  STS.U16 [R25+0xdd00], R27 ;  /* 0x00dd001b19007388 */ /* 0x008fe20000000400 */
[----:B------:R1:W-:Y:S04]  /*3eae0*/  STS.U16 [R25+0xe500], R29 ;  /* 0x00e5001d19007388 */ /* 0x0003e80000000400 */
[----:B0-----:R-:W2:Y:S04]  /*3eaf0*/  LDL.LU R4, [R1+0x2d0] ;  /* 0x0002d00001047983 */ /* 0x001ea80000300800 */
[----:B-1----:R-:W3:Y:S01]  /*3eb00*/  LDL.LU R29, [R1+0x2b0] ;  /* 0x0002b000011d7983 */ /* 0x002ee20000300800 */
        /* <DEDUP_REMOVED lines=14> */
[----:B------:R-:W4:Y:S04]  /*3ebf0*/  LDL.LU R27, [R1+0xd0] ;  /* 0x0000d000011b7983 */ /* 0x000f280000300800 */
[----:B------:R0:W-:Y:S01]  /*3ec00*/  STS.U16 [R25+0xed00], R14 ;  /* 0x00ed000e19007388 */ /* 0x0001e20000000400 */
[----:B------:R1:W-:Y:S02]  /*3ec10*/  STS.U16 [R25+0xf500], R12 ;  /* 0x00f5000c19007388 */ /* 0x0003e40000000400 */
[----:B------:R1:W-:Y:S02]  /*3ec20*/  STS.U16 [R25+0xfd00], R2 ;  /* 0x00fd000219007388 */ /* 0x0003e40000000400 */
[----:B------:R1:W-:Y:S01]  /*3ec30*/  STS.U16 [R25+0x10500], R23 ;  /* 0x0105001719007388 */ /* 0x0003e20000000400 */
[----:B------:R1:W-:Y:S01]  /*3ec40*/  STS.U16 [R25+0x10d00], R15 ;  /* 0x010d000f19007388 */ /* 0x0003e20000000400 */
[----:B------:R1:W-:Y:S03]  /*3ec50*/  STS.U16 [R25+0x11500], R24 ;  /* 0x0115001819007388 */ /* 0x0003e60000000400 */
[----:B0-----:R-:W4:Y:S01]  /*3ec60*/  LDL.LU R14, [R1+0x2ae0] ;  /* 0x002ae000010e7983 */ /* 0x001f220000300800 */
[----:B-1----:R-:W4:Y:S03]  /*3ec70*/  LDL.LU R12, [R1+0x2adc] ;  /* 0x002adc00010c7983 */ /* 0x002f260000300800 */
[----:B------:R0:W5:Y:S01]  /*3ec80*/  LDL.LU R2, [R1+0x2ad8] ;  /* 0x002ad80001027983 */ /* 0x0001620000300800 */
[----:B------:R-:W4:Y:S03]  /*3ec90*/  LDL.LU R23, [R1+0x2ad4] ;  /* 0x002ad40001177983 */ /* 0x000f260000300800 */
[----:B------:R-:W4:Y:S04]  /*3eca0*/  LDL.LU R15, [R1+0x98] ;  /* 0x00009800010f7983 */ /* 0x000f280000300800 */
[----:B------:R1:W-:Y:S01]  /*3ecb0*/  STS.U16 [R25+0x11d00], R19 ;  /* 0x011d001319007388 */ /* 0x0003e20000000400 */
[----:B------:R-:W4:Y:S02]  /*3ecc0*/  LDL.LU R24, [R1+0x60] ;  /* 0x0000600001187983 */ /* 0x000f240000300800 */
[----:B------:R0:W-:Y:S02]  /*3ecd0*/  STS.U16 [R25+0x12500], R3 ;  /* 0x0125000319007388 */ /* 0x0001e40000000400 */
[----:B------:R0:W-:Y:S01]  /*3ece0*/  STS.U16 [R25+0x12d00], R28 ;  /* 0x012d001c19007388 */ /* 0x0001e20000000400 */
[----:B-1----:R-:W4:Y:S01]  /*3ecf0*/  LDL.LU R19, [R1+0x48] ;  /* 0x0000480001137983 */ /* 0x002f220000300800 */
[----:B0-----:R-:W4:Y:S02]  /*3ed00*/  LDL.LU R3, [R1+0x30] ;  /* 0x0000300001037983 */ /* 0x001f240000300800 */
[----:B------:R-:W4:Y:S01]  /*3ed10*/  LDL.LU R28, [R1+0x18] ;  /* 0x00001800011c7983 */ /* 0x000f220000300800 */
[----:B--2---:R0:W-:Y:S04]  /*3ed20*/  STS.U16 [R25+0x13500], R4 ;  /* 0x0135000419007388 */ /* 0x0041e80000000400 */
[----:B---3--:R1:W-:Y:S04]  /*3ed30*/  STS.U16 [R25+0x13d00], R29 ;  /* 0x013d001d19007388 */ /* 0x0083e80000000400 */
[----:B0-----:R-:W2:Y:S04]  /*3ed40*/  LDL.LU R4, [R1+0x2ad0] ;  /* 0x002ad00001047983 */ /* 0x001ea80000300800 */
[----:B-1----:R-:W3:Y:S01]  /*3ed50*/  LDL.LU R29, [R1+0x2acc] ;  /* 0x002acc00011d7983 */ /* 0x002ee20000300800 */
[----:B----4-:R0:W-:Y:S03]  /*3ed60*/  STS.U16 [R25+0x14500], R26 ;  /* 0x0145001a19007388 */ /* 0x0101e60000000400 */
[----:B------:R1:W-:Y:S04]  /*3ed70*/  STS.U16 [R25+0x14d00], R21 ;  /* 0x014d001519007388 */ /* 0x0003e80000000400 */
[----:B------:R-:W-:Y:S01]  /*3ed80*/  STS.U16 [R25+0x15500], R5 ;  /* 0x0155000519007388 */ /* 0x000fe20000000400 */
[----:B------:R-:W-:Y:S02]  /*3ed90*/  STS.U16 [R25+0x15d00], R6 ;  /* 0x015d000619007388 */ /* 0x000fe40000000400 */
[----:B------:R-:W-:Y:S02]  /*3eda0*/  STS.U16 [R25+0x16500], R7 ;  /* 0x0165000719007388 */ /* 0x000fe40000000400 */
[----:B------:R4:W-:Y:S01]  /*3edb0*/  STS.U16 [R25+0x16d00], R8 ;  /* 0x016d000819007388 */ /* 0x0009e20000000400 */
[----:B------:R4:W-:Y:S01]  /*3edc0*/  STS.U16 [R25+0x17500], R9 ;  /* 0x0175000919007388 */ /* 0x0009e20000000400 */
[----:B------:R4:W-:Y:S02]  /*3edd0*/  STS.U16 [R25+0x17d00], R10 ;  /* 0x017d000a19007388 */ /* 0x0009e40000000400 */
[----:B------:R-:W-:Y:S01]  /*3ede0*/  STS.U16 [R25+0x18500], R20 ;  /* 0x0185001419007388 */ /* 0x000fe20000000400 */
[----:B0-----:R-:W2:Y:S01]  /*3edf0*/  LDL.LU R26, [R1+0xa0c] ;  /* 0x000a0c00011a7983 */ /* 0x001ea20000300800 */
[----:B-1----:R-:W2:Y:S02]  /*3ee00*/  LDL.LU R21, [R1+0x9ec] ;  /* 0x0009ec0001157983 */ /* 0x002ea40000300800 */
[----:B------:R0:W-:Y:S02]  /*3ee10*/  STS.U16 [R25+0x18d00], R11 ;  /* 0x018d000b19007388 */ /* 0x0001e40000000400 */
[----:B------:R1:W-:Y:S01]  /*3ee20*/  STS.U16 [R25+0x19500], R18 ;  /* 0x0195001219007388 */ /* 0x0003e20000000400 */
[----:B----4-:R-:W4:Y:S01]  /*3ee30*/  LDL.LU R8, [R1+0x9c8] ;  /* 0x0009c80001087983 */ /* 0x010f220000300800 */
[----:B------:R-:W4:Y:S03]  /*3ee40*/  LDL.LU R9, [R1+0x9a8] ;  /* 0x0009a80001097983 */ /* 0x000f260000300800 */
[----:B------:R1:W-:Y:S01]  /*3ee50*/  STS.U16 [R25+0x19d00], R22 ;  /* 0x019d001619007388 */ /* 0x0003e20000000400 */
[----:B------:R-:W4:Y:S02]  /*3ee60*/  LDL.LU R10, [R1+0x988] ;  /* 0x00098800010a7983 */ /* 0x000f240000300800 */
[----:B------:R-:W-:Y:S02]  /*3ee70*/  STS.U16 [R25+0x1a500], R16 ;  /* 0x01a5001019007388 */ /* 0x000fe40000000400 */
[----:B------:R-:W-:Y:S01]  /*3ee80*/  STS.U16 [R25+0x1ad00], R17 ;  /* 0x01ad001119007388 */ /* 0x000fe20000000400 */
[----:B0-----:R-:W4:Y:S01]  /*3ee90*/  LDL.LU R11, [R1+0x958] ;  /* 0x00095800010b7983 */ /* 0x001f220000300800 */
[----:B-1----:R-:W4:Y:S03]  /*3eea0*/  LDL.LU R18, [R1+0x938] ;  /* 0x0009380001127983 */ /* 0x002f260000300800 */
[----:B------:R0:W-:Y:S04]  /*3eeb0*/  STS.U16 [R25+0x1b500], R27 ;  /* 0x01b5001b19007388 */ /* 0x0001e80000000400 */
[----:B------:R-:W4:Y:S01]  /*3eec0*/  LDL.LU R22, [R1+0x918] ;  /* 0x0009180001167983 */ /* 0x000f220000300800 */
[----:B------:R1:W-:Y:S02]  /*3eed0*/  STS.U16 [R25+0x1bd00], R15 ;  /* 0x01bd000f19007388 */ /* 0x0003e40000000400 */
[----:B------:R1:W-:Y:S01]  /*3eee0*/  STS.U16 [R25+0x1c500], R24 ;  /* 0x01c5001819007388 */ /* 0x0003e20000000400 */
[----:B0-----:R-:W4:Y:S01]  /*3eef0*/  LDL.LU R27, [R1+0x8f8] ;  /* 0x0008f800011b7983 */ /* 0x001f220000300800 */
[----:B------:R-:W4:Y:S02]  /*3ef00*/  LDL.LU R16, [R1+0x8d8] ;  /* 0x0008d80001107983 */ /* 0x000f240000300800 */
[----:B------:R-:W4:Y:S02]  /*3ef10*/  LDL.LU R5, [R1+0x8b8] ;  /* 0x0008b80001057983 */ /* 0x000f240000300800 */
[----:B------:R-:W4:Y:S01]  /*3ef20*/  LDL.LU R6, [R1+0x898] ;  /* 0x0008980001067983 */ /* 0x000f220000300800 */
[----:B------:R-:W4:Y:S01]  /*3ef30*/  LDL.LU R7, [R1+0x878] ;  /* 0x0008780001077983 */ /* 0x000f220000300800 */
[----:B------:R-:W4:Y:S02]  /*3ef40*/  LDL.LU R20, [R1+0x858] ;  /* 0x0008580001147983 */ /* 0x000f240000300800 */
[----:B------:R-:W4:Y:S01]  /*3ef50*/  LDL.LU R17, [R1+0x838] ;  /* 0x0008380001117983 */ /* 0x000f220000300800 */
[----:B------:R0:W-:Y:S01]  /*3ef60*/  STS.U16 [R25+0x1cd00], R19 ;  /* 0x01cd001319007388 */ /* 0x0001e20000000400 */
[----:B-1----:R-:W4:Y:S02]  /*3ef70*/  LDL.LU R15, [R1+0x818] ;  /* 0x00081800010f7983 */ /* 0x002f240000300800 */
[----:B------:R1:W-:Y:S02]  /*3ef80*/  STS.U16 [R25+0x1d500], R3 ;  /* 0x01d5000319007388 */ /* 0x0003e40000000400 */
[----:B------:R-:W4:Y:S01]  /*3ef90*/  LDL.LU R24, [R1+0x7f8] ;  /* 0x0007f80001187983 */ /* 0x000f220000300800 */
[----:B------:R1:W-:Y:S04]  /*3efa0*/  STS.U16 [R25+0x1dd00], R28 ;  /* 0x01dd001c19007388 */ /* 0x0003e80000000400 */
[----:B0-----:R-:W4:Y:S01]  /*3efb0*/  LDL.LU R19, [R1+0x7d8] ;  /* 0x0007d80001137983 */ /* 0x001f220000300800 */
[----:B-1----:R-:W4:Y:S03]  /*3efc0*/  LDL.LU R3, [R1+0x7b8] ;  /* 0x0007b80001037983 */ /* 0x002f260000300800 */
[----:B------:R-:W4:Y:S04]  /*3efd0*/  LDL.LU R28, [R1+0x598] ;  /* 0x00059800011c7983 */ /* 0x000f280000300800 */
[----:B---3--:R-:W-:Y:S01]  /*3efe0*/  STS.U16 [R25+0x1e500], R29 ;  /* 0x01e5001d19007388 */ /* 0x008fe20000000400 */
[----:B--2---:R0:W-:Y:S03]  /*3eff0*/  STS.U16 [R25+0x1ed00], R4 ;  /* 0x01ed000419007388 */ /* 0x0041e60000000400 */
[----:B0-----:R-:W2:Y:S01]  /*3f000*/  LDL.LU R4, [R1+0xa2c] ;  /* 0x000a2c0001047983 */ /* 0x001ea20000300800 */
[----:B------:R0:W-:Y:S03]  /*3f010*/  STS.U16 [R25+0x1f500], R23 ;  /* 0x01f5001719007388 */ /* 0x0001e60000000400 */
[----:B0-----:R-:W0:Y:S01]  /*3f020*/  S2R R23, SR_TID.X ;  /* 0x0000000000177919 */ /* 0x001e220000002100 */
[----:B------:R-:W-:-:S03]  /*3f030*/  LOP3.LUT R29, R0, 0x60, RZ, 0x3c, !PT ;  /* 0x00000060001d7812 */ /* 0x000fc600078e3cff */
[----:B------:R-:W4:Y:S01]  /*3f040*/  LDL.LU R25, [R1+0x2ac8] ;  /* 0x002ac80001197983 */ /* 0x000f220000300800 */
[----:B0-----:R-:W-:-:S04]  /*3f050*/  LOP3.LUT R23, R23, 0x7f, RZ, 0xc0, !PT ;  /* 0x0000007f17177812 */ /* 0x001fc800078ec0ff */
[----:B------:R-:W-:-:S04]  /*3f060*/  SHF.L.U32 R23, R23, 0x1, RZ ;  /* 0x0000000117177819 */ /* 0x000fc800000006ff */
[----:B------:R-:W-:-:S05]  /*3f070*/  LOP3.LUT R23, R23, 0x50, RZ, 0x3c, !PT ;  /* 0x0000005017177812 */ /* 0x000fca00078e3cff */
[----:B------:R-:W-:Y:S04]  /*3f080*/  STS.U16 [R23+0x1fd00], R12 ;  /* 0x01fd000c17007388 */ /* 0x000fe80000000400 */
[----:B--2---:R-:W-:Y:S01]  /*3f090*/  STS.U16 [R29+0x600], R4 ;  /* 0x000600041d007388 */ /* 0x004fe20000000400 */
[----:B------:R-:W-:Y:S02]  /*3f0a0*/  STS.U16 [R29+0xe00], R26 ;  /* 0x000e001a1d007388 */ /* 0x000fe40000000400 */
[----:B------:R-:W-:Y:S02]  /*3f0b0*/  STS.U16 [R29+0x1600], R21 ;  /* 0x001600151d007388 */ /* 0x000fe40000000400 */
[----:B----4-:R0:W-:Y:S01]  /*3f0c0*/  STS.U16 [R29+0x1e00], R8 ;  /* 0x001e00081d007388 */ /* 0x0101e20000000400 */
[----:B------:R1:W-:Y:S01]  /*3f0d0*/  STS.U16 [R29+0x2600], R9 ;  /* 0x002600091d007388 */ /* 0x0003e20000000400 */
[----:B------:R2:W-:Y:S02]  /*3f0e0*/  STS.U16 [R29+0x2e00], R10 ;  /* 0x002e000a1d007388 */ /* 0x0005e40000000400 */
[----:B------:R4:W-:Y:S02]  /*3f0f0*/  STS.U16 [R29+0x3600], R11 ;  /* 0x0036000b1d007388 */ /* 0x0009e40000000400 */
[----:B------:R4:W-:Y:S01]  /*3f100*/  STS.U16 [R29+0x3e00], R18 ;  /* 0x003e00121d007388 */ /* 0x0009e20000000400 */
[----:B------:R-:W-:Y:S01]  /*3f110*/  STS.U16 [R29+0x4600], R22 ;  /* 0x004600161d007388 */ /* 0x000fe20000000400 */
[----:B------:R4:W-:Y:S03]  /*3f120*/  STS.U16 [R29+0x4e00], R27 ;  /* 0x004e001b1d007388 */ /* 0x0009e60000000400 */
[----:B0-----:R-:W3:Y:S01]  /*3f130*/  LDL.LU R8, [R1+0x574] ;  /* 0x0005740001087983 */ /* 0x001ee20000300800 */
[----:B-1----:R-:W3:Y:S02]  /*3f140*/  LDL.LU R9, [R1+0x554] ;  /* 0x0005540001097983 */ /* 0x002ee40000300800 */
[----:B--2---:R-:W2:Y:S02]  /*3f150*/  LDL.LU R10, [R1+0x534] ;  /* 0x00053400010a7983 */ /* 0x004ea40000300800 */
[----:B----4-:R-:W4:Y:S01]  /*3f160*/  LDL.LU R11, [R1+0x514] ;  /* 0x00051400010b7983 */ /* 0x010f220000300800 */
[----:B------:R-:W4:Y:S01]  /*3f170*/  LDL.LU R18, [R1+0x4f4] ;  /* 0x0004f40001127983 */ /* 0x000f220000300800 */
[----:B------:R-:W4:Y:S03]  /*3f180*/  LDL.LU R27, [R1+0x4d4] ;  /* 0x0004d400011b7983 */ /* 0x000f260000300800 */
[----:B------:R0:W-:Y:S01]  /*3f190*/  STS.U16 [R29+0x5600], R16 ;  /* 0x005600101d007388 */ /* 0x0001e20000000400 */
[----:B------:R-:W-:Y:S02]  /*3f1a0*/  STS.U16 [R29+0x5e00], R5 ;  /* 0x005e00051d007388 */ /* 0x000fe40000000400 */
[----:B------:R-:W-:Y:S02]  /*3f1b0*/  STS.U16 [R29+0x6600], R6 ;  /* 0x006600061d007388 */ /* 0x000fe40000000400 */
[----:B------:R-:W-:Y:S01]  /*3f1c0*/  STS.U16 [R29+0x6e00], R7 ;  /* 0x006e00071d007388 */ /* 0x000fe20000000400 */
[----:B------:R-:W-:Y:S01]  /*3f1d0*/  STS.U16 [R29+0x7600], R20 ;  /* 0x007600141d007388 */ /* 0x000fe20000000400 */
[----:B------:R-:W-:Y:S02]  /*3f1e0*/  STS.U16 [R29+0x7e00], R17 ;  /* 0x007e00111d007388 */ /* 0x000fe40000000400 */
[----:B------:R-:W-:Y:S01]  /*3f1f0*/  STS.U16 [R29+0x8600], R15 ;  /* 0x0086000f1d007388 */ /* 0x000fe20000000400 */
[----:B------:R-:W4:Y:S01]  /*3f200*/  LDL.LU R22, [R1+0x43c] ;  /* 0x00043c0001167983 */ /* 0x000f220000300800 */
[----:B------:R1:W-:Y:S02]  /*3f210*/  STS.U16 [R29+0x8e00], R24 ;  /* 0x008e00181d007388 */ /* 0x0003e40000000400 */
[----:B0-----:R-:W4:Y:S02]  /*3f220*/  LDL.LU R16, [R1+0x41c] ;  /* 0x00041c0001107983 */ /* 0x001f240000300800 */
[----:B------:R-:W-:Y:S01]  /*3f230*/  STS.U16 [R29+0x9600], R19 ;  /* 0x009600131d007388 */ /* 0x000fe20000000400 */
[----:B------:R0:W-:Y:S01]  /*3f240*/  STS.U16 [R29+0x9e00], R3 ;  /* 0x009e00031d007388 */ /* 0x0001e20000000400 */
[----:B------:R0:W-:Y:S03]  /*3f250*/  STS.U16 [R29+0xa600], R28 ;  /* 0x00a6001c1d007388 */ /* 0x0001e60000000400 */
[----:B-1----:R-:W4:Y:S01]  /*3f260*/  LDL.LU R24, [R1+0x3fc] ;  /* 0x0003fc0001187983 */ /* 0x002f220000300800 */
[----:B0-----:R-:W4:Y:S03]  /*3f270*/  LDL.LU R3, [R1+0x3dc] ;  /* 0x0003dc0001037983 */ /* 0x001f260000300800 */
        /* <DEDUP_REMOVED lines=10> */
[----:B---3--:R-:W-:Y:S01]  /*3f320*/  STS.U16 [R29+0xae00], R8 ;  /* 0x00ae00081d007388 */ /* 0x008fe20000000400 */
[----:B------:R-:W-:Y:S02]  /*3f330*/  STS.U16 [R29+0xb600], R9 ;  /* 0x00b600091d007388 */ /* 0x000fe40000000400 */
[----:B--2---:R-:W-:Y:S02]  /*3f340*/  STS.U16 [R29+0xbe00], R10 ;  /* 0x00be000a1d007388 */ /* 0x004fe40000000400 */
[----:B----4-:R-:W-:Y:S01]  /*3f350*/  STS.U16 [R29+0xc600], R11 ;  /* 0x00c6000b1d007388 */ /* 0x010fe20000000400 */
[----:B------:R-:W-:Y:S01]  /*3f360*/  STS.U16 [R29+0xce00], R18 ;  /* 0x00ce00121d007388 */ /* 0x000fe20000000400 */
[----:B------:R0:W-:Y:S03]  /*3f370*/  STS.U16 [R29+0xd600], R27 ;  /* 0x00d6001b1d007388 */ /* 0x0001e60000000400 */
[----:B0-----:R-:W2:Y:S01]  /*3f380*/  LDL.LU R27, [R1+0x26c] ;  /* 0x00026c00011b7983 */ /* 0x001ea20000300800 */
[----:B------:R-:W3:Y:S02]  /*3f390*/  LDL.LU R5, [R1+0x24c] ;  /* 0x00024c0001057983 */ /* 0x000ee40000300800 */
[----:B------:R-:W4:Y:S02]  /*3f3a0*/  LDL.LU R6, [R1+0x22c] ;  /* 0x00022c0001067983 */ /* 0x000f240000300800 */
[----:B------:R-:W3:Y:S01]  /*3f3b0*/  LDL.LU R7, [R1+0x20c] ;  /* 0x00020c0001077983 */ /* 0x000ee20000300800 */
[----:B------:R-:W3:Y:S01]  /*3f3c0*/  LDL.LU R8, [R1+0x1ec] ;  /* 0x0001ec0001087983 */ /* 0x000ee20000300800 */
[----:B------:R-:W3:Y:S03]  /*3f3d0*/  LDL.LU R9, [R1+0x1cc] ;  /* 0x0001cc0001097983 */ /* 0x000ee60000300800 */
[----:B------:R0:W-:Y:S01]  /*3f3e0*/  STS.U16 [R29+0xde00], R22 ;  /* 0x00de00161d007388 */ /* 0x0001e20000000400 */
[----:B------:R-:W3:Y:S02]  /*3f3f0*/  LDL.LU R10, [R1+0x1ac] ;  /* 0x0001ac00010a7983 */ /* 0x000ee40000300800 */
[----:B------:R1:W-:Y:S02]  /*3f400*/  STS.U16 [R29+0xe600], R16 ;  /* 0x00e600101d007388 */ /* 0x0003e40000000400 */
[----:B------:R-:W3:Y:S01]  /*3f410*/  LDL.LU R11, [R1+0x18c] ;  /* 0x00018c00010b7983 */ /* 0x000ee20000300800 */
[----:B------:R-:W3:Y:S04]  /*3f420*/  LDL.LU R18, [R1+0x16c] ;  /* 0x00016c0001127983 */ /* 0x000ee80000300800 */
[----:B------:R1:W-:Y:S01]  /*3f430*/  STS.U16 [R29+0xee00], R24 ;  /* 0x00ee00181d007388 */ /* 0x0003e20000000400 */
[----:B------:R1:W-:Y:S02]  /*3f440*/  STS.U16 [R29+0xf600], R3 ;  /* 0x00f600031d007388 */ /* 0x0003e40000000400 */
[----:B------:R1:W-:Y:S02]  /*3f450*/  STS.U16 [R29+0xfe00], R28 ;  /* 0x00fe001c1d007388 */ /* 0x0003e40000000400 */
[----:B------:R1:W-:Y:S01]  /*3f460*/  STS.U16 [R29+0x10600], R12 ;  /* 0x0106000c1d007388 */ /* 0x0003e20000000400 */
[----:B0-----:R-:W4:Y:S01]  /*3f470*/  LDL.LU R22, [R1+0x14c] ;  /* 0x00014c0001167983 */ /* 0x001f220000300800 */
[----:B-1----:R-:W4:Y:S03]  /*3f480*/  LDL.LU R16, [R1+0x12c] ;  /* 0x00012c0001107983 */ /* 0x002f260000300800 */
[----:B------:R0:W-:Y:S04]  /*3f490*/  STS.U16 [R29+0x10e00], R23 ;  /* 0x010e00171d007388 */ /* 0x0001e80000000400 */
[----:B------:R-:W4:Y:S01]  /*3f4a0*/  LDL.LU R24, [R1+0x2ac4] ;  /* 0x002ac40001187983 */ /* 0x000f220000300800 */
[----:B------:R-:W4:Y:S02]  /*3f4b0*/  LDL.LU R3, [R1+0x2ac0] ;  /* 0x002ac00001037983 */ /* 0x000f240000300800 */
[----:B------:R1:W-:Y:S02]  /*3f4c0*/  STS.U16 [R29+0x11600], R4 ;  /* 0x011600041d007388 */ /* 0x0003e40000000400 */
[----:B------:R-:W-:Y:S01]  /*3f4d0*/  STS.U16 [R29+0x11e00], R26 ;  /* 0x011e001a1d007388 */ /* 0x000fe20000000400 */
[----:B------:R-:W4:Y:S01]  /*3f4e0*/  LDL.LU R28, [R1+0x2abc] ;  /* 0x002abc00011c7983 */ /* 0x000f220000300800 */
[----:B------:R-:W4:Y:S03]  /*3f4f0*/  LDL.LU R12, [R1+0x10c] ;  /* 0x00010c00010c7983 */ /* 0x000f260000300800 */
[----:B------:R-:W-:Y:S04]  /*3f500*/  STS.U16 [R29+0x12600], R21 ;  /* 0x012600151d007388 */ /* 0x000fe80000000400 */
[----:B0-----:R-:W4:Y:S01]  /*3f510*/  LDL.LU R23, [R1+0xec] ;  /* 0x0000ec0001177983 */ /* 0x001f220000300800 */
[----:B------:R0:W-:Y:S02]  /*3f520*/  STS.U16 [R29+0x12e00], R20 ;  /* 0x012e00141d007388 */ /* 0x0001e40000000400 */
[----:B------:R0:W-:Y:S02]  /*3f530*/  STS.U16 [R29+0x13600], R17 ;  /* 0x013600111d007388 */ /* 0x0001e40000000400 */
[----:B------:R0:W-:Y:S01]  /*3f540*/  STS.U16 [R29+0x13e00], R15 ;  /* 0x013e000f1d007388 */ /* 0x0001e20000000400 */
[----:B-1----:R-:W4:Y:S04]  /*3f550*/  LDL.LU R4, [R1+0xcc] ;  /* 0x0000cc0001047983 */ /* 0x002f280000300800 */
[----:B0-----:R-:W4:Y:S01]  /*3f560*/  LDL.LU R20, [R1+0x94] ;  /* 0x0000940001147983 */ /* 0x001f220000300800 */
[----:B------:R-:W4:Y:S02]  /*3f570*/  LDL.LU R17, [R1+0x5c] ;  /* 0x00005c0001117983 */ /* 0x000f240000300800 */
[----:B------:R-:W4:Y:S01]  /*3f580*/  LDL.LU R15, [R1+0x44] ;  /* 0x00004400010f7983 */ /* 0x000f220000300800 */
[----:B------:R0:W-:Y:S04]  /*3f590*/  STS.U16 [R29+0x14600], R19 ;  /* 0x014600131d007388 */ /* 0x0001e80000000400 */
[----:B0-----:R-:W4:Y:S04]  /*3f5a0*/  LDL.LU R19, [R1+0x2c] ;  /* 0x00002c0001137983 */ /* 0x001f280000300800 */
[----:B--2---:R0:W-:Y:S04]  /*3f5b0*/  STS.U16 [R29+0x14e00], R27 ;  /* 0x014e001b1d007388 */ /* 0x0041e80000000400 */
[----:B0-----:R-:W2:Y:S01]  /*3f5c0*/  LDL.LU R27, [R1+0x14] ;  /* 0x00001400011b7983 */ /* 0x001ea20000300800 */
[----:B---3--:R0:W-:Y:S02]  /*3f5d0*/  STS.U16 [R29+0x15600], R5 ;  /* 0x015600051d007388 */ /* 0x0081e40000000400 */
[----:B----4-:R1:W-:Y:S01]  /*3f5e0*/  STS.U16 [R29+0x15e00], R6 ;  /* 0x015e00061d007388 */ /* 0x0103e20000000400 */
[----:B------:R3:W-:Y:S04]  /*3f5f0*/  STS.U16 [R29+0x16600], R7 ;  /* 0x016600071d007388 */ /* 0x0007e80000000400 */
[----:B------:R4:W-:Y:S04]  /*3f600*/  STS.U16 [R29+0x16e00], R8 ;  /* 0x016e00081d007388 */ /* 0x0009e80000000400 */
[----:B------:R-:W2:Y:S01]  /*3f610*/  LDL.LU R26, [R1+0xa28] ;  /* 0x000a2800011a7983 */ /* 0x000ea20000300800 */
[----:B------:R4:W-:Y:S02]  /*3f620*/  STS.U16 [R29+0x17600], R9 ;  /* 0x017600091d007388 */ /* 0x0009e40000000400 */
[----:B------:R-:W2:Y:S02]  /*3f630*/  LDL.LU R21, [R1+0xa08] ;  /* 0x000a080001157983 */ /* 0x000ea40000300800 */
[----:B------:R4:W-:Y:S01]  /*3f640*/  STS.U16 [R29+0x17e00], R10 ;  /* 0x017e000a1d007388 */ /* 0x0009e20000000400 */
[----:B------:R4:W-:Y:S04]  /*3f650*/  STS.U16 [R29+0x18600], R11 ;  /* 0x0186000b1d007388 */ /* 0x0009e80000000400 */
[----:B0-----:R-:W2:Y:S01]  /*3f660*/  LDL.LU R5, [R1+0x9e8] ;  /* 0x0009e80001057983 */ /* 0x001ea20000300800 */
[----:B-1----:R-:W2:Y:S02]  /*3f670*/  LDL.LU R6, [R1+0x9c4] ;  /* 0x0009c40001067983 */ /* 0x002ea40000300800 */
[----:B------:R0:W-:Y:S01]  /*3f680*/  STS.U16 [R29+0x18e00], R18 ;  /* 0x018e00121d007388 */ /* 0x0001e20000000400 */
[----:B---3--:R-:W3:Y:S04]  /*3f690*/  LDL.LU R7, [R1+0x9a4] ;  /* 0x0009a40001077983 */ /* 0x008ee80000300800 */
[----:B------:R1:W-:Y:S04]  /*3f6a0*/  STS.U16 [R29+0x19600], R22 ;  /* 0x019600161d007388 */ /* 0x0003e80000000400 */
[----:B----4-:R-:W4:Y:S01]  /*3f6b0*/  LDL.LU R8, [R1+0x974] ;  /* 0x0009740001087983 */ /* 0x010f220000300800 */
[----:B------:R1:W-:Y:S02]  /*3f6c0*/  STS.U16 [R29+0x19e00], R16 ;  /* 0x019e00101d007388 */ /* 0x0003e40000000400 */
[----:B------:R-:W3:Y:S02]  /*3f6d0*/  LDL.LU R9, [R1+0x954] ;  /* 0x0009540001097983 */ /* 0x000ee40000300800 */
[----:B------:R-:W3:Y:S01]  /*3f6e0*/  LDL.LU R10, [R1+0x934] ;  /* 0x00093400010a7983 */ /* 0x000ee20000300800 */
[----:B------:R-:W-:Y:S04]  /*3f6f0*/  STS.U16 [R29+0x1a600], R12 ;  /* 0x01a6000c1d007388 */ /* 0x000fe80000000400 */
[----:B------:R-:W3:Y:S01]  /*3f700*/  LDL.LU R11, [R1+0x914] ;  /* 0x00091400010b7983 */ /* 0x000ee20000300800 */
[----:B------:R-:W-:Y:S02]  /*3f710*/  STS.U16 [R29+0x1ae00], R23 ;  /* 0x01ae00171d007388 */ /* 0x000fe40000000400 */
[----:B0-----:R-:W4:Y:S02]  /*3f720*/  LDL.LU R18, [R1+0x8f4] ;  /* 0x0008f40001127983 */ /* 0x001f240000300800 */
[----:B------:R-:W-:Y:S01]  /*3f730*/  STS.U16 [R29+0x1b600], R4 ;  /* 0x01b600041d007388 */ /* 0x000fe20000000400 */
[----:B-1----:R-:W4:Y:S04]  /*3f740*/  LDL.LU R22, [R1+0x8d4] ;  /* 0x0008d40001167983 */ /* 0x002f280000300800 */
[----:B------:R-:W-:Y:S01]  /*3f750*/  STS.U16 [R29+0x1be00], R20 ;  /* 0x01be00141d007388 */ /* 0x000fe20000000400 */
[----:B------:R-:W4:Y:S02]  /*3f760*/  LDL.LU R16, [R1+0x8b4] ;  /* 0x0008b40001107983 */ /* 0x000f240000300800 */
[----:B------:R0:W-:Y:S01]  /*3f770*/  STS.U16 [R29+0x1c600], R17 ;  /* 0x01c600111d007388 */ /* 0x0001e20000000400 */
[----:B------:R1:W-:Y:S04]  /*3f780*/  STS.U16 [R29+0x1ce00], R15 ;  /* 0x01ce000f1d007388 */ /* 0x0003e80000000400 */
[----:B0-----:R-:W4:Y:S01]  /*3f790*/  LDL.LU R17, [R1+0x894] ;  /* 0x0008940001117983 */ /* 0x001f220000300800 */
[----:B-1----:R-:W4:Y:S03]  /*3f7a0*/  LDL.LU R15, [R1+0x874] ;  /* 0x00087400010f7983 */ /* 0x002f260000300800 */
[----:B------:R0:W-:Y:S01]  /*3f7b0*/  STS.U16 [R29+0x1d600], R19 ;  /* 0x01d600131d007388 */ /* 0x0001e20000000400 */
[----:B------:R-:W4:Y:S01]  /*3f7c0*/  LDL.LU R20, [R1+0x854] ;  /* 0x0008540001147983 */ /* 0x000f220000300800 */
[----:B------:R-:W-:-:S02]  /*3f7d0*/  LOP3.LUT R23, R0, 0x70, RZ, 0x3c, !PT ;  /* 0x0000007000177812 */ /* 0x000fc400078e3cff */
[----:B0-----:R-:W4:Y:S04]  /*3f7e0*/  LDL.LU R19, [R1+0x834] ;  /* 0x0008340001137983 */ /* 0x001f280000300800 */
[----:B--2---:R0:W-:Y:S04]  /*3f7f0*/  STS.U16 [R29+0x1de00], R27 ;  /* 0x01de001b1d007388 */ /* 0x0041e80000000400 */
[----:B0-----:R-:W2:Y:S01]  /*3f800*/  LDL.LU R27, [R1+0x814] ;  /* 0x00081400011b7983 */ /* 0x001ea20000300800 */
[----:B------:R-:W2:Y:S02]  /*3f810*/  LDL.LU R0, [R1+0x7f4] ;  /* 0x0007f40001007983 */ /* 0x000ea40000300800 */
[----:B------:R-:W-:Y:S02]  /*3f820*/  STS.U16 [R29+0x1e600], R28 ;  /* 0x01e6001c1d007388 */ /* 0x000fe40000000400 */
[----:B------:R-:W-:Y:S01]  /*3f830*/  STS.U16 [R29+0x1ee00], R3 ;  /* 0x01ee00031d007388 */ /* 0x000fe20000000400 */
[----:B------:R-:W-:Y:S01]  /*3f840*/  STS.U16 [R29+0x1f600], R24 ;  /* 0x01f600181d007388 */ /* 0x000fe20000000400 */
[----:B------:R0:W-:Y:S02]  /*3f850*/  STS.U16 [R29+0x1fe00], R14 ;  /* 0x01fe000e1d007388 */ /* 0x0001e40000000400 */
[----:B------:R-:W-:Y:S02]  /*3f860*/  STS.U16 [R23+0x700], R26 ;  /* 0x0007001a17007388 */ /* 0x000fe40000000400 */
[----:B------:R-:W-:Y:S01]  /*3f870*/  STS.U16 [R23+0xf00], R21 ;  /* 0x000f001517007388 */ /* 0x000fe20000000400 */
[----:B------:R-:W-:Y:S01]  /*3f880*/  STS.U16 [R23+0x1700], R5 ;  /* 0x0017000517007388 */ /* 0x000fe20000000400 */
[----:B------:R-:W-:Y:S02]  /*3f890*/  STS.U16 [R23+0x1f00], R6 ;  /* 0x001f000617007388 */ /* 0x000fe40000000400 */
[----:B---3--:R-:W-:Y:S02]  /*3f8a0*/  STS.U16 [R23+0x2700], R7 ;  /* 0x0027000717007388 */ /* 0x008fe40000000400 */
[----:B----4-:R-:W-:Y:S01]  /*3f8b0*/  STS.U16 [R23+0x2f00], R8 ;  /* 0x002f000817007388 */ /* 0x010fe20000000400 */
[----:B------:R-:W-:Y:S04]  /*3f8c0*/  STS.U16 [R23+0x3700], R9 ;  /* 0x0037000917007388 */ /* 0x000fe80000000400 */
[----:B0-----:R-:W3:Y:S01]  /*3f8d0*/  LDL.LU R14, [R1+0x7d4] ;  /* 0x0007d400010e7983 */ /* 0x001ee20000300800 */
[----:B------:R-:W4:Y:S02]  /*3f8e0*/  LDL.LU R24, [R1+0x7b4] ;  /* 0x0007b40001187983 */ /* 0x000f240000300800 */
[----:B------:R-:W-:Y:S02]  /*3f8f0*/  STS.U16 [R23+0x3f00], R10 ;  /* 0x003f000a17007388 */ /* 0x000fe40000000400 */
[----:B------:R-:W4:Y:S01]  /*3f900*/  LDL.LU R3, [R1+0x590] ;  /* 0x0005900001037983 */ /* 0x000f220000300800 */
[----:B------:R0:W-:Y:S04]  /*3f910*/  STS.U16 [R23+0x4700], R11 ;  /* 0x0047000b17007388 */ /* 0x0001e80000000400 */
[----:B------:R-:W4:Y:S01]  /*3f920*/  LDL.LU R28, [R1+0x570] ;  /* 0x00057000011c7983 */ /* 0x000f220000300800 */
[----:B------:R1:W-:Y:S02]  /*3f930*/  STS.U16 [R23+0x4f00], R18 ;  /* 0x004f001217007388 */ /* 0x0003e40000000400 */
[----:B------:R1:W-:Y:S02]  /*3f940*/  STS.U16 [R23+0x5700], R22 ;  /* 0x0057001617007388 */ /* 0x0003e40000000400 */
[----:B------:R1:W-:Y:S01]  /*3f950*/  STS.U16 [R23+0x5f00], R16 ;  /* 0x005f001017007388 */ /* 0x0003e20000000400 */
[----:B0-----:R-:W4:Y:S01]  /*3f960*/  LDL.LU R11, [R1+0x550] ;  /* 0x00055000010b7983 */ /* 0x001f220000300800 */
[----:B-1----:R-:W4:Y:S02]  /*3f970*/  LDL.LU R18, [R1+0x530] ;  /* 0x0005300001127983 */ /* 0x002f240000300800 */
[----:B------:R-:W4:Y:S01]  /*3f980*/  LDL.LU R22, [R1+0x510] ;  /* 0x0005100001167983 */ /* 0x000f220000300800 */
[----:B------:R0:W-:Y:S04]  /*3f990*/  STS.U16 [R23+0x6700], R17 ;  /* 0x0067001117007388 */ /* 0x0001e80000000400 */
[----:B------:R-:W4:Y:S01]  /*3f9a0*/  LDL.LU R16, [R1+0x4f0] ;  /* 0x0004f00001107983 */ /* 0x000f220000300800 */
[----:B------:R1:W-:Y:S03]  /*3f9b0*/  STS.U16 [R23+0x6f00], R15 ;  /* 0x006f000f17007388 */ /* 0x0003e60000000400 */
[----:B0-----:R-:W4:Y:S01]  /*3f9c0*/  LDL.LU R17, [R1+0x4cc] ;  /* 0x0004cc0001117983 */ /* 0x001f220000300800 */
[----:B-1----:R-:W4:Y:S02]  /*3f9d0*/  LDL.LU R15, [R1+0x438] ;  /* 0x00043800010f7983 */ /* 0x002f240000300800 */
        /* <DEDUP_REMOVED lines=10> */
[----:B------:R0:W-:Y:S04]  /*3fa80*/  STS.U16 [R23+0x7700], R20 ;  /* 0x0077001417007388 */ /* 0x0001e80000000400 */
[----:B------:R-:W4:Y:S01]  /*3fa90*/  LDL.LU R10, [R1+0x2c8] ;  /* 0x0002c800010a7983 */ /* 0x000f220000300800 */
[----:B------:R1:W-:Y:S03]  /*3faa0*/  STS.U16 [R23+0x7f00], R19 ;  /* 0x007f001317007388 */ /* 0x0003e60000000400 */
[----:B0-----:R-:W4:Y:S01]  /*3fab0*/  LDL.LU R20, [R1+0x2a8] ;  /* 0x0002a80001147983 */ /* 0x001f220000300800 */
[----:B-1----:R-:W4:Y:S03]  /*3fac0*/  LDL.LU R19, [R1+0x288] ;  /* 0x0002880001137983 */ /* 0x002f260000300800 */
[----:B--2---:R0:W-:Y:S01]  /*3fad0*/  STS.U16 [R23+0x8700], R27 ;  /* 0x0087001b17007388 */ /* 0x0041e20000000400 */
[----:B------:R1:W-:Y:S03]  /*3fae0*/  STS.U16 [R23+0x8f00], R0 ;  /* 0x008f000017007388 */ /* 0x0003e60000000400 */
[----:B0-----:R-:W2:Y:S01]  /*3faf0*/  LDL.LU R27, [R1+0x268] ;  /* 0x00026800011b7983 */ /* 0x001ea20000300800 */
[----:B-1----:R-:W2:Y:S03]  /*3fb00*/  LDL.LU R0, [R1+0x248] ;  /* 0x0002480001007983 */ /* 0x002ea60000300800 */
[----:B---3--:R-:W-:Y:S01]  /*3fb10*/  STS.U16 [R23+0x9700], R14 ;  /* 0x0097000e17007388 */ /* 0x008fe20000000400 */
[----:B----4-:R-:W-:Y:S03]  /*3fb20*/  STS.U16 [R23+0x9f00], R24 ;  /* 0x009f001817007388 */ /* 0x010fe60000000400 */
[----:B------:R-:W-:Y:S01]  /*3fb30*/  STS.U16 [R23+0xa700], R3 ;  /* 0x00a7000317007388 */ /* 0x000fe20000000400 */
[----:B------:R-:W-:Y:S03]  /*3fb40*/  STS.U16 [R23+0xaf00], R28 ;  /* 0x00af001c17007388 */ /* 0x000fe60000000400 */
[----:B------:R0:W-:Y:S01]  /*3fb50*/  STS.U16 [R23+0xb700], R11 ;  /* 0x00b7000b17007388 */ /* 0x0001e20000000400 */
[----:B------:R1:W-:Y:S02]  /*3fb60*/  STS.U16 [R23+0xbf00], R18 ;  /* 0x00bf001217007388 */ /* 0x0003e40000000400 */
[----:B------:R3:W-:Y:S01]  /*3fb70*/  STS.U16 [R23+0xc700], R22 ;  /* 0x00c7001617007388 */ /* 0x0007e20000000400 */
[----:B------:R4:W-:Y:S04]  /*3fb80*/  STS.U16 [R23+0xcf00], R16 ;  /* 0x00cf001017007388 */ /* 0x0009e80000000400 */
[----:B0-----:R-:W2:Y:S04]  /*3fb90*/  LDL.LU R11, [R1+0x228] ;  /* 0x00022800010b7983 */ /* 0x001ea80000300800 */
[----:B------:R0:W-:Y:S01]  /*3fba0*/  STS.U16 [R23+0xd700], R17 ;  /* 0x00d7001117007388 */ /* 0x0001e20000000400 */
[----:B------:R0:W-:Y:S02]  /*3fbb0*/  STS.U16 [R23+0xdf00], R15 ;  /* 0x00df000f17007388 */ /* 0x0001e40000000400 */
[----:B-1----:R-:W2:Y:S02]  /*3fbc0*/  LDL.LU R18, [R1+0x208] ;  /* 0x0002080001127983 */ /* 0x002ea40000300800 */
[----:B---3--:R-:W3:Y:S01]  /*3fbd0*/  LDL.LU R22, [R1+0x1e8] ;  /* 0x0001e80001167983 */ /* 0x008ee20000300800 */
        /* <DEDUP_REMOVED lines=10> */
[----:B----4-:R-:W4:Y:S01]  /*3fc80*/  LDL.LU R16, [R1+0x1c8] ;  /* 0x0001c80001107983 */ /* 0x010f220000300800 */
[----:B------:R-:W-:Y:S02]  /*3fc90*/  STS.U16 [R23+0x13700], R10 ;  /* 0x0137000a17007388 */ /* 0x000fe40000000400 */
[----:B0-----:R-:W4:Y:S02]  /*3fca0*/  LDL.LU R17, [R1+0x1a8] ;  /* 0x0001a80001117983 */ /* 0x001f240000300800 */
[----:B------:R-:W4:Y:S01]  /*3fcb0*/  LDL.LU R15, [R1+0x188] ;  /* 0x00018800010f7983 */ /* 0x000f220000300800 */
[----:B------:R-:W-:Y:S01]  /*3fcc0*/  STS.U16 [R23+0x13f00], R20 ;  /* 0x013f001417007388 */ /* 0x000fe20000000400 */
[----:B------:R0:W-:Y:S03]  /*3fcd0*/  STS.U16 [R23+0x14700], R19 ;  /* 0x0147001317007388 */ /* 0x0001e60000000400 */
[----:B0-----:R-:W4:Y:S04]  /*3fce0*/  LDL.LU R19, [R1+0x168] ;  /* 0x0001680001137983 */ /* 0x001f280000300800 */
[----:B--2---:R0:W-:Y:S01]  /*3fcf0*/  STS.U16 [R23+0x14f00], R27 ;  /* 0x014f001b17007388 */ /* 0x0041e20000000400 */
        /* <DEDUP_REMOVED lines=20> */
[----:B------:R1:W-:Y:S01]  /*3fe40*/  STS.U16 [R23+0x16700], R18 ;  /* 0x0167001217007388 */ /* 0x0003e20000000400 */
[----:B---3--:R3:W-:Y:S04]  /*3fe50*/  STS.U16 [R23+0x16f00], R22 ;  /* 0x016f001617007388 */ /* 0x0087e80000000400 */
[----:B0-----:R-:W2:Y:S01]  /*3fe60*/  LDL.LU R11, [R1+0x4b0] ;  /* 0x0004b000010b7983 */ /* 0x001ea20000300800 */
[----:B-1----:R-:W2:Y:S03]  /*3fe70*/  LDL.LU R18, [R1+0x4bc] ;  /* 0x0004bc0001127983 */ /* 0x002ea60000300800 */
[----:B---3--:R-:W3:Y:S04]  /*3fe80*/  LDL.LU R22, [R1+0x4a8] ;  /* 0x0004a80001167983 */ /* 0x008ee80000300800 */
[----:B----4-:R0:W-:Y:S01]  /*3fe90*/  STS.U16 [R23+0x17700], R16 ;  /* 0x0177001017007388 */ /* 0x0101e20000000400 */
[----:B------:R1:W-:Y:S02]  /*3fea0*/  STS.U16 [R23+0x17f00], R17 ;  /* 0x017f001117007388 */ /* 0x0003e40000000400 */
[----:B------:R4:W-:Y:S01]  /*3feb0*/  STS.U16 [R23+0x18700], R15 ;  /* 0x0187000f17007388 */ /* 0x0009e20000000400 */
[----:B0-----:R-:W3:Y:S01]  /*3fec0*/  LDL.LU R16, [R1+0x49c] ;  /* 0x00049c0001107983 */ /* 0x001ee20000300800 */
[----:B-1----:R-:W3:Y:S02]  /*3fed0*/  LDL.LU R17, [R1+0x484] ;  /* 0x0004840001117983 */ /* 0x002ee40000300800 */
[----:B----4-:R-:W4:Y:S01]  /*3fee0*/  LDL.LU R15, [R1+0x490] ;  /* 0x00049000010f7983 */ /* 0x010f220000300800 */
[----:B------:R0:W-:Y:S04]  /*3fef0*/  STS.U16 [R23+0x18f00], R19 ;  /* 0x018f001317007388 */ /* 0x0001e80000000400 */
[----:B0-----:R-:W3:Y:S04]  /*3ff00*/  LDL.LU R19, [R1+0x2ab8] ;  /* 0x002ab80001137983 */ /* 0x001ee80000300800 */
[----:B--2---:R0:W-:Y:S01]  /*3ff10*/  STS.U16 [R23+0x19700], R27 ;  /* 0x0197001b17007388 */ /* 0x0041e20000000400 */
[----:B------:R1:W-:Y:S03]  /*3ff20*/  STS.U16 [R23+0x19f00], R0 ;  /* 0x019f000017007388 */ /* 0x0003e60000000400 */
[----:B0-----:R-:W2:Y:S01]  /*3ff30*/  LDL.LU R27, [R1+0x2ab4] ;  /* 0x002ab400011b7983 */ /* 0x001ea20000300800 */
[----:B-1----:R-:W2:Y:S02]  /*3ff40*/  LDL.LU R0, [R1+0x2ab0] ;  /* 0x002ab00001007983 */ /* 0x002ea40000300800 */
[----:B------:R-:W-:Y:S02]  /*3ff50*/  STS.U16 [R23+0x1a700], R14 ;  /* 0x01a7000e17007388 */ /* 0x000fe40000000400 */
[----:B------:R-:W-:Y:S01]  /*3ff60*/  STS.U16 [R23+0x1af00], R24 ;  /* 0x01af001817007388 */ /* 0x000fe20000000400 */
[----:B------:R0:W-:Y:S01]  /*3ff70*/  STS.U16 [R23+0x1b700], R3 ;  /* 0x01b7000317007388 */ /* 0x0001e20000000400 */
[----:B------:R-:W-:Y:S02]  /*3ff80*/  STS.U16 [R23+0x1bf00], R28 ;  /* 0x01bf001c17007388 */ /* 0x000fe40000000400 */
[----:B------:R-:W-:Y:S02]  /*3ff90*/  STS.U16 [R23+0x1c700], R12 ;  /* 0x01c7000c17007388 */ /* 0x000fe40000000400 */
[----:B------:R1:W-:Y:S01]  /*3ffa0*/  STS.U16 [R23+0x1cf00], R4 ;  /* 0x01cf000417007388 */ /* 0x0003e20000000400 */
[----:B------:R-:W-:Y:S04]  /*3ffb0*/  STS.U16 [R23+0x1d700], R5 ;  /* 0x01d7000517007388 */ /* 0x000fe80000000400 */
[----:B0-----:R-:W3:Y:S04]  /*3ffc0*/  LDL R3, [R1+0x1ab0] ;  /* 0x001ab00001037983 */ /* 0x001ee80000100800 */
[----:B-1----:R-:W0:Y:S04]  /*3ffd0*/  S2R R4, SR_TID.X ;  /* 0x0000000000047919 */ /* 0x002e280000002100 */
[----:B--2---:R1:W-:Y:S04]  /*3ffe0*/  STS.U16 [R23+0x1df00], R0 ;  /* 0x01df000017007388 */ /* 0x0043e80000000400 */
[----:B-1----:R-:W2:Y:S01]  /*3fff0*/  LDL.LU R0, [R1+0x2aac] ;  /* 0x002aac0001007983 */ /* 0x002ea20000300800 */
[----:B0-----:R-:W-:-:S02]  /*40000*/  LOP3.LUT R12, R4, 0x1c, RZ, 0xc0, !PT ;  /* 0x0000001c040c7812 */ /* 0x001fc400078ec0ff */
[C---:B------:R-:W-:Y:S01]  /*40010*/  LOP3.LUT R5, R4.reuse, 0x60, RZ, 0xc0, !PT ;  /* 0x0000006004057812 */ /* 0x040fe200078ec0ff */
[----:B------:R-:W-:-:S04]  /*40020*/  LOP3.LUT R4, R4, 0x1f, RZ, 0xc0, !PT ;  /* 0x0000001f04047812 */ /* 0x000fc800078ec0ff */
[----:B------:R-:W-:Y:S02]  /*40030*/  LEA R4, R12, R4, 0x4 ;  /* 0x000000040c047211 */ /* 0x000fe400078e20ff */
[----:B------:R-:W-:Y:S02]  /*40040*/  SHF.R.U32.HI R5, RZ, 0x1, R5 ;  /* 0x00000001ff057819 */ /* 0x000fe40000011605 */
[----:B------:R-:W-:Y:S01]  /*40050*/  SHF.L.U32 R4, R4, 0x2, RZ ;  /* 0x0000000204047819 */ /* 0x000fe200000006ff */
[----:B------:R-:W-:Y:S01]  /*40060*/  STS.U16 [R23+0x1e700], R27 ;  /* 0x01e7001b17007388 */ /* 0x000fe20000000400 */
[----:B---3--:R-:W-:Y:S02]  /*40070*/  STS.U16 [R23+0x1ef00], R19 ;  /* 0x01ef001317007388 */ /* 0x008fe40000000400 */
[----:B------:R-:W-:Y:S01]  /*40080*/  LOP3.LUT R4, R4, R5, RZ, 0x3c, !PT ;  /* 0x0000000504047212 */ /* 0x000fe200078e3cff */
[----:B------:R-:W-:Y:S01]  /*40090*/  STS.U16 [R23+0x1f700], R25 ;  /* 0x01f7001917007388 */ /* 0x000fe20000000400 */
[----:B------:R-:W-:Y:S03]  /*400a0*/  STS.U16 [R23+0x1ff00], R13 ;  /* 0x01ff000d17007388 */ /* 0x000fe60000000400 */
[----:B------:R-:W-:Y:S01]  /*400b0*/  STS [R4+0x28000], R29 ;  /* 0x0280001d04007388 */ /* 0x000fe20000000800 */
[----:B------:R-:W-:Y:S02]  /*400c0*/  STS [R4+0x28800], R26 ;  /* 0x0288001a04007388 */ /* 0x000fe40000000800 */
[----:B------:R-:W-:Y:S02]  /*400d0*/  STS [R4+0x28080], R21 ;  /* 0x0280801504007388 */ /* 0x000fe40000000800 */
[----:B------:R-:W-:Y:S01]  /*400e0*/  STS [R4+0x28880], R6 ;  /* 0x0288800604007388 */ /* 0x000fe20000000800 */
        /* <DEDUP_REMOVED lines=10> */
[----:B----4-:R-:W-:Y:S01]  /*40190*/  STS [R3+0x29080], R15 ;  /* 0x0290800f03007388 */ /* 0x010fe20000000800 */
[----:B--2---:R0:W-:Y:S04]  /*401a0*/  STS [R3+0x29880], R0 ;  /* 0x0298800003007388 */ /* 0x0041e80000000800 */
[----:B0-----:R0:W5:Y:S02]  /*401b0*/  LDL.LU R0, [R1+0x2aa8] ;  /* 0x002aa80001007983 */ /* 0x0011640000300800 */
[----:B------:R-:W2:Y:S04]  /*401c0*/  LDL.LU R17, [R1+0xa70] ;  /* 0x000a700001117983 */ /* 0x000ea80000300800 */
[----:B------:R-:W3:Y:S04]  /*401d0*/  LDL R28, [R1+0x9cc] ;  /* 0x0009cc00011c7983 */ /* 0x000ee80000100800 */
[----:B------:R-:W4:Y:S04]  /*401e0*/  LDL R16, [R1+0x324] ;  /* 0x0003240001107983 */ /* 0x000f280000100800 */
[----:B------:R-:W-:Y:S06]  /*401f0*/  BAR.SYNC.DEFER_BLOCKING 0x0 ;  /* 0x0000000000007b1d */ /* 0x000fec0000010000 */
[----:B------:R-:W2:Y:S04]  /*40200*/  LDL R15, [R1+0x470] ;  /* 0x00047000010f7983 */ /* 0x000ea80000100800 */
[----:B-----5:R1:W-:Y:S04]  /*40210*/  STL [R1+0x2c24], R0 ;  /* 0x002c240001007387 */ /* 0x0203e80000100800 */
[----:B-1----:R-:W2:Y:S04]  /*40220*/  LDL.LU R0, [R1] ;  /* 0x0000000001007983 */ /* 0x002ea80000300800 */
[----:B------:R-:W-:Y:S04]  /*40230*/  STL [R1+0x2c20], R2 ;  /* 0x002c200201007387 */ /* 0x000fe80000100800 */
[----:B---3--:R-:W1:Y:S04]  /*40240*/  LDSM.16.M88.4 R8, [R28+0x28000] ;  /* 0x028000001c08783b */ /* 0x008e680000000200 */
[----:B----4-:R-:W3:Y:S04]  /*40250*/  LDSM.16.M88.4 R4, [R16] ;  /* 0x000000001004783b */ /* 0x010ee80000000200 */
[----:B-1----:R-:W-:Y:S04]  /*40260*/  STL.64 [R1+0x3e70], R10 ;  /* 0x003e700a01007387 */ /* 0x002fe80000100a00 */
[----:B------:R-:W-:Y:S04]  /*40270*/  STL.64 [R1+0x3e68], R8 ;  /* 0x003e680801007387 */ /* 0x000fe80000100a00 */
[----:B------:R-:W1:Y:S01]  /*40280*/  LDSM.16.M88.4 R8, [R16+0x2000] ;  /* 0x002000001008783b */ /* 0x000e620000000200 */
[----:B---3--:R-:W-:-:S03]  /*40290*/  IMAD.MOV.U32 R24, RZ, RZ, R4 ;  /* 0x000000ffff187224 */ /* 0x008fc600078e0004 */
[----:B------:R-:W-:Y:S04]  /*402a0*/  STL [R1+0x3e40], R28 ;  /* 0x003e401c01007387 */ /* 0x000fe80000100800 */
[----:B------:R-:W-:Y:S04]  /*402b0*/  STL.64 [R1+0x150], R4 ;  /* 0x0001500401007387 */ /* 0x000fe80000100a00 */
[----:B------:R-:W-:Y:S04]  /*402c0*/  STL.64 [R1+0x158], R6 ;  /* 0x0001580601007387 */ /* 0x000fe80000100a00 */
[----:B-1----:R-:W-:Y:S01]  /*402d0*/  STL.64 [R1+0x140], R8 ;  /* 0x0001400801007387 */ /* 0x002fe20000100a00 */
[----:B------:R-:W-:-:S03]  /*402e0*/  MOV R25, R9 ;  /* 0x0000000900197202 */ /* 0x000fc60000000f00 */
[----:B------:R1:W-:Y:S04]  /*402f0*/  STL.64 [R1+0x148], R10 ;  /* 0x0001480a01007387 */ /* 0x0003e80000100a00 */
[----:B-1----:R-:W3:Y:S04]  /*40300*/  LDL.LU R11, [R1+0x5a0] ;  /* 0x0005a000010b7983 */ /* 0x002ee80000300800 */
[----:B------:R-:W4:Y:S04]  /*40310*/  LDL.LU R10, [R1+0x5a4] ;  /* 0x0005a400010a7983 */ /* 0x000f280000300800 */
[----:B------:R-:W4:Y:S04]  /*40320*/  LDL.LU R9, [R1+0x5a8] ;  /* 0x0005a80001097983 */ /* 0x000f280000300800 */
[----:B------:R-:W-:Y:S04]  /*40330*/  STL.64 [R1+0x3e78], R24 ;  /* 0x003e781801007387 */ /* 0x000fe80000100a00 */
[----:B------:R-:W4:Y:S01]  /*40340*/  LDL.LU R8, [R1+0x5ac] ;  /* 0x0005ac0001087983 */ /* 0x000f220000300800 */
[----:B--2---:R-:W-:-:S03]  /*40350*/  FADD R3, -R15, R17 ;  /* 0x000000110f037221 */ /* 0x004fc60000000100 */
[----:B------:R-:W1:Y:S01]  /*40360*/  LDSM.16.M88.4 R12, [R16+0x4000] ;  /* 0x00400000100c783b */ /* 0x000e620000000200 */
[----:B------:R-:W-:Y:S01]  /*40370*/  FMUL R3, R3, 1.4426950216293334961 ;  /* 0x3fb8aa3b03037820 */ /* 0x000fe20000400000 */
[----:B------:R-:W-:Y:S02]  /*40380*/  MOV R7, R5 ;  /* 0x0000000500077202 */ /* 0x000fe40000000f00 */
[----:B------:R-:W-:Y:S01]  /*40390*/  LDSM.16.M88.4 R24, [R16+0x8000] ;  /* 0x008000001018783b */ /* 0x000fe20000000200 */
[----:B------:R2:W0:Y:S03]  /*403a0*/  MUFU.EX2 R29, R3 ;  /* 0x00000003001d7308 */ /* 0x0004260000000800 */
[----:B-1----:R-:W-:Y:S01]  /*403b0*/  STL.64 [R1+0x130], R12 ;  /* 0x0001300c01007387 */ /* 0x002fe20000100a00 */
[----:B------:R-:W-:Y:S01]  /*403c0*/  MOV R17, R12 ;  /* 0x0000000c00117202 */ /* 0x000fe20000000f00 */
[----:B------:R-:W-:-:S02]  /*403d0*/  IMAD.MOV.U32 R2, RZ, RZ, R13 ;  /* 0x000000ffff027224 */ /* 0x000fc400078e000d */
[----:B------:R-:W-:Y:S04]  /*403e0*/  STL.64 [R1+0x138], R14 ;  /* 0x0001380e01007387 */ /* 0x000fe80000100a00 */
[----:B------:R-:W1:Y:S04]  /*403f0*/  LDSM.16.M88.4 R12, [R16+0x6000] ;  /* 0x00600000100c783b */ /* 0x000e680000000200 */
[----:B------:R-:W4:Y:S04]  /*40400*/  LDL.LU R4, [R1+0x5b0] ;  /* 0x0005b00001047983 */ /* 0x000f280000300800 */
[----:B------:R-:W4:Y:S04]  /*40410*/  LDL.LU R5, [R1+0x5b4] ;  /* 0x0005b40001057983 */ /* 0x000f280000300800 */
[----:B------:R-:W4:Y:S04]  /*40420*/  LDL.LU R6, [R1+0x5b8] ;  /* 0x0005b80001067983 */ /* 0x000f280000300800 */
[----:B-1----:R-:W-:Y:S01]  /*40430*/  STL.64 [R1+0x120], R12 ;  /* 0x0001200c01007387 */ /* 0x002fe20000100a00 */
[----:B------:R-:W-:-:S02]  /*40440*/  MOV R28, R12 ;  /* 0x0000000c001c7202 */ /* 0x000fc40000000f00 */
[----:B------:R-:W-:Y:S01]  /*40450*/  MOV R19, R13 ;  /* 0x0000000d00137202 */ /* 0x000fe20000000f00 */
[----:B------:R-:W-:Y:S01]  /*40460*/  STL.64 [R1+0x128], R14 ;  /* 0x0001280e01007387 */ /* 0x000fe20000100a00 */
[----:B------:R-:W-:Y:S01]  /*40470*/  MOV R21, R24 ;  /* 0x0000001800157202 */ /* 0x000fe20000000f00 */
[----:B------:R-:W-:Y:S02]  /*40480*/  IMAD.MOV.U32 R20, RZ, RZ, R25 ;  /* 0x000000ffff147224 */ /* 0x000fe400078e0019 */
[----:B--2---:R-:W2:Y:S04]  /*40490*/  LDL.LU R3, [R1+0x5bc] ;  /* 0x0005bc0001037983 */ /* 0x004ea80000300800 */
[----:B------:R1:W-:Y:S04]  /*404a0*/  STL.64 [R1+0x110], R24 ;  /* 0x0001101801007387 */ /* 0x0003e80000100a00 */
[----:B------:R0:W-:Y:S04]  /*404b0*/  STL.64 [R1+0x118], R26 ;  /* 0x0001181a01007387 */ /* 0x0001e80000100a00 */
[----:B-1----:R-:W2:Y:S04]  /*404c0*/  LDL.LU.64 R24, [R1+0x3e78] ;  /* 0x003e780001187983 */ /* 0x002ea80000300a00 */
[----:B0-----:R-:W2:Y:S04]  /*404d0*/  LDL.LU R27, [R1+0x5c0] ;  /* 0x0005c000011b7983 */ /* 0x001ea80000300800 */
[----:B------:R-:W2:Y:S04]  /*404e0*/  LDL.LU R26, [R1+0x5c4] ;  /* 0x0005c400011a7983 */ /* 0x000ea80000300800 */
[----:B------:R-:W2:Y:S01]  /*404f0*/  LDL.LU R18, [R1+0x5c8] ;  /* 0x0005c80001127983 */ /* 0x000ea20000300800 */
[----:B---3--:R-:W-:-:S02]  /*40500*/  FMUL R12, R0, R11 ;  /* 0x0000000b000c7220 */ /* 0x008fc40000400000 */
[----:B----4-:R-:W-:Y:S02]  /*40510*/  FMUL R13, R0, R10 ;  /* 0x0000000a000d7220 */ /* 0x010fe40000400000 */
[C---:B------:R-:W-:Y:S02]  /*40520*/  FMUL R14, R29.reuse, R9 ;  /* 0x000000091d0e7220 */ /* 0x040fe40000400000 */
[----:B------:R-:W-:Y:S02]  /*40530*/  FMUL R15, R29, R8 ;  /* 0x000000081d0f7220 */ /* 0x000fe40000400000 */
[----:B------:R-:W0:Y:S04]  /*40540*/  LDSM.16.M88.4 R8, [R16+0xa000] ;  /* 0x00a000001008783b */ /* 0x000e280000000200 */
[----:B0-----:R-:W-:Y:S01]  /*40550*/  STL.64 [R1+0xf0], R8 ;  /* 0x0000f00801007387 */ /* 0x001fe20000100a00 */
[----:B------:R-:W-:-:S02]  /*40560*/  MOV R23, R8 ;  /* 0x0000000800177202 */ /* 0x000fc40000000f00 */
[----:B------:R-:W-:Y:S01]  /*40570*/  MOV R22, R9 ;  /* 0x0000000900167202 */ /* 0x000fe20000000f00 */
[----:B------:R0:W-:Y:S04]  /*40580*/  STL.64 [R1+0xf8], R10 ;  /* 0x0000f80a01007387 */ /* 0x0001e80000100a00 */
[----:B0-----:R-:W3:Y:S04]  /*40590*/  LDL.LU.64 R10, [R1+0x3e70] ;  /* 0x003e7000010a7983 */ /* 0x001ee80000300a00 */
[----:B------:R-:W3:Y:S04]  /*405a0*/  LDL.LU.64 R8, [R1+0x3e68] ;  /* 0x003e680001087983 */ /* 0x000ee80000300a00 */
[----:B------:R-:W-:Y:S04]  /*405b0*/  STL.64 [R1+0x3e38], R22 ;  /* 0x003e381601007387 */ /* 0x000fe80000100a00 */
[----:B------:R0:W-:Y:S02]  /*405c0*/  STL.64 [R1+0x3e30], R20 ;  /* 0x003e301401007387 */ /* 0x0001e40000100a00 */
[----:B0-----:R-:W-:Y:S01]  /*405d0*/  IMAD.MOV.U32 R21, RZ, RZ, R7 ;  /* 0x000000ffff157224 */ /* 0x001fe200078e0007 */
[----:B--2---:R-:W-:Y:S01]  /*405e0*/  MOV R20, R24 ;  /* 0x0000001800147202 */ /* 0x004fe20000000f00 */
[----:B------:R-:W-:-:S06]  /*405f0*/  FMUL R7, R29, R3 ;  /* 0x000000031d077220 */ /* 0x000fcc0000400000 */
[----:B---3--:R-:W-:Y:S01]  /*40600*/  HMMA.16816.F32 R12, R8, R20, R12 ;  /* 0x00000014080c723c */ /* 0x008fe2000000180c */
[----:B------:R-:W-:Y:S04]  /*40610*/  STL.64 [R1+0x3e60], R10 ;  /* 0x003e600a01007387 */ /* 0x000fe80000100a00 */
[----:B------:R-:W-:Y:S04]  /*40620*/  STL.64 [R1+0x3e58], R8 ;  /* 0x003e580801007387 */ /* 0x000fe80000100a00 */
[----:B------:R-:W0:Y:S11]  /*40630*/  LDSM.16.M88.4 R8, [R16+0xc000] ;  /* 0x00c000001008783b */ /* 0x000e360000000200 */
[----:B------:R-:W-:Y:S03]  /*40640*/  @!UPT UIADD3 URZ, URZ, URZ, URZ ;  /* 0x0000003f3f3ff290 */ /* 0x000fe6000fffe03f */
[----:B------:R-:W-:Y:S04]  /*40650*/  STL.64 [R1+0x2b0], R12 ;  /* 0x0002b00c01007387 */ /* 0x000fe80000100a00 */
[----:B------:R-:W-:Y:S04]  /*40660*/  STL.64 [R1+0x2b8], R14 ;  /* 0x0002b80e01007387 */ /* 0x000fe80000100a00 */
[----:B------:R-:W2:Y:S04]  /*40670*/  LDL.LU R3, [R1+0x5cc] ;  /* 0x0005cc0001037983 */ /* 0x000ea80000300800 */
[----:B------:R-:W3:Y:S01]  /*40680*/  LDL.LU R24, [R1+0x5d0] ;  /* 0x0005d00001187983 */ /* 0x000ee20000300800 */
[----:B0-----:R-:W-:-:S02]  /*40690*/  MOV R21, R8 ;  /* 0x0000000800157202 */ /* 0x001fc40000000f00 */
[----:B------:R-:W-:Y:S01]  /*406a0*/  MOV R20, R9 ;  /* 0x0000000900147202 */ /* 0x000fe20000000f00 */
[----:B---3--:R0:W-:Y:S04]  /*406b0*/  STL [R1+0x3e50], R24 ;  /* 0x003e501801007387 */ /* 0x0081e80000100800 */
[----:B0-----:R-:W3:Y:S04]  /*406c0*/  LDL R24, [R1+0x140] ;  /* 0x0001400001187983 */ /* 0x001ee80000100800 */
[----:B------:R-:W4:Y:S04]  /*406d0*/  LDL.LU R23, [R1+0x5d4] ;  /* 0x0005d40001177983 */ /* 0x000f280000300800 */
[----:B------:R-:W3:Y:S04]  /*406e0*/  LDL.LU R22, [R1+0x5d8] ;  /* 0x0005d80001167983 */ /* 0x000ee80000300800 */
[----:B------:R-:W-:Y:S04]  /*406f0*/  STL.64 [R1+0xe0], R8 ;  /* 0x0000e00801007387 */ /* 0x000fe80000100a00 */
[----:B------:R0:W-:Y:S04]  /*40700*/  STL.64 [R1+0xe8], R10 ;  /* 0x0000e80a01007387 */ /* 0x0001e80000100a00 */
[----:B0-----:R-:W3:Y:S04]  /*40710*/  LDL.LU.64 R10, [R1+0x3e60] ;  /* 0x003e6000010a7983 */ /* 0x001ee80000300a00 */
[----:B------:R-:W3:Y:S01]  /*40720*/  LDL.LU.64 R8, [R1+0x3e58] ;  /* 0x003e580001087983 */ /* 0x000ee20000300a00 */
[----:B------:R-:W-:-:S02]  /*40730*/  FMUL R4, R0, R4 ;  /* 0x0000000400047220 */ /* 0x000fc40000400000 */
[C---:B------:R-:W-:Y:S02]  /*40740*/  FMUL R5, R0.reuse, R5 ;  /* 0x0000000500057220 */ /* 0x040fe40000400000 */
[C---:B------:R-:W-:Y:S01]  /*40750*/  FMUL R6, R29.reuse, R6 ;  /* 0x000000061d067220 */ /* 0x040fe20000400000 */
[----:B------:R0:W-:Y:S01]  /*40760*/  STL.64 [R1+0x3e48], R20 ;  /* 0x003e481401007387 */ /* 0x0001e20000100a00 */
[C---:B------:R-:W-:Y:S02]  /*40770*/  FMUL R12, R0.reuse, R27 ;  /* 0x0000001b000c7220 */ /* 0x040fe40000400000 */
[----:B------:R-:W-:Y:S02]  /*40780*/  FMUL R13, R0, R26 ;  /* 0x0000001a000d7220 */ /* 0x000fe40000400000 */
[C---:B------:R-:W-:Y:S02]  /*40790*/  FMUL R14, R29.reuse, R18 ;  /* 0x000000121d0e7220 */ /* 0x040fe40000400000 */
[----:B--2---:R-:W-:-:S02]  /*407a0*/  FMUL R15, R29, R3 ;  /* 0x000000031d0f7220 */ /* 0x004fc40000400000 */
[----:B0-----:R-:W-:Y:S01]  /*407b0*/  IMAD.MOV.U32 R21, RZ, RZ, R2 ;  /* 0x000000ffff157224 */ /* 0x001fe200078e0002 */
[----:B------:R-:W-:Y:S01]  /*407c0*/  MOV R20, R17 ;  /* 0x0000001100147202 */ /* 0x000fe20000000f00 */
[C---:B---3--:R-:W-:Y:S01]  /*407d0*/  HMMA.16816.F32 R4, R8.reuse, R24, R4 ;  /* 0x000000180804723c */ /* 0x048fe20000001804 */
[----:B------:R-:W2:Y:S07]  /*407e0*/  LDL.LU R24, [R1+0x3e50] ;  /* 0x003e500001187983 */ /* 0x000eae0000300800 */
[----:B------:R-:W-:Y:S11]  /*407f0*/  HMMA.16816.F32 R12, R8, R20, R12 ;  /* 0x00000014080c723c */ /* 0x000ff6000000180c */
[----:B------:R-:W-:Y:S05]  /*40800*/  @!UPT UIADD3 URZ, URZ, URZ, URZ ;  /* 0x0000003f3f3ff290 */ /* 0x000fea000fffe03f */
[----:B------:R-:W-:Y:S01]  /*40810*/  MOV R2, R7 ;  /* 0x0000000700027202 */ /* 0x000fe20000000f00 */
[----:B------:R-:W-:Y:S04]  /*40820*/  STL.64 [R1+0x2a0], R4 ;  /* 0x0002a00401007387 */ /* 0x000fe80000100a00 */
[----:B------:R-:W-:Y:S04]  /*40830*/  STL [R1+0x2a8], R6 ;  /* 0x0002a80601007387 */ /* 0x000fe80000100800 */
[----:B------:R-:W3:Y:S04]  /*40840*/  LDL.LU R7, [R1+0x5dc] ;  /* 0x0005dc0001077983 */ /* 0x000ee80000300800 */
[----:B------:R0:W-:Y:S04]  /*40850*/  STL [R1+0x3d38], R2 ;  /* 0x003d380201007387 */ /* 0x0001e80000100800 */
[----:B------:R-:W3:Y:S04]  /*40860*/  LDL.LU R18, [R1+0x5e0] ;  /* 0x0005e00001127983 */ /* 0x000ee80000300800 */
[----:B------:R-:W3:Y:S04]  /*40870*/  LDL.LU R17, [R1+0x5e4] ;  /* 0x0005e40001117983 */ /* 0x000ee80000300800 */
[----:B------:R-:W3:Y:S04]  /*40880*/  LDL.LU R3, [R1+0x5e8] ;  /* 0x0005e80001037983 */ /* 0x000ee80000300800 */
[----:B------:R-:W3:Y:S01]  /*40890*/  LDL.LU.64 R20, [R1+0x3e48] ;  /* 0x003e480001147983 */ /* 0x000ee20000300a00 */
[----:B0-----:R-:W-:-:S03]  /*408a0*/  MOV R2, R15 ;  /* 0x0000000f00027202 */ /* 0x001fc60000000f00 */
[----:B------:R-:W-:Y:S04]  /*408b0*/  STL.64 [R1+0x290], R12 ;  /* 0x0002900c01007387 */ /* 0x000fe80000100a00 */
[----:B------:R-:W-:Y:S04]  /*408c0*/  STL [R1+0x298], R14 ;  /* 0x0002980e01007387 */ /* 0x000fe80000100800 */
[----:B------:R-:W3:Y:S04]  /*408d0*/  LDL.LU R15, [R1+0x5ec] ;  /* 0x0005ec00010f7983 */ /* 0x000ee80000300800 */
[----:B------:R-:W-:Y:S01]  /*408e0*/  STL [R1+0x3d3c], R2 ;  /* 0x003d3c0201007387 */ /* 0x000fe20000100800 */
[----:B----4-:R-:W-:-:S02]  /*408f0*/  FMUL R5, R0, R23 ;  /* 0x0000001700057220 */ /* 0x010fc40000400000 */
[----:B------:R-:W-:Y:S02]  /*40900*/  FMUL R6, R29, R22 ;  /* 0x000000161d067220 */ /* 0x000fe40000400000 */
[----:B--2---:R-:W-:Y:S02]  /*40910*/  FMUL R4, R0, R24 ;  /* 0x0000001800047220 */ /* 0x004fe40000400000 */
[----:B------:R-:W0:Y:S04]  /*40920*/  LDSM.16.M88.4 R24, [R16+0xe000] ;  /* 0x00e000001018783b */ /* 0x000e280000000200 */
[----:B0-----:R-:W-:Y:S04]  /*40930*/  STL.64 [R1+0xd0], R24 ;  /* 0x0000d01801007387 */ /* 0x001fe80000100a00 */
[----:B------:R-:W-:Y:S04]  /*40940*/  STL.64 [R1+0xd8], R26 ;  /* 0x0000d81a01007387 */ /* 0x000fe80000100a00 */
[----:B------:R3:W-:Y:S02]  /*40950*/  STL.64 [R1+0x3de8], R24 ;  /* 0x003de81801007387 */ /* 0x0007e40000100a00 */
[----:B---3--:R-:W-:Y:S01]  /*40960*/  MOV R24, R21 ;  /* 0x0000001500187202 */ /* 0x008fe20000000f00 */
[----:B------:R-:W-:-:S02]  /*40970*/  IMAD.MOV.U32 R25, RZ, RZ, R20 ;  /* 0x000000ffff197224 */ /* 0x000fc400078e0014 */
[----:B------:R-:W0:Y:S01]  /*40980*/  LDSM.16.M88.4 R20, [R16+0x10000] ;  /* 0x010000001014783b */ /* 0x000e220000000200 */
[----:B------:R-:W-:-:S03]  /*40990*/  FMUL R7, R29, R7 ;  /* 0x000000071d077220 */ /* 0x000fc60000400000 */
[----:B------:R1:W-:Y:S02]  /*409a0*/  STL.64 [R1+0x3df0], R24 ;  /* 0x003df01801007387 */ /* 0x0003e40000100a00 */
[----:B-1----:R-:W-:Y:S02]  /*409b0*/  MOV R24, R28 ;  /* 0x0000001c00187202 */ /* 0x002fe40000000f00 */
[----:B------:R-:W-:Y:S01]  /*409c0*/  MOV R25, R19 ;  /* 0x0000001300197202 */ /* 0x000fe20000000f00 */
[----:B------:R-:W2:Y:S06]  /*409d0*/  LDL.LU R28, [R1+0x3e40] ;  /* 0x003e4000011c7983 */ /* 0x000eac0000300800 */
[----:B------:R-:W-:Y:S01]  /*409e0*/  HMMA.16816.F32 R4, R8, R24, R4 ;  /* 0x000000180804723c */ /* 0x000fe20000001804 */
[----:B------:R-:W-:-:S02]  /*409f0*/  FMUL R13, R0, R17 ;  /* 0x00000011000d7220 */ /* 0x000fc40000400000 */
[----:B------:R-:W-:Y:S02]  /*40a00*/  FMUL R14, R29, R3 ;  /* 0x000000031d0e7220 */ /* 0x000fe40000400000 */
[----:B------:R-:W-:Y:S01]  /*40a10*/  FMUL R12, R0, R18 ;  /* 0x00000012000c7220 */ /* 0x000fe20000400000 */
[----:B0-----:R-:W-:Y:S01]  /*40a20*/  STL.64 [R1+0xc0], R20 ;  /* 0x0000c01401007387 */ /* 0x001fe20000100a00 */
[----:B------:R-:W-:Y:S01]  /*40a30*/  MOV R17, R20 ;  /* 0x0000001400117202 */ /* 0x000fe20000000f00 */
[----:B------:R-:W-:Y:S02]  /*40a40*/  IMAD.MOV.U32 R3, RZ, RZ, R21 ;  /* 0x000000ffff037224 */ /* 0x000fe400078e0015 */
[----:B------:R0:W-:Y:S04]  /*40a50*/  STL.64 [R1+0xc8], R22 ;  /* 0x0000c81601007387 */ /* 0x0001e80000100a00 */
[----:B0-----:R-:W3:Y:S04]  /*40a60*/  LDL.LU.64 R22, [R1+0x3e38] ;  /* 0x003e380001167983 */ /* 0x001ee80000300a00 */
[----:B------:R-:W4:Y:S04]  /*40a70*/  LDL.LU.64 R20, [R1+0x3e30] ;  /* 0x003e300001147983 */ /* 0x000f280000300a00 */
[----:B------:R-:W2:Y:S04]  /*40a80*/  LDL.LU R19, [R1+0x5f0] ;  /* 0x0005f00001137983 */ /* 0x000ea80000300800 */
[----:B------:R-:W2:Y:S04]  /*40a90*/  LDL.LU R18, [R1+0x5f4] ;  /* 0x0005f40001127983 */ /* 0x000ea80000300800 */
[----:B------:R-:W-:Y:S04]  /*40aa0*/  STL.64 [R1+0x280], R4 ;  /* 0x0002800401007387 */ /* 0x000fe80000100a00 */
[----:B------:R0:W-:Y:S04]  /*40ab0*/  STL.64 [R1+0x288], R6 ;  /* 0x0002880601007387 */ /* 0x0001e80000100a00 */
[----:B------:R-:W2:Y:S04]  /*40ac0*/  LDL.LU R2, [R1+0x5f8] ;  /* 0x0005f80001027983 */ /* 0x000ea80000300800 */
[----:B------:R-:W-:Y:S04]  /*40ad0*/  STL.64 [R1+0x3e28], R10 ;  /* 0x003e280a01007387 */ /* 0x000fe80000100a00 */
[----:B------:R-:W-:Y:S04]  /*40ae0*/  STL.64 [R1+0x3e20], R8 ;  /* 0x003e200801007387 */ /* 0x000fe80000100a00 */
[----:B------:R-:W2:Y:S04]  /*40af0*/  LDL.LU R26, [R1+0x60c] ;  /* 0x00060c00011a7983 */ /* 0x000ea80000300800 */
[----:B------:R-:W3:Y:S04]  /*40b00*/  LDL.LU R25, [R1+0x610] ;  /* 0x0006100001197983 */ /* 0x000ee80000300800 */
[----:B------:R-:W3:Y:S04]  /*40b10*/  LDL.LU R24, [R1+0x614] ;  /* 0x0006140001187983 */ /* 0x000ee80000300800 */
[----:B------:R-:W1:Y:S04]  /*40b20*/  LDSM.16.M88.4 R8, [R16+0x12000] ;  /* 0x012000001008783b */ /* 0x000e680000000200 */
[----:B--2---:R-:W-:Y:S04]  /*40b30*/  STL [R1+0x3e00], R26 ;  /* 0x003e001a01007387 */ /* 0x004fe80000100800 */
[----:B---3--:R2:W-:Y:S04]  /*40b40*/  STL.64 [R1+0x3df8], R24 ;  /* 0x003df81801007387 */ /* 0x0085e80000100a00 */
[----:B0-----:R-:W3:Y:S04]  /*40b50*/  LDL.LU R7, [R1+0x5fc] ;  /* 0x0005fc0001077983 */ /* 0x001ee80000300800 */
[----:B------:R-:W3:Y:S01]  /*40b60*/  LDL.LU R27, [R1+0x604] ;  /* 0x00060400011b7983 */ /* 0x000ee20000300800 */
[----:B--2---:R-:W-:-:S03]  /*40b70*/  MOV R24, R23 ;  /* 0x0000001700187202 */ /* 0x004fc60000000f00 */
[----:B------:R-:W3:Y:S01]  /*40b80*/  LDL.LU R26, [R1+0x608] ;  /* 0x00060800011a7983 */ /* 0x000ee20000300800 */
[----:B------:R-:W-:-:S05]  /*40b90*/  MOV R25, R22 ;  /* 0x0000001600197202 */ /* 0x000fca0000000f00 */
[----:B------:R0:W-:Y:S04]  /*40ba0*/  STL.64 [R1+0x3e08], R24 ;  /* 0x003e081801007387 */ /* 0x0001e80000100a00 */
[----:B0-----:R-:W2:Y:S01]  /*40bb0*/  LDL.LU R25, [R1+0x600] ;  /* 0x0006000001197983 */ /* 0x001ea20000300800 */
[C---:B------:R-:W-:Y:S01]  /*40bc0*/  FMUL R4, R0.reuse, R19 ;  /* 0x0000001300047220 */ /* 0x040fe20000400000 */
[----:B-1----:R-:W-:Y:S01]  /*40bd0*/  MOV R19, R8 ;  /* 0x0000000800137202 */ /* 0x002fe20000000f00 */
[----:B------:R-:W-:Y:S01]  /*40be0*/  FMUL R5, R0, R18 ;  /* 0x0000001200057220 */ /* 0x000fe20000400000 */
[----:B------:R-:W-:Y:S01]  /*40bf0*/  MOV R18, R9 ;  /* 0x0000000900127202 */ /* 0x000fe20000000f00 */
[----:B---3--:R-:W-:Y:S04]  /*40c00*/  STL.64 [R1+0x3e18], R26 ;  /* 0x003e181a01007387 */ /* 0x008fe80000100a00 */
[----:B--2---:R-:W-:Y:S04]  /*40c10*/  STL [R1+0x3e10], R25 ;  /* 0x003e101901007387 */ /* 0x004fe80000100800 */
[----:B------:R-:W2:Y:S04]  /*40c20*/  LDL.LU R23, [R1+0x618] ;  /* 0x0006180001177983 */ /* 0x000ea80000300800 */
[----:B------:R-:W-:Y:S04]  /*40c30*/  STL.64 [R1+0xb0], R8 ;  /* 0x0000b00801007387 */ /* 0x000fe80000100a00 */
[----:B------:R0:W-:Y:S04]  /*40c40*/  STL.64 [R1+0xb8], R10 ;  /* 0x0000b80a01007387 */ /* 0x0001e80000100a00 */
[----:B0-----:R-:W3:Y:S04]  /*40c50*/  LDL.LU.64 R10, [R1+0x3e28] ;  /* 0x003e2800010a7983 */ /* 0x001ee80000300a00 */
[----:B------:R-:W3:Y:S01]  /*40c60*/  LDL.LU.64 R8, [R1+0x3e20] ;  /* 0x003e200001087983 */ /* 0x000ee20000300a00 */
[C---:B------:R-:W-:Y:S01]  /*40c70*/  FMUL R15, R29.reuse, R15 ;  /* 0x0000000f1d0f7220 */ /* 0x040fe20000400000 */
[----:B----4-:R-:W-:Y:S01]  /*40c80*/  MOV R24, R21 ;  /* 0x0000001500187202 */ /* 0x010fe20000000f00 */
[----:B------:R-:W-:Y:S01]  /*40c90*/  IMAD.MOV.U32 R25, RZ, RZ, R20 ;  /* 0x000000ffff197224 */ /* 0x000fe200078e0014 */
[----:B------:R-:W4:Y:S01]  /*40ca0*/  LDL.LU R22, [R1+0x61c] ;  /* 0x00061c0001167983 */ /* 0x000f220000300800 */
[----:B------:R-:W-:-:S03]  /*40cb0*/  FMUL R6, R29, R2 ;  /* 0x000000021d067220 */ /* 0x000fc60000400000 */
[----:B------:R-:W2:Y:S04]  /*40cc0*/  LDL.LU R21, [R1+0x620] ;  /* 0x0006200001157983 */ /* 0x000ea80000300800 */
[----:B------:R-:W2:Y:S04]  /*40cd0*/  LDL.LU R20, [R1+0x624] ;  /* 0x0006240001147983 */ /* 0x000ea80000300800 */
[----:B------:R-:W2:Y:S04]  /*40ce0*/  LDL.LU R2, [R1+0x628] ;  /* 0x0006280001027983 */ /* 0x000ea80000300800 */
[----:B------:R-:W2:Y:S01]  /*40cf0*/  LDL.LU.64 R26, [R1+0x3e18] ;  /* 0x003e1800011a7983 */ /* 0x000ea20000300a00 */
[----:B---3--:R-:W-:Y:S03]  /*40d00*/  HMMA.16816.F32 R12, R8, R24, R12 ;  /* 0x00000018080c723c */ /* 0x008fe6000000180c */
[----:B------:R-:W3:Y:S11]  /*40d10*/  LDL.LU R25, [R1+0x3e10] ;  /* 0x003e100001197983 */ /* 0x000ef60000300800 */
[----:B------:R-:W-:Y:S09]  /*40d20*/  @!UPT UIADD3 URZ, URZ, URZ, URZ ;  /* 0x0000003f3f3ff290 */ /* 0x000ff2000fffe03f */
[----:B------:R2:W-:Y:S04]  /*40d30*/  STL.64 [R1+0x270], R12 ;  /* 0x0002700c01007387 */ /* 0x0005e80000100a00 */
[----:B------:R0:W-:Y:S01]  /*40d40*/  STL.64 [R1+0x278], R14 ;  /* 0x0002780e01007387 */ /* 0x0001e20000100a00 */
[C---:B--2---:R-:W-:Y:S02]  /*40d50*/  FMUL R13, R0.reuse, R27 ;  /* 0x0000001b000d7220 */ /* 0x044fe40000400000 */
[C---:B0-----:R-:W-:Y:S02]  /*40d60*/  FMUL R14, R29.reuse, R26 ;  /* 0x0000001a1d0e7220 */ /* 0x041fe40000400000 */
[----:B---3--:R-:W-:Y:S02]  /*40d70*/  FMUL R12, R0, R25 ;  /* 0x00000019000c7220 */ /* 0x008fe40000400000 */
[----:B------:R-:W0:Y:S04]  /*40d80*/  LDSM.16.M88.4 R24, [R16+0x14000] ;  /* 0x014000001018783b */ /* 0x000e280000000200 */
[----:B0-----:R0:W-:Y:S04]  /*40d90*/  STL.64 [R1+0x90], R24 ;  /* 0x0000901801007387 */ /* 0x0011e80000100a00 */
[----:B------:R1:W-:Y:S04]  /*40da0*/  STL.64 [R1+0x98], R26 ;  /* 0x0000981a01007387 */ /* 0x0003e80000100a00 */
[----:B0-----:R-:W2:Y:S01]  /*40db0*/  LDL.LU.64 R24, [R1+0x3e08] ;  /* 0x003e080001187983 */ /* 0x001ea20000300a00 */
[----:B------:R-:W-:-:S03]  /*40dc0*/  FMUL R7, R29, R7 ;  /* 0x000000071d077220 */ /* 0x000fc60000400000 */
[----:B-1----:R-:W3:Y:S04]  /*40dd0*/  LDL.LU R26, [R1+0x3e00] ;  /* 0x003e0000011a7983 */ /* 0x002ee80000300800 */
[----:B--2---:R-:W-:Y:S01]  /*40de0*/  HMMA.16816.F32 R4, R8, R24, R4 ;  /* 0x000000180804723c */ /* 0x004fe20000001804 */
[----:B------:R-:W2:Y:S01]  /*40df0*/  LDL.LU.64 R24, [R1+0x3df8] ;  /* 0x003df80001187983 */ /* 0x000ea20000300a00 */
[C---:B---3--:R-:W-:Y:S11]  /*40e00*/  FMUL R15, R29.reuse, R26 ;  /* 0x0000001a1d0f7220 */ /* 0x048ff60000400000 */
[----:B------:R-:W-:Y:S10]  /*40e10*/  @!UPT UIADD3 URZ, URZ, URZ, URZ ;  /* 0x0000003f3f3ff290 */ /* 0x000ff4000fffe03f */
[----:B------:R2:W-:Y:S04]  /*40e20*/  STL.64 [R1+0x260], R4 ;  /* 0x0002600401007387 */ /* 0x0005e80000100a00 */
[----:B------:R-:W-:Y:S01]  /*40e30*/  STL.64 [R1+0x268], R6 ;  /* 0x0002680601007387 */ /* 0x000fe20000100a00 */
[C---:B--2---:R-:W-:Y:S02]  /*40e40*/  FMUL R4, R0.reuse, R25 ;  /* 0x0000001900047220 */ /* 0x044fe40000400000 */
[----:B------:R-:W-:Y:S02]  /*40e50*/  FMUL R5, R0, R24 ;  /* 0x0000001800057220 */ /* 0x000fe40000400000 */
[----:B------:R-:W0:Y:S04]  /*40e60*/  LDSM.16.M88.4 R24, [R16+0x16000] ;  /* 0x016000001018783b */ /* 0x000e280000000200 */
[----:B0-----:R0:W-:Y:S04]  /*40e70*/  STL.64 [R1+0x40], R24 ;  /* 0x0000401801007387 */ /* 0x0011e80000100a00 */
[----:B------:R-:W-:Y:S04]  /*40e80*/  STL.64 [R1+0x48], R26 ;  /* 0x0000481a01007387 */ /* 0x000fe80000100a00 */
[----:B0-----:R-:W2:Y:S01]  /*40e90*/  LDL.LU.64 R24, [R1+0x3df0] ;  /* 0x003df00001187983 */ /* 0x001ea20000300a00 */
[----:B------:R-:W-:-:S02]  /*40ea0*/  FMUL R6, R29, R23 ;  /* 0x000000171d067220 */ /* 0x000fc40000400000 */
[C---:B----4-:R-:W-:Y:S01]  /*40eb0*/  FMUL R7, R29.reuse, R22 ;  /* 0x000000161d077220 */ /* 0x050fe20000400000 */
[----:B--2---:R-:W-:Y:S01]  /*40ec0*/  HMMA.16816.F32 R12, R8, R24, R12 ;  /* 0x00000018080c723c */ /* 0x004fe2000000180c */
[----:B------:R-:W2:Y:S11]  /*40ed0*/  LDL.LU.64 R24, [R1+0x3de8] ;  /* 0x003de80001187983 */ /* 0x000eb60000300a00 */
[----:B------:R-:W-:Y:S11]  /*40ee0*/  @!UPT UIADD3 URZ, URZ, URZ, URZ ;  /* 0x0000003f3f3ff290 */ /* 0x000ff6000fffe03f */
[----:B------:R0:W-:Y:S02]  /*40ef0*/  STL.64 [R1+0x250], R12 ;  /* 0x0002500c01007387 */ /* 0x0001e40000100a00 */
[C---:B0-----:R-:W-:Y:S02]  /*40f00*/  FMUL R12, R0.reuse, R21 ;  /* 0x00000015000c7220 */ /* 0x041fe40000400000 */
[----:B------:R-:W-:Y:S02]  /*40f10*/  FMUL R13, R0, R20 ;  /* 0x00000014000d7220 */ /* 0x000fe40000400000 */
[----:B------:R-:W0:Y:S04]  /*40f20*/  LDSM.16.M88.4 R20, [R16+0x18000] ;  /* 0x018000001014783b */ /* 0x000e280000000200 */
[----:B------:R1:W-:Y:S02]  /*40f30*/  STL.64 [R1+0x258], R14 ;  /* 0x0002580e01007387 */ /* 0x0003e40000100a00 */
[----:B-1----:R-:W-:-:S02]  /*40f40*/  FMUL R14, R29, R2 ;  /* 0x000000021d0e7220 */ /* 0x002fc40000400000 */
[----:B------:R-:W3:Y:S04]  /*40f50*/  LDL.LU R2, [R1+0x62c] ;  /* 0x00062c0001027983 */ /* 0x000ee80000300800 */
[----:B0-----:R-:W-:Y:S04]  /*40f60*/  STL [R1+0x3bdc], R22 ;  /* 0x003bdc1601007387 */ /* 0x001fe80000100800 */
[----:B------:R-:W-:Y:S04]  /*40f70*/  STL [R1+0x3bd8], R23 ;  /* 0x003bd81701007387 */ /* 0x000fe80000100800 */
[----:B------:R0:W-:Y:S02]  /*40f80*/  STL.64 [R1+0x3db8], R20 ;  /* 0x003db81401007387 */ /* 0x0001e40000100a00 */
[----:B0-----:R-:W-:Y:S01]  /*40f90*/  MOV R20, R19 ;  /* 0x0000001300147202 */ /* 0x001fe20000000f00 */
[----:B------:R-:W-:-:S05]  /*40fa0*/  IMAD.MOV.U32 R21, RZ, RZ, R18 ;  /* 0x000000ffff157224 */ /* 0x000fca00078e0012 */
[----:B------:R2:W-:Y:S02]  /*40fb0*/  STL.64 [R1+0x3dc0], R20 ;  /* 0x003dc01401007387 */ /* 0x0005e40000100a00 */
[----:B--2---:R-:W-:Y:S02]  /*40fc0*/  HMMA.16816.F32 R20, R8, R24, R4 ;  /* 0x000000180814723c */ /* 0x004fe40000001804 */
[----:B------:R-:W2:Y:S04]  /*40fd0*/  LDL.LU R7, [R1+0x630] ;  /* 0x0006300001077983 */ /* 0x000ea80000300800 */
[----:B------:R-:W4:Y:S11]  /*40fe0*/  LDL.LU R27, [R1+0x634] ;  /* 0x00063400011b7983 */ /* 0x000f360000300800 */
[----:B------:R-:W-:Y:S06]  /*40ff0*/  @!UPT UIADD3 URZ, URZ, URZ, URZ ;  /* 0x0000003f3f3ff290 */ /* 0x000fec000fffe03f */
[----:B------:R-:W-:Y:S04]  /*41000*/  STL.64 [R1+0x240], R20 ;  /* 0x0002401401007387 */ /* 0x000fe80000100a00 */
[----:B------:R0:W-:Y:S04]  /*41010*/  STL.64 [R1+0x248], R22 ;  /* 0x0002481601007387 */ /* 0x0001e80000100a00 */
[----:B------:R-:W2:Y:S04]  /*41020*/  LDL.LU R26, [R1+0x638] ;  /* 0x00063800011a7983 */ /* 0x000ea80000300800 */
[----:B------:R-:W-:Y:S04]  /*41030*/  STL.64 [R1+0x3de0], R10 ;  /* 0x003de00a01007387 */ /* 0x000fe80000100a00 */
[----:B------:R-:W-:Y:S04]  /*41040*/  STL.64 [R1+0x3dd8], R8 ;  /* 0x003dd80801007387 */ /* 0x000fe80000100a00 */
[----:B0-----:R-:W2:Y:S04]  /*41050*/  LDL.LU R23, [R1+0x63c] ;  /* 0x00063c0001177983 */ /* 0x001ea80000300800 */
[----:B------:R-:W2:Y:S04]  /*41060*/  LDL.LU R22, [R1+0x640] ;  /* 0x0006400001167983 */ /* 0x000ea80000300800 */
[----:B------:R-:W4:Y:S04]  /*41070*/  LDL.LU R21, [R1+0x644] ;  /* 0x0006440001157983 */ /* 0x000f280000300800 */
[----:B------:R-:W4:Y:S04]  /*41080*/  LDL.LU R20, [R1+0x648] ;  /* 0x0006480001147983 */ /* 0x000f280000300800 */
[----:B------:R-:W0:Y:S01]  /*41090*/  LDSM.16.M88.4 R8, [R16+0x1a000] ;  /* 0x01a000001008783b */ /* 0x000e220000000200 */
[----:B---3--:R-:W-:-:S03]  /*410a0*/  FMUL R15, R29, R2 ;  /* 0x000000021d0f7220 */ /* 0x008fc60000400000 */
[----:B--2---:R-:W-:Y:S04]  /*410b0*/  STL.64 [R1+0x3dd0], R22 ;  /* 0x003dd01601007387 */ /* 0x004fe80000100a00 */
[----:B----4-:R1:W-:Y:S04]  /*410c0*/  STL.64 [R1+0x3dc8], R20 ;  /* 0x003dc81401007387 */ /* 0x0103e80000100a00 */
[----:B------:R-:W2:Y:S04]  /*410d0*/  LDL.LU R2, [R1+0x64c] ;  /* 0x00064c0001027983 */ /* 0x000ea80000300800 */
[----:B------:R-:W3:Y:S01]  /*410e0*/  LDL.LU R19, [R1+0x650] ;  /* 0x0006500001137983 */ /* 0x000ee20000300800 */
[----:B-1----:R-:W-:-:S03]  /*410f0*/  MOV R20, R17 ;  /* 0x0000001100147202 */ /* 0x002fc60000000f00 */
[----:B------:R-:W4:Y:S01]  /*41100*/  LDL.LU R18, [R1+0x654] ;  /* 0x0006540001127983 */ /* 0x000f220000300800 */
[----:B------:R-:W-:-:S03]  /*41110*/  MOV R21, R3 ;  /* 0x0000000300157202 */ /* 0x000fc60000000f00 */
[----:B------:R-:W2:Y:S04]  /*41120*/  LDL.LU R17, [R1+0x658] ;  /* 0x0006580001117983 */ /* 0x000ea80000300800 */
[----:B------:R-:W2:Y:S04]  /*41130*/  LDL.LU R3, [R1+0xa74] ;  /* 0x000a740001037983 */ /* 0x000ea80000300800 */
[----:B------:R-:W2:Y:S04]  /*41140*/  LDL R25, [R1+0x46c] ;  /* 0x00046c0001197983 */ /* 0x000ea80000100800 */
[----:B------:R-:W2:Y:S04]  /*41150*/  LDL R24, [R1+0x468] ;  /* 0x0004680001187983 */ /* 0x000ea80000100800 */
[----:B0-----:R-:W-:Y:S04]  /*41160*/  STL.64 [R1+0x100], R8 ;  /* 0x0001000801007387 */ /* 0x001fe80000100a00 */
[----:B------:R0:W-:Y:S04]  /*41170*/  STL.64 [R1+0x108], R10 ;  /* 0x0001080a01007387 */ /* 0x0001e80000100a00 */
[----:B0-----:R-:W2:Y:S04]  /*41180*/  LDL.LU.64 R10, [R1+0x3de0] ;  /* 0x003de000010a7983 */ /* 0x001ea80000300a00 */
[----:B------:R-:W2:Y:S04]  /*41190*/  LDL.LU.64 R8, [R1+0x3dd8] ;  /* 0x003dd80001087983 */ /* 0x000ea80000300a00 */
[----:B------:R-:W3:Y:S01]  /*411a0*/  LDL.LU.64 R22, [R1+0x3dd0] ;  /* 0x003dd00001167983 */ /* 0x000ee20000300a00 */
[----:B--2---:R-:W-:Y:S03]  /*411b0*/  HMMA.16816.F32 R12, R8, R20, R12 ;  /* 0x00000014080c723c */ /* 0x004fe6000000180c */
[----:B------:R-:W2:Y:S01]  /*411c0*/  LDL.LU.64 R20, [R1+0x3dc8] ;  /* 0x003dc80001147983 */ /* 0x000ea20000300a00 */
[----:B------:R-:W-:-:S02]  /*411d0*/  FMUL R4, R0, R7 ;  /* 0x0000000700047220 */ /* 0x000fc40000400000 */
[C---:B---3--:R-:W-:Y:S11]  /*411e0*/  FMUL R7, R29.reuse, R23 ;  /* 0x000000171d077220 */ /* 0x048ff60000400000 */
[----:B------:R-:W-:Y:S06]  /*411f0*/  @!UPT UIADD3 URZ, URZ, URZ, URZ ;  /* 0x0000003f3f3ff290 */ /* 0x000fec000fffe03f */
[----:B------:R0:W-:Y:S04]  /*41200*/  STL.64 [R1+0x230], R12 ;  /* 0x0002300c01007387 */ /* 0x0001e80000100a00 */
[----:B------:R1:W-:Y:S01]  /*41210*/  STL.64 [R1+0x238], R14 ;  /* 0x0002380e01007387 */ /* 0x0003e20000100a00 */
[C---:B0-----:R-:W-:Y:S02]  /*41220*/  FMUL R12, R0.reuse, R22 ;  /* 0x00000016000c7220 */ /* 0x041fe40000400000 */
[C---:B--2---:R-:W-:Y:S02]  /*41230*/  FMUL R13, R0.reuse, R21 ;  /* 0x00000015000d7220 */ /* 0x044fe40000400000 */
[----:B-1----:R-:W-:Y:S02]  /*41240*/  FMUL R14, R29, R20 ;  /* 0x000000141d0e7220 */ /* 0x002fe40000400000 */
[----:B------:R-:W0:Y:S04]  /*41250*/  LDSM.16.M88.4 R20, [R16+0x1c000] ;  /* 0x01c000001014783b */ /* 0x000e280000000200 */
[----:B0-----:R0:W-:Y:S04]  /*41260*/  STL.64 [R1+0x1c0], R20 ;  /* 0x0001c01401007387 */ /* 0x0011e80000100a00 */
[----:B------:R-:W-:Y:S04]  /*41270*/  STL.64 [R1+0x1c8], R22 ;  /* 0x0001c81601007387 */ /* 0x000fe80000100a00 */
[----:B0-----:R-:W2:Y:S01]  /*41280*/  LDL.LU.64 R20, [R1+0x3dc0] ;  /* 0x003dc00001147983 */ /* 0x001ea20000300a00 */
[----:B------:R-:W-:-:S02]  /*41290*/  FMUL R5, R0, R27 ;  /* 0x0000001b00057220 */ /* 0x000fc40000400000 */
[C---:B------:R-:W-:Y:S02]  /*412a0*/  FMUL R6, R29.reuse, R26 ;  /* 0x0000001a1d067220 */ /* 0x040fe40000400000 */
[----:B------:R-:W-:-:S05]  /*412b0*/  FMUL R15, R29, R2 ;  /* 0x000000021d0f7220 */ /* 0x000fca0000400000 */
[----:B--2---:R-:W-:Y:S01]  /*412c0*/  HMMA.16816.F32 R4, R8, R20, R4 ;  /* 0x000000140804723c */ /* 0x004fe20000001804 */
[----:B------:R-:W2:Y:S04]  /*412d0*/  LDL.LU.64 R20, [R1+0x3db8] ;  /* 0x003db80001147983 */ /* 0x000ea80000300a00 */
[----:B------:R-:W3:Y:S11]  /*412e0*/  LDL.LU R2, [R1+0x65c] ;  /* 0x00065c0001027983 */ /* 0x000ef60000300800 */
[----:B------:R-:W-:Y:S07]  /*412f0*/  @!UPT UIADD3 URZ, URZ, URZ, URZ ;  /* 0x0000003f3f3ff290 */ /* 0x000fee000fffe03f */
[----:B------:R0:W-:Y:S04]  /*41300*/  STL.64 [R1+0x220], R4 ;  /* 0x0002200401007387 */ /* 0x0001e80000100a00 */
[----:B------:R1:W-:Y:S01]  /*41310*/  STL.64 [R1+0x228], R6 ;  /* 0x0002280601007387 */ /* 0x0003e20000100a00 */
[C---:B0-----:R-:W-:Y:S02]  /*41320*/  FMUL R4, R0.reuse, R19 ;  /* 0x0000001300047220 */ /* 0x041fe40000400000 */
[----:B----4-:R-:W-:Y:S02]  /*41330*/  FMUL R5, R0, R18 ;  /* 0x0000001200057220 */ /* 0x010fe40000400000 */
[----:B-1----:R-:W-:Y:S02]  /*41340*/  FMUL R6, R29, R17 ;  /* 0x000000111d067220 */ /* 0x002fe40000400000 */
[----:B------:R-:W0:Y:S04]  /*41350*/  LDSM.16.M88.4 R16, [R16+0x1e000] ;  /* 0x01e000001010783b */ /* 0x000e280000000200 */
[----:B------:R-:W-:Y:S04]  /*41360*/  STL [R1+0x3db0], R6 ;  /* 0x003db00601007387 */ /* 0x000fe80000100800 */
[----:B------:R1:W-:Y:S04]  /*41370*/  STL.64 [R1+0x3da8], R4 ;  /* 0x003da80401007387 */ /* 0x0003e80000100a00 */
[----:B-1----:R-:W4:Y:S01]  /*41380*/  LDL.LU.64 R4, [R1+0x90] ;  /* 0x0000900001047983 */ /* 0x002f220000300a00 */
[----:B0-----:R-:W-:-:S03]  /*41390*/  MOV R23, R16 ;  /* 0x0000001000177202 */ /* 0x001fc60000000f00 */
[----:B------:R0:W-:Y:S01]  /*413a0*/  STL.64 [R1+0x1b0], R16 ;  /* 0x0001b01001007387 */ /* 0x0001e20000100a00 */
[----:B------:R-:W-:-:S03]  /*413b0*/  IMAD.MOV.U32 R22, RZ, RZ, R17 ;  /* 0x000000ffff167224 */ /* 0x000fc600078e0011 */
[----:B------:R1:W-:Y:S04]  /*413c0*/  STL.64 [R1+0x1b8], R18 ;  /* 0x0001b81201007387 */ /* 0x0003e80000100a00 */
[----:B0-----:R-:W3:Y:S04]  /*413d0*/  LDL.LU R16, [R1+0x660] ;  /* 0x0006600001107983 */ /* 0x001ee80000300800 */
[----:B------:R-:W3:Y:S04]  /*413e0*/  LDL.LU R17, [R1+0x664] ;  /* 0x0006640001117983 */ /* 0x000ee80000300800 */
[----:B-1----:R-:W3:Y:S04]  /*413f0*/  LDL.LU R18, [R1+0x668] ;  /* 0x0006680001127983 */ /* 0x002ee80000300800 */
[----:B------:R-:W-:Y:S04]  /*41400*/  STL.64 [R1+0x3da0], R22 ;  /* 0x003da01601007387 */ /* 0x000fe80000100a00 */
[----:B--2---:R0:W-:Y:S04]  /*41410*/  STL.64 [R1+0x3d98], R20 ;  /* 0x003d981401007387 */ /* 0x0041e80000100a00 */
[----:B0-----:R-:W2:Y:S04]  /*41420*/  LDL.64 R20, [R1+0x40] ;  /* 0x0000400001147983 */ /* 0x001ea80000100a00 */
[----:B------:R-:W2:Y:S01]  /*41430*/  LDL.LU R19, [R1+0x66c] ;  /* 0x00066c0001137983 */ /* 0x000ea20000300800 */
[----:B----4-:R-:W-:Y:S01]  /*41440*/  HMMA.16816.F32 R12, R8, R4, R12 ;  /* 0x00000004080c723c */ /* 0x010fe2000000180c */
[----:B------:R-:W-:-:S02]  /*41450*/  MOV R27, R4 ;  /* 0x00000004001b7202 */ /* 0x000fc40000000f00 */
[----:B------:R-:W-:Y:S11]  /*41460*/  MOV R26, R5 ;  /* 0x00000005001a7202 */ /* 0x000ff60000000f00 */
[----:B------:R-:W-:Y:S09]  /*41470*/  @!UPT UIADD3 URZ, URZ, URZ, URZ ;  /* 0x0000003f3f3ff290 */ /* 0x000ff2000fffe03f */
[----:B------:R-:W-:Y:S04]  /*41480*/  STL.64 [R1+0x210], R12 ;  /* 0x0002100c01007387 */ /* 0x000fe80000100a00 */
[----:B------:R0:W-:Y:S04]  /*41490*/  STL.64 [R1+0x218], R14 ;  /* 0x0002180e01007387 */ /* 0x0001e80000100a00 */
[----:B------:R-:W4:Y:S04]  /*414a0*/  LDL.LU R6, [R1+0x3db0] ;  /* 0x003db00001067983 */ /* 0x000f280000300800 */
[----:B------:R-:W4:Y:S01]  /*414b0*/  LDL.LU.64 R4, [R1+0x3da8] ;  /* 0x003da80001047983 */ /* 0x000f220000300a00 */
[----:B---3--:R-:W-:-:S03]  /*414c0*/  FMUL R7, R29, R2 ;  /* 0x000000021d077220 */ /* 0x008fc60000400000 */
[----:B0-----:R-:W3:Y:S04]  /*414d0*/  LDL.LU R15, [R1+0xa78] ;  /* 0x000a7800010f7983 */ /* 0x001ee80000300800 */
[----:B------:R-:W3:Y:S01]  /*414e0*/  LDL.LU R12, [R1+0x670] ;  /* 0x00067000010c7983 */ /* 0x000ee20000300800 */
[----:B------:R-:W-:-:S03]  /*414f0*/  FADD R3, -R25, R3 ;  /* 0x0000000319037221 */ /* 0x000fc60000000100 */
[----:B------:R-:W3:Y:S04]  /*41500*/  LDL.LU R13, [R1+0x674] ;  /* 0x00067400010d7983 */ /* 0x000ee80000300800 */
[----:B------:R-:W3:Y:S04]  /*41510*/  LDL.LU R2, [R1+0x678] ;  /* 0x0006780001027983 */ /* 0x000ee80000300800 */
[----:B------:R-:W3:Y:S01]  /*41520*/  LDL.LU.64 R22, [R1+0x3da0] ;  /* 0x003da00001167983 */ /* 0x000ee20000300a00 */
[----:B--2---:R-:W-:Y:S01]  /*41530*/  MOV R25, R21 ;  /* 0x0000001500197202 */ /* 0x004fe20000000f00 */
[----:B----4-:R-:W-:Y:S11]  /*41540*/  HMMA.16816.F32 R4, R8, R20, R4 ;  /* 0x000000140804723c */ /* 0x010ff60000001804 */
[----:B------:R-:W-:Y:S11]  /*41550*/  @!UPT UIADD3 URZ, URZ, URZ, URZ ;  /* 0x0000003f3f3ff290 */ /* 0x000ff6000fffe03f */
[----:B------:R-:W-:Y:S01]  /*41560*/  @!UPT UIADD3 URZ, URZ, URZ, URZ ;  /* 0x0000003f3f3ff290 */ /* 0x000fe2000fffe03f */
[----:B------:R-:W-:Y:S04]  /*41570*/  STL.64 [R1+0x200], R4 ;  /* 0x0002000401007387 */ /* 0x000fe80000100a00 */
[----:B------:R-:W-:Y:S04]  /*41580*/  STL.64 [R1+0x208], R6 ;  /* 0x0002080601007387 */ /* 0x000fe80000100a00 */
[----:B------:R-:W2:Y:S04]  /*41590*/  LDL.LU.64 R20, [R1+0x3d98] ;  /* 0x003d980001147983 */ /* 0x000ea80000300a00 */
[----:B------:R-:W0:Y:S01]  /*415a0*/  LDSM.16.M88.4 R4, [R28+0x29000] ;  /* 0x029000001c04783b */ /* 0x000e220000000200 */
[----:B------:R-:W-:-:S02]  /*415b0*/  FMUL R16, R0, R16 ;  /* 0x0000001000107220 */ /* 0x000fc40000400000 */
[----:B------:R-:W-:Y:S02]  /*415c0*/  FMUL R17, R0, R17 ;  /* 0x0000001100117220 */ /* 0x000fe40000400000 */
[C---:B------:R-:W-:Y:S02]  /*415d0*/  FMUL R18, R29.reuse, R18 ;  /* 0x000000121d127220 */ /* 0x040fe40000400000 */
[C---:B------:R-:W-:Y:S02]  /*415e0*/  FMUL R19, R29.reuse, R19 ;  /* 0x000000131d137220 */ /* 0x040fe40000400000 */
[----:B---3--:R-:W-:Y:S02]  /*415f0*/  FADD R24, -R24, R15 ;  /* 0x0000000f18187221 */ /* 0x008fe40000000100 */
[----:B------:R-:W3:Y:S01]  /*41600*/  LDL.LU R15, [R1+0x67c] ;  /* 0x00067c00010f7983 */ /* 0x000ee20000300800 */
[----:B------:R-:W-:-:S03]  /*41610*/  FMUL R14, R29, R2 ;  /* 0x000000021d0e7220 */ /* 0x000fc60000400000 */
[----:B0-----:R-:W-:Y:S04]  /*41620*/  STL.64 [R1+0x3d78], R6 ;  /* 0x003d780601007387 */ /* 0x001fe80000100a00 */
[----:B------:R0:W-:Y:S02]  /*41630*/  STL.64 [R1+0x3d70], R4 ;  /* 0x003d700401007387 */ /* 0x0001e40000100a00 */
[----:B0-----:R-:W-:Y:S01]  /*41640*/  IMAD.MOV.U32 R4, RZ, RZ, R23 ;  /* 0x000000ffff047224 */ /* 0x001fe200078e0017 */
[----:B------:R-:W-:Y:S01]  /*41650*/  MOV R5, R22 ;  /* 0x0000001600057202 */ /* 0x000fe20000000f00 */
[----:B--2---:R-:W-:Y:S11]  /*41660*/  HMMA.16816.F32 R16, R8, R20, R16 ;  /* 0x000000140810723c */ /* 0x004ff60000001810 */
[----:B------:R-:W-:Y:S11]  /*41670*/  @!UPT UIADD3 URZ, URZ, URZ, URZ ;  /* 0x0000003f3f3ff290 */ /* 0x000ff6000fffe03f */
[----:B------:R-:W-:Y:S01]  /*41680*/  @!UPT UIADD3 URZ, URZ, URZ, URZ ;  /* 0x0000003f3f3ff290 */ /* 0x000fe2000fffe03f */
[----:B------:R0:W-:Y:S04]  /*41690*/  STL.64 [R1+0x1f0], R16 ;  /* 0x0001f01001007387 */ /* 0x0001e80000100a00 */
[----:B------:R1:W-:Y:S04]  /*416a0*/  STL.64 [R1+0x1f8], R18 ;  /* 0x0001f81201007387 */ /* 0x0003e80000100a00 */
[----:B0-----:R-:W2:Y:S04]  /*416b0*/  LDL.LU R17, [R1+0x680] ;  /* 0x0006800001117983 */ /* 0x001ea80000300800 */
[----:B-1----:R-:W4:Y:S04]  /*416c0*/  LDL.LU R18, [R1+0x684] ;  /* 0x0006840001127983 */ /* 0x002f280000300800 */
[----:B------:R-:W2:Y:S04]  /*416d0*/  LDL.LU R2, [R1+0x688] ;  /* 0x0006880001027983 */ /* 0x000ea80000300800 */
[----:B------:R-:W2:Y:S04]  /*416e0*/  LDL.LU R19, [R1+0x68c] ;  /* 0x00068c0001137983 */ /* 0x000ea80000300800 */
[----:B------:R0:W-:Y:S04]  /*416f0*/  STL.64 [R1+0x3d80], R20 ;  /* 0x003d801401007387 */ /* 0x0001e80000100a00 */
[----:B0-----:R-:W2:Y:S04]  /*41700*/  LDL.LU.64 R20, [R1+0x1c0] ;  /* 0x0001c00001147983 */ /* 0x001ea80000300a00 */
[----:B------:R-:W2:Y:S04]  /*41710*/  LDL.LU R23, [R1+0x690] ;  /* 0x0006900001177983 */ /* 0x000ea80000300800 */
[----:B------:R-:W2:Y:S01]  /*41720*/  LDL.LU R22, [R1+0x694] ;  /* 0x0006940001167983 */ /* 0x000ea20000300800 */
[----:B------:R-:W-:-:S02]  /*41730*/  FMUL R12, R0, R12 ;  /* 0x0000000c000c7220 */ /* 0x000fc40000400000 */
[----:B------:R-:W-:Y:S02]  /*41740*/  FMUL R13, R0, R13 ;  /* 0x0000000d000d7220 */ /* 0x000fe40000400000 */
[----:B---3--:R-:W-:Y:S01]  /*41750*/  FMUL R15, R29, R15 ;  /* 0x0000000f1d0f7220 */ /* 0x008fe20000400000 */
[----:B--2---:R-:W-:Y:S04]  /*41760*/  STL.64 [R1+0x3d90], R22 ;  /* 0x003d901601007387 */ /* 0x004fe80000100a00 */
[----:B------:R0:W-:Y:S04]  /*41770*/  STL.64 [R1+0x3d88], R20 ;  /* 0x003d881401007387 */ /* 0x0001e80000100a00 */
[----:B0-----:R-:W2:Y:S01]  /*41780*/  LDL.64 R20, [R1+0x100] ;  /* 0x0001000001147983 */ /* 0x001ea20000100a00 */
[----:B------:R-:W-:-:S03]  /*41790*/  FMUL R3, R3, 1.4426950216293334961 ;  /* 0x3fb8aa3b03037820 */ /* 0x000fc60000400000 */
[----:B------:R-:W3:Y:S01]  /*417a0*/  LDL.LU R7, [R1+0x698] ;  /* 0x0006980001077983 */ /* 0x000ee20000300800 */
[----:B------:R0:W1:Y:S03]  /*417b0*/  MUFU.EX2 R28, R3 ;  /* 0x00000003001c7308 */ /* 0x0000660000000800 */
[----:B------:R-:W-:Y:S01]  /*417c0*/  STL.64 [R1+0x3d58], R26 ;  /* 0x003d581a01007387 */ /* 0x000fe20000100a00 */
[----:B------:R-:W-:-:S03]  /*417d0*/  FMUL R16, R0, R17 ;  /* 0x0000001100107220 */ /* 0x000fc60000400000 */
[----:B------:R1:W-:Y:S01]  /*417e0*/  STL [R1+0x3d50], R25 ;  /* 0x003d501901007387 */ /* 0x0003e20000100800 */
[----:B0-----:R-:W-:-:S03]  /*417f0*/  FMUL R3, R24, 1.4426950216293334961 ;  /* 0x3fb8aa3b18037820 */ /* 0x001fc60000400000 */
[----:B------:R-:W3:Y:S01]  /*41800*/  LDL.LU R24, [R1+0x150] ;  /* 0x0001500001187983 */ /* 0x000ee20000300800 */
[C---:B----4-:R-:W-:Y:S02]  /*41810*/  FMUL R17, R0.reuse, R18 ;  /* 0x0000001200117220 */ /* 0x050fe40000400000 */
[C---:B------:R-:W-:Y:S01]  /*41820*/  FMUL R18, R29.reuse, R2 ;  /* 0x000000021d127220 */ /* 0x040fe20000400000 */
[----:B-1----:R-:W4:Y:S04]  /*41830*/  LDL.LU R25, [R1+0x154] ;  /* 0x0001540001197983 */ /* 0x002f280000300800 */
[----:B------:R-:W3:Y:S04]  /*41840*/  LDL.LU R6, [R1+0x69c] ;  /* 0x00069c0001067983 */ /* 0x000ee80000300800 */
[----:B------:R-:W3:Y:S01]  /*41850*/  LDL.LU.64 R22, [R1+0x3d90] ;  /* 0x003d900001167983 */ /* 0x000ee20000300a00 */
[----:B--2---:R-:W-:Y:S01]  /*41860*/  HMMA.16816.F32 R12, R8, R20, R12 ;  /* 0x00000014080c723c */ /* 0x004fe2000000180c */
[----:B------:R-:W-:Y:S11]  /*41870*/  MOV R2, R21 ;  /* 0x0000001500027202 */ /* 0x000ff60000000f00 */
[----:B------:R-:W-:Y:S11]  /*41880*/  @!UPT UIADD3 URZ, URZ, URZ, URZ ;  /* 0x0000003f3f3ff290 */ /* 0x000ff6000fffe03f */
[----:B------:R3:W-:Y:S04]  /*41890*/  STL.64 [R1+0x1e0], R12 ;  /* 0x0001e00c01007387 */ /* 0x0007e80000100a00 */
[----:B------:R0:W-:Y:S04]  /*418a0*/  STL.64 [R1+0x1e8], R14 ;  /* 0x0001e80e01007387 */ /* 0x0001e80000100a00 */
[----:B------:R-:W2:Y:S01]  /*418b0*/  LDL.LU.64 R20, [R1+0x3d88] ;  /* 0x003d880001147983 */ /* 0x000ea20000300a00 */
[----:B------:R-:W-:Y:S02]  /*418c0*/  FMUL R19, R29, R19 ;  /* 0x000000131d137220 */ /* 0x000fe40000400000 */
[C---:B---3--:R-:W-:Y:S01]  /*418d0*/  FMUL R12, R0.reuse, R23 ;  /* 0x00000017000c7220 */ /* 0x048fe20000400000 */
[----:B------:R-:W3:Y:S01]  /*418e0*/  LDL.LU R27, [R1+0x6a4] ;  /* 0x0006a400011b7983 */ /* 0x000ee20000300800 */
[----:B------:R-:W-:-:S02]  /*418f0*/  FMUL R13, R0, R22 ;  /* 0x00000016000d7220 */ /* 0x000fc40000400000 */
[C---:B0-----:R-:W-:Y:S01]  /*41900*/  FMUL R14, R29.reuse, R7 ;  /* 0x000000071d0e7220 */ /* 0x041fe20000400000 */
[----:B------:R-:W3:Y:S01]  /*41910*/  LDL.LU R26, [R1+0x6a8] ;  /* 0x0006a800011a7983 */ /* 0x000ee20000300800 */
[----:B------:R-:W-:-:S03]  /*41920*/  FMUL R15, R29, R6 ;  /* 0x000000061d0f7220 */ /* 0x000fc60000400000 */
[----:B------:R-:W3:Y:S01]  /*41930*/  LDL.LU R0, [R1+0x6ac] ;  /* 0x0006ac0001007983 */ /* 0x000ee20000300800 */
[C---:B--2---:R-:W-:Y:S08]  /*41940*/  HMMA.16816.F32 R16, R8.reuse, R20, R16 ;  /* 0x000000140810723c */ /* 0x044ff00000001810 */
[----:B------:R-:W-:Y:S11]  /*41950*/  HMMA.16816.F32 R8, R8, R4, R12 ;  /* 0x000000040808723c */ /* 0x000ff6000000180c */
[----:B------:R-:W-:Y:S04]  /*41960*/  @!UPT UIADD3 URZ, URZ, URZ, URZ ;  /* 0x0000003f3f3ff290 */ /* 0x000fe8000fffe03f */
[----:B------:R0:W-:Y:S04]  /*41970*/  STL.64 [R1+0x1d0], R16 ;  /* 0x0001d01001007387 */ /* 0x0001e80000100a00 */
[----:B------:R-:W-:Y:S01]  /*41980*/  STL.64 [R1+0x1d8], R18 ;  /* 0x0001d81201007387 */ /* 0x000fe20000100a00 */
[----:B0-----:R-:W-:Y:S01]  /*41990*/  MOV R17, R20 ;  /* 0x0000001400117202 */ /* 0x001fe20000000f00 */
[----:B------:R-:W-:Y:S02]  /*419a0*/  IMAD.MOV.U32 R16, RZ, RZ, R21 ;  /* 0x000000ffff107224 */ /* 0x000fe400078e0015 */
[----:B------:R-:W2:Y:S04]  /*419b0*/  LDL.LU.64 R20, [R1+0x3d80] ;  /* 0x003d800001147983 */ /* 0x000ea80000300a00 */
[----:B------:R0:W-:Y:S04]  /*419c0*/  STL.64 [R1+0x3d48], R16 ;  /* 0x003d481001007387 */ /* 0x0001e80000100a00 */
[----:B0-----:R-:W2:Y:S04]  /*419d0*/  LDL.LU R16, [R1+0x140] ;  /* 0x0001400001107983 */ /* 0x001ea80000300800 */
[----:B------:R-:W2:Y:S04]  /*419e0*/  LDL.LU R17, [R1+0x144] ;  /* 0x0001440001117983 */ /* 0x000ea80000300800 */
[----:B------:R0:W-:Y:S04]  /*419f0*/  STL [R1+0x2c28], R29 ;  /* 0x002c281d01007387 */ /* 0x0001e80000100800 */
[----:B0-----:R-:W2:Y:S04]  /*41a00*/  LDL.LU R29, [R1+0x6a0] ;  /* 0x0006a000011d7983 */ /* 0x001ea80000300800 */
[----:B------:R-:W4:Y:S04]  /*41a10*/  LDL.LU.64 R6, [R1+0x3d78] ;  /* 0x003d780001067983 */ /* 0x000f280000300a00 */
[----:B------:R-:W4:Y:S04]  /*41a20*/  LDL.LU.64 R4, [R1+0x3d70] ;  /* 0x003d700001047983 */ /* 0x000f280000300a00 */
[----:B------:R-:W4:Y:S04]  /*41a30*/  LDL.LU R23, [R1+0x6b0] ;  /* 0x0006b00001177983 */ /* 0x000f280000300800 */
[----:B------:R-:W4:Y:S04]  /*41a40*/  LDL.LU R22, [R1+0x6b4] ;  /* 0x0006b40001167983 */ /* 0x000f280000300800 */
[----:B------:R3:W-:Y:S04]  /*41a50*/  STL.64 [R1+0x1a0], R8 ;  /* 0x0001a00801007387 */ /* 0x0007e80000100a00 */
[----:B------:R0:W-:Y:S04]  /*41a60*/  STL.64 [R1+0x1a8], R10 ;  /* 0x0001a80a01007387 */ /* 0x0001e80000100a00 */
[----:B------:R-:W4:Y:S04]  /*41a70*/  LDL.LU R19, [R1+0x6b8] ;  /* 0x0006b80001137983 */ /* 0x000f280000300800 */
[----:B------:R-:W4:Y:S01]  /*41a80*/  LDL.LU R18, [R1+0x6bc] ;  /* 0x0006bc0001127983 */ /* 0x000f220000300800 */
[----:B------:R-:W0:Y:S01]  /*41a90*/  MUFU.EX2 R3, R3 ;  /* 0x0000000300037308 */ /* 0x000e220000000800 */
[----:B---3--:R-:W-:-:S02]  /*41aa0*/  FMUL R9, R28, R27 ;  /* 0x0000001b1c097220 */ /* 0x008fc40000400000 */
[C---:B0-----:R-:W-:Y:S02]  /*41ab0*/  FMUL R10, R3.reuse, R26 ;  /* 0x0000001a030a7220 */ /* 0x041fe40000400000 */
[----:B------:R-:W-:Y:S02]  /*41ac0*/  FMUL R11, R3, R0 ;  /* 0x00000000030b7220 */ /* 0x000fe40000400000 */
[----:B--2---:R-:W-:-:S07]  /*41ad0*/  FMUL R8, R28, R29 ;  /* 0x0000001d1c087220 */ /* 0x004fce0000400000 */
[----:B----4-:R-:W-:Y:S07]  /*41ae0*/  HMMA.16816.F32 R12, R4, R24, R8 ;  /* 0x00000018040c723c */ /* 0x010fee0000001808 */
[C---:B------:R-:W-:Y:S02]  /*41af0*/  FMUL R8, R28.reuse, R23 ;  /* 0x000000171c087220 */ /* 0x040fe40000400000 */
[----:B------:R-:W-:Y:S02]  /*41b00*/  FMUL R9, R28, R22 ;  /* 0x000000161c097220 */ /* 0x000fe40000400000 */
[----:B------:R-:W-:-:S02]  /*41b10*/  FMUL R10, R3, R19 ;  /* 0x00000013030a7220 */ /* 0x000fc40000400000 */
[----:B------:R-:W-:-:S07]  /*41b20*/  FMUL R11, R3, R18 ;  /* 0x00000012030b7220 */ /* 0x000fce0000400000 */
[----:B------:R-:W-:Y:S03]  /*41b30*/  HMMA.16816.F32 R16, R4, R16, R8 ;  /* 0x000000100410723c */ /* 0x000fe60000001808 */
[----:B------:R0:W-:Y:S01]  /*41b40*/  STL.64 [R1+0x190], R12 ;  /* 0x0001900c01007387 */ /* 0x0001e20000100a00 */
[----:B------:R-:W-:-:S03]  /*41b50*/  MOV R0, R15 ;  /* 0x0000000f00007202 */ /* 0x000fc60000000f00 */
[----:B------:R-:W2:Y:S01]  /*41b60*/  LDL.LU R24, [R1+0x120] ;  /* 0x0001200001187983 */ /* 0x000ea20000300800 */
[----:B------:R-:W-:-:S03]  /*41b70*/  MOV R29, R14 ;  /* 0x0000000e001d7202 */ /* 0x000fc60000000f00 */
[----:B------:R-:W2:Y:S04]  /*41b80*/  LDL.LU R25, [R1+0x124] ;  /* 0x0001240001197983 */ /* 0x000ea80000300800 */
[----:B------:R-:W3:Y:S04]  /*41b90*/  LDL.LU R15, [R1+0x6c0] ;  /* 0x0006c000010f7983 */ /* 0x000ee80000300800 */
[----:B------:R-:W4:Y:S04]  /*41ba0*/  LDL.LU R14, [R1+0x6c4] ;  /* 0x0006c400010e7983 */ /* 0x000f280000300800 */
[----:B0-----:R-:W2:Y:S04]  /*41bb0*/  LDL.LU R13, [R1+0x6c8] ;  /* 0x0006c800010d7983 */ /* 0x001ea80000300800 */
[----:B------:R-:W2:Y:S01]  /*41bc0*/  LDL.LU R12, [R1+0x6cc] ;  /* 0x0006cc00010c7983 */ /* 0x000ea20000300800 */
[----:B------:R-:W-:-:S03]  /*41bd0*/  IMAD.MOV.U32 R22, RZ, RZ, R17 ;  /* 0x000000ffff167224 */ /* 0x000fc600078e0011 */
[----:B------:R-:W-:Y:S01]  /*41be0*/  STL [R1+0x3be4], R0 ;  /* 0x003be40001007387 */ /* 0x000fe20000100800 */
[----:B------:R-:W-:-:S03]  /*41bf0*/  MOV R23, R18 ;  /* 0x0000001200177202 */ /* 0x000fc60000000f00 */
[----:B------:R0:W-:Y:S04]  /*41c00*/  STL [R1+0x3be0], R29 ;  /* 0x003be01d01007387 */ /* 0x0001e80000100800 */
[----:B------:R-:W-:Y:S01]  /*41c10*/  STL [R1+0x18c], R19 ;  /* 0x00018c1301007387 */ /* 0x000fe20000100800 */
[----:B0-----:R-:W-:-:S05]  /*41c20*/  MOV R29, R16 ;  /* 0x00000010001d7202 */ /* 0x001fca0000000f00 */
[----:B------:R-:W-:Y:S04]  /*41c30*/  STL [R1+0x3bf0], R29 ;  /* 0x003bf01d01007387 */ /* 0x000fe80000100800 */
[----:B------:R-:W-:Y:S04]  /*41c40*/  STL [R1+0x3bec], R22 ;  /* 0x003bec1601007387 */ /* 0x000fe80000100800 */
[----:B------:R-:W-:Y:S04]  /*41c50*/  STL [R1+0x3be8], R23 ;  /* 0x003be81701007387 */ /* 0x000fe80000100800 */
[----:B------:R0:W-:Y:S04]  /*41c60*/  STL.64 [R1+0x3d68], R20 ;  /* 0x003d681401007387 */ /* 0x0001e80000100a00 */
[----:B0-----:R-:W2:Y:S04]  /*41c70*/  LDL.LU R20, [R1+0x130] ;  /* 0x0001300001147983 */ /* 0x001ea80000300800 */
[----:B------:R-:W2:Y:S04]  /*41c80*/  LDL.LU R21, [R1+0x134] ;  /* 0x0001340001157983 */ /* 0x000ea80000300800 */
[----:B------:R-:W2:Y:S04]  /*41c90*/  LDL.LU R27, [R1+0x6d0] ;  /* 0x0006d000011b7983 */ /* 0x000ea80000300800 */
[----:B------:R-:W2:Y:S04]  /*41ca0*/  LDL.LU R26, [R1+0x6d4] ;  /* 0x0006d400011a7983 */ /* 0x000ea80000300800 */
[----:B------:R-:W2:Y:S04]  /*41cb0*/  LDL.LU R17, [R1+0x6d8] ;  /* 0x0006d80001117983 */ /* 0x000ea80000300800 */
[----:B------:R-:W2:Y:S01]  /*41cc0*/  LDL.LU R16, [R1+0x6dc] ;  /* 0x0006dc0001107983 */ /* 0x000ea20000300800 */
[----:B---3--:R-:W-:-:S02]  /*41cd0*/  FMUL R8, R28, R15 ;  /* 0x0000000f1c087220 */ /* 0x008fc40000400000 */
[C---:B----4-:R-:W-:Y:S02]  /*41ce0*/  FMUL R9, R28.reuse, R14 ;  /* 0x0000000e1c097220 */ /* 0x050fe40000400000 */
[C---:B--2---:R-:W-:Y:S02]  /*41cf0*/  FMUL R10, R3.reuse, R13 ;  /* 0x0000000d030a7220 */ /* 0x044fe40000400000 */
[C---:B------:R-:W-:Y:S02]  /*41d00*/  FMUL R11, R3.reuse, R12 ;  /* 0x0000000c030b7220 */ /* 0x040fe40000400000 */
[----:B------:R-:W2:Y:S04]  /*41d10*/  LDL.LU R12, [R1+0x110] ;  /* 0x00011000010c7983 */ /* 0x000ea80000300800 */
[----:B------:R-:W2:Y:S01]  /*41d20*/  LDL.LU R13, [R1+0x114] ;  /* 0x00011400010d7983 */ /* 0x000ea20000300800 */
[----:B------:R-:W-:Y:S03]  /*41d30*/  HMMA.16816.F32 R8, R4, R20, R8 ;  /* 0x000000140408723c */ /* 0x000fe60000001808 */
[----:B------:R-:W3:Y:S11]  /*41d40*/  LDL.LU.64 R20, [R1+0x3d68] ;  /* 0x003d680001147983 */ /* 0x000ef60000300a00 */
[----:B------:R-:W-:Y:S09]  /*41d50*/  @!UPT UIADD3 URZ, URZ, URZ, URZ ;  /* 0x0000003f3f3ff290 */ /* 0x000ff2000fffe03f */
[----:B------:R0:W-:Y:S01]  /*41d60*/  STL [R1+0x178], R10 ;  /* 0x0001780a01007387 */ /* 0x0001e20000100800 */
[----:B------:R-:W-:Y:S01]  /*41d70*/  MOV R22, R8 ;  /* 0x0000000800167202 */ /* 0x000fe20000000f00 */
[----:B------:R-:W-:Y:S01]  /*41d80*/  IMAD.MOV.U32 R0, RZ, RZ, R11 ;  /* 0x000000ffff007224 */ /* 0x000fe200078e000b */
[----:B------:R-:W-:Y:S01]  /*41d90*/  MOV R23, R9 ;  /* 0x0000000900177202 */ /* 0x000fe20000000f00 */
[C---:B------:R-:W-:Y:S01]  /*41da0*/  FMUL R8, R28.reuse, R27 ;  /* 0x0000001b1c087220 */ /* 0x040fe20000400000 */
[----:B------:R-:W4:Y:S01]  /*41db0*/  LDL.LU R19, [R1+0x6e0] ;  /* 0x0006e00001137983 */ /* 0x000f220000300800 */
[----:B------:R-:W-:Y:S02]  /*41dc0*/  FMUL R9, R28, R26 ;  /* 0x0000001a1c097220 */ /* 0x000fe40000400000 */
[C---:B------:R-:W-:Y:S01]  /*41dd0*/  FMUL R11, R3.reuse, R16 ;  /* 0x00000010030b7220 */ /* 0x040fe20000400000 */
[----:B------:R-:W2:Y:S01]  /*41de0*/  LDL.LU R18, [R1+0x6e4] ;  /* 0x0006e40001127983 */ /* 0x000ea20000300800 */
[----:B0-----:R-:W-:-:S03]  /*41df0*/  FMUL R10, R3, R17 ;  /* 0x00000011030a7220 */ /* 0x001fc60000400000 */
[----:B------:R-:W3:Y:S04]  /*41e00*/  LDL.LU R15, [R1+0x6e8] ;  /* 0x0006e800010f7983 */ /* 0x000ee80000300800 */
[----:B------:R-:W-:Y:S01]  /*41e10*/  HMMA.16816.F32 R24, R4, R24, R8 ;  /* 0x000000180418723c */ /* 0x000fe20000001808 */
[----:B------:R-:W3:Y:S04]  /*41e20*/  LDL.LU R14, [R1+0x6ec] ;  /* 0x0006ec00010e7983 */ /* 0x000ee80000300800 */
[----:B------:R-:W-:Y:S04]  /*41e30*/  STL [R1+0x3bfc], R22 ;  /* 0x003bfc1601007387 */ /* 0x000fe80000100800 */
[----:B------:R-:W-:Y:S04]  /*41e40*/  STL [R1+0x3bf8], R23 ;  /* 0x003bf81701007387 */ /* 0x000fe80000100800 */
[----:B------:R0:W-:Y:S10]  /*41e50*/  STL [R1+0x3bf4], R0 ;  /* 0x003bf40001007387 */ /* 0x0001f40000100800 */
[----:B------:R-:W-:Y:S04]  /*41e60*/  STL [R1+0x164], R25 ;  /* 0x0001641901007387 */ /* 0x000fe80000100800 */
[----:B------:R-:W3:Y:S04]  /*41e70*/  LDL.LU R16, [R1+0xe0] ;  /* 0x0000e00001107983 */ /* 0x000ee80000300800 */
[----:B------:R-:W3:Y:S01]  /*41e80*/  LDL.LU R17, [R1+0xe4] ;  /* 0x0000e40001117983 */ /* 0x000ee20000300800 */
[----:B------:R-:W-:-:S02]  /*41e90*/  MOV R29, R27 ;  /* 0x0000001b001d7202 */ /* 0x000fc40000000f00 */
[----:B0-----:R-:W-:Y:S02]  /*41ea0*/  MOV R0, R26 ;  /* 0x0000001a00007202 */ /* 0x001fe40000000f00 */
[----:B------:R-:W-:Y:S01]  /*41eb0*/  MOV R23, R24 ;  /* 0x0000001800177202 */ /* 0x000fe20000000f00 */
[C---:B----4-:R-:W-:Y:S02]  /*41ec0*/  FMUL R8, R28.reuse, R19 ;  /* 0x000000131c087220 */ /* 0x050fe40000400000 */
[----:B--2---:R-:W-:Y:S01]  /*41ed0*/  FMUL R9, R28, R18 ;  /* 0x000000121c097220 */ /* 0x004fe20000400000 */
[----:B---3--:R0:W-:Y:S04]  /*41ee0*/  STL.64 [R1+0x3d60], R16 ;  /* 0x003d601001007387 */ /* 0x0081e80000100a00 */
[----:B0-----:R-:W2:Y:S04]  /*41ef0*/  LDL.LU R16, [R1+0xf0] ;  /* 0x0000f00001107983 */ /* 0x001ea80000300800 */
[----:B------:R-:W2:Y:S04]  /*41f00*/  LDL.LU R17, [R1+0xf4] ;  /* 0x0000f40001117983 */ /* 0x000ea80000300800 */
[----:B------:R0:W-:Y:S04]  /*41f10*/  STL [R1+0x3c08], R29 ;  /* 0x003c081d01007387 */ /* 0x0001e80000100800 */
[----:B------:R-:W-:Y:S04]  /*41f20*/  STL [R1+0x3c04], R0 ;  /* 0x003c040001007387 */ /* 0x000fe80000100800 */
[----:B------:R1:W-:Y:S04]  /*41f30*/  STL [R1+0x3c00], R23 ;  /* 0x003c001701007387 */ /* 0x0003e80000100800 */
[----:B------:R-:W3:Y:S04]  /*41f40*/  LDL.LU R25, [R1+0x6f0] ;  /* 0x0006f00001197983 */ /* 0x000ee80000300800 */
[----:B------:R-:W4:Y:S04]  /*41f50*/  LDL.LU R24, [R1+0x6f4] ;  /* 0x0006f40001187983 */ /* 0x000f280000300800 */
[----:B------:R-:W2:Y:S04]  /*41f60*/  LDL.LU R19, [R1+0x6f8] ;  /* 0x0006f80001137983 */ /* 0x000ea80000300800 */
[----:B------:R-:W2:Y:S01]  /*41f70*/  LDL.LU R18, [R1+0x6fc] ;  /* 0x0006fc0001127983 */ /* 0x000ea20000300800 */
[----:B------:R-:W-:-:S02]  /*41f80*/  FMUL R10, R3, R15 ;  /* 0x0000000f030a7220 */ /* 0x000fc40000400000 */
[----:B------:R-:W-:-:S07]  /*41f90*/  FMUL R11, R3, R14 ;  /* 0x0000000e030b7220 */ /* 0x000fce0000400000 */
[----:B------:R-:W-:Y:S11]  /*41fa0*/  HMMA.16816.F32 R12, R4, R12, R8 ;  /* 0x0000000c040c723c */ /* 0x000ff60000001808 */
[----:B------:R-:W-:Y:S11]  /*41fb0*/  @!UPT UIADD3 URZ, URZ, URZ, URZ ;  /* 0x0000003f3f3ff290 */ /* 0x000ff6000fffe03f */
[----:B------:R-:W-:Y:S02]  /*41fc0*/  @!UPT UIADD3 URZ, URZ, URZ, URZ ;  /* 0x0000003f3f3ff290 */ /* 0x000fe4000fffe03f */
[----:B------:R-:W-:Y:S01]  /*41fd0*/  MOV R22, R15 ;  /* 0x0000000f00167202 */ /* 0x000fe20000000f00 */
[----:B0-----:R-:W-:Y:S01]  /*41fe0*/  IMAD.MOV.U32 R29, RZ, RZ, R12 ;  /* 0x000000ffff1d7224 */ /* 0x001fe200078e000c */
[----:B-1----:R-:W-:Y:S01]  /*41ff0*/  MOV R23, R14 ;  /* 0x0000000e00177202 */ /* 0x002fe20000000f00 */
[----:B------:R-:W2:Y:S01]  /*42000*/  LDL.LU R15, [R1+0x700] ;  /* 0x00070000010f7983 */ /* 0x000ea20000300800 */
[----:B------:R-:W-:-:S03]  /*42010*/  MOV R0, R13 ;  /* 0x0000000d00007202 */ /* 0x000fc60000000f00 */
[----:B------:R-:W2:Y:S04]  /*42020*/  LDL.LU R14, [R1+0x704] ;  /* 0x00070400010e7983 */ /* 0x000ea80000300800 */
[----:B------:R-:W2:Y:S04]  /*42030*/  LDL.LU R13, [R1+0x708] ;  /* 0x00070800010d7983 */ /* 0x000ea80000300800 */
[----:B------:R-:W2:Y:S04]  /*42040*/  LDL.LU R12, [R1+0x70c] ;  /* 0x00070c00010c7983 */ /* 0x000ea80000300800 */
[----:B------:R0:W-:Y:S04]  /*42050*/  STL [R1+0x3c18], R22 ;  /* 0x003c181601007387 */ /* 0x0001e80000100800 */
[----:B------:R1:W-:Y:S04]  /*42060*/  STL [R1+0x3c14], R23 ;  /* 0x003c141701007387 */ /* 0x0003e80000100800 */
[----:B------:R0:W-:Y:S04]  /*42070*/  STL [R1+0x3c10], R29 ;  /* 0x003c101d01007387 */ /* 0x0001e80000100800 */
[----:B------:R0:W-:Y:S01]  /*42080*/  STL [R1+0x3c0c], R0 ;  /* 0x003c0c0001007387 */ /* 0x0001e20000100800 */
[----:B---3--:R-:W-:-:S02]  /*42090*/  FMUL R8, R28, R25 ;  /* 0x000000191c087220 */ /* 0x008fc40000400000 */
[----:B----4-:R-:W-:Y:S02]  /*420a0*/  FMUL R9, R28, R24 ;  /* 0x000000181c097220 */ /* 0x010fe40000400000 */
[----:B------:R-:W3:Y:S01]  /*420b0*/  LDL.LU R24, [R1+0xd0] ;  /* 0x0000d00001187983 */ /* 0x000ee20000300800 */
[----:B--2---:R-:W-:-:S03]  /*420c0*/  FMUL R10, R3, R19 ;  /* 0x00000013030a7220 */ /* 0x004fc60000400000 */
[----:B------:R-:W3:Y:S01]  /*420d0*/  LDL.LU R25, [R1+0xd4] ;  /* 0x0000d40001197983 */ /* 0x000ee20000300800 */
[----:B------:R-:W-:-:S07]  /*420e0*/  FMUL R11, R3, R18 ;  /* 0x00000012030b7220 */ /* 0x000fce0000400000 */
[----:B------:R-:W-:Y:S01]  /*420f0*/  HMMA.16816.F32 R8, R4, R16, R8 ;  /* 0x000000100408723c */ /* 0x000fe20000001808 */
[----:B------:R-:W2:Y:S11]  /*42100*/  LDL.LU.64 R16, [R1+0x3d60] ;  /* 0x003d600001107983 */ /* 0x000eb60000300a00 */
[----:B------:R-:W-:Y:S11]  /*42110*/  @!UPT UIADD3 URZ, URZ, URZ, URZ ;  /* 0x0000003f3f3ff290 */ /* 0x000ff6000fffe03f */
[----:B------:R-:W-:Y:S01]  /*42120*/  @!UPT UIADD3 URZ, URZ, URZ, URZ ;  /* 0x0000003f3f3ff290 */ /* 0x000fe2000fffe03f */
[----:B0-----:R-:W-:Y:S01]  /*42130*/  IMAD.MOV.U32 R22, RZ, RZ, R8 ;  /* 0x000000ffff167224 */ /* 0x001fe200078e0008 */
[----:B-1----:R-:W-:Y:S02]  /*42140*/  MOV R23, R9 ;  /* 0x0000000900177202 */ /* 0x002fe40000000f00 */
[----:B------:R-:W-:Y:S02]  /*42150*/  MOV R29, R10 ;  /* 0x0000000a001d7202 */ /* 0x000fe40000000f00 */
[----:B------:R-:W-:Y:S01]  /*42160*/  MOV R0, R11 ;  /* 0x0000000b00007202 */ /* 0x000fe20000000f00 */
[C---:B------:R-:W-:Y:S02]  /*42170*/  FMUL R8, R28.reuse, R15 ;  /* 0x0000000f1c087220 */ /* 0x040fe40000400000 */
[----:B------:R-:W-:Y:S02]  /*42180*/  FMUL R9, R28, R14 ;  /* 0x0000000e1c097220 */ /* 0x000fe40000400000 */
[----:B------:R-:W-:-:S02]  /*42190*/  FMUL R10, R3, R13 ;  /* 0x0000000d030a7220 */ /* 0x000fc40000400000 */
[----:B------:R-:W-:Y:S01]  /*421a0*/  FMUL R11, R3, R12 ;  /* 0x0000000c030b7220 */ /* 0x000fe20000400000 */
[----:B------:R-:W-:Y:S04]  /*421b0*/  STL [R1+0x3c28], R22 ;  /* 0x003c281601007387 */ /* 0x000fe80000100800 */
[----:B------:R0:W-:Y:S04]  /*421c0*/  STL [R1+0x3c24], R23 ;  /* 0x003c241701007387 */ /* 0x0001e80000100800 */
[----:B------:R-:W-:Y:S04]  /*421d0*/  STL [R1+0x3c20], R29 ;  /* 0x003c201d01007387 */ /* 0x000fe80000100800 */
[----:B------:R1:W-:Y:S04]  /*421e0*/  STL [R1+0x3c1c], R0 ;  /* 0x003c1c0001007387 */ /* 0x0003e80000100800 */
[----:B------:R-:W4:Y:S04]  /*421f0*/  LDL.LU R27, [R1+0x710] ;  /* 0x00071000011b7983 */ /* 0x000f280000300800 */
[----:B------:R-:W3:Y:S01]  /*42200*/  LDL.LU R26, [R1+0x714] ;  /* 0x00071400011a7983 */ /* 0x000ee20000300800 */
[----:B--2---:R-:W-:Y:S11]  /*42210*/  HMMA.16816.F32 R12, R4, R16, R8 ;  /* 0x00000010040c723c */ /* 0x004ff60000001808 */
[----:B------:R-:W-:Y:S11]  /*42220*/  @!UPT UIADD3 URZ, URZ, URZ, URZ ;  /* 0x0000003f3f3ff290 */ /* 0x000ff6000fffe03f */
[----:B------:R-:W-:Y:S02]  /*42230*/  @!UPT UIADD3 URZ, URZ, URZ, URZ ;  /* 0x0000003f3f3ff290 */ /* 0x000fe4000fffe03f */
[----:B0-----:R-:W-:Y:S01]  /*42240*/  MOV R23, R13 ;  /* 0x0000000d00177202 */ /* 0x001fe20000000f00 */
[----:B------:R-:W-:Y:S01]  /*42250*/  IMAD.MOV.U32 R22, RZ, RZ, R12 ;  /* 0x000000ffff167224 */ /* 0x000fe200078e000c */
[----:B------:R-:W2:Y:S04]  /*42260*/  LDL.LU R13, [R1+0x718] ;  /* 0x00071800010d7983 */ /* 0x000ea80000300800 */
[----:B------:R-:W2:Y:S01]  /*42270*/  LDL.LU R12, [R1+0x71c] ;  /* 0x00071c00010c7983 */ /* 0x000ea20000300800 */
[----:B-1----:R-:W-:-:S03]  /*42280*/  MOV R0, R15 ;  /* 0x0000000f00007202 */ /* 0x002fc60000000f00 */
[----:B------:R-:W2:Y:S01]  /*42290*/  LDL.LU R16, [R1+0xc0] ;  /* 0x0000c00001107983 */ /* 0x000ea20000300800 */
[----:B------:R-:W-:-:S03]  /*422a0*/  MOV R29, R14 ;  /* 0x0000000e001d7202 */ /* 0x000fc60000000f00 */
[----:B------:R-:W2:Y:S04]  /*422b0*/  LDL.LU R17, [R1+0xc4] ;  /* 0x0000c40001117983 */ /* 0x000ea80000300800 */
[----:B------:R-:W2:Y:S04]  /*422c0*/  LDL.LU R19, [R1+0x720] ;  /* 0x0007200001137983 */ /* 0x000ea80000300800 */
[----:B------:R-:W2:Y:S04]  /*422d0*/  LDL.LU R18, [R1+0x724] ;  /* 0x0007240001127983 */ /* 0x000ea80000300800 */
[----:B------:R-:W2:Y:S04]  /*422e0*/  LDL.LU R15, [R1+0x728] ;  /* 0x00072800010f7983 */ /* 0x000ea80000300800 */
[----:B------:R-:W2:Y:S01]  /*422f0*/  LDL.LU R14, [R1+0x72c] ;  /* 0x00072c00010e7983 */ /* 0x000ea20000300800 */
[----:B----4-:R-:W-:-:S02]  /*42300*/  FMUL R8, R28, R27 ;  /* 0x0000001b1c087220 */ /* 0x010fc40000400000 */
[----:B---3--:R-:W-:Y:S01]  /*42310*/  FMUL R9, R28, R26 ;  /* 0x0000001a1c097220 */ /* 0x008fe20000400000 */
[----:B------:R0:W-:Y:S04]  /*42320*/  STL [R1+0x3c38], R22 ;  /* 0x003c381601007387 */ /* 0x0001e80000100800 */
[----:B------:R1:W-:Y:S04]  /*42330*/  STL [R1+0x3c34], R23 ;  /* 0x003c341701007387 */ /* 0x0003e80000100800 */
[----:B------:R3:W-:Y:S04]  /*42340*/  STL [R1+0x3c30], R29 ;  /* 0x003c301d01007387 */ /* 0x0007e80000100800 */
[----:B------:R4:W-:Y:S04]  /*42350*/  STL [R1+0x3c2c], R0 ;  /* 0x003c2c0001007387 */ /* 0x0009e80000100800 */
[----:B------:R-:W4:Y:S01]  /*42360*/  LDL.LU.64 R26, [R1+0x3d58] ;  /* 0x003d5800011a7983 */ /* 0x000f220000300a00 */
[----:B--2---:R-:W-:-:S02]  /*42370*/  FMUL R10, R3, R13 ;  /* 0x0000000d030a7220 */ /* 0x004fc40000400000 */
[----:B------:R-:W-:-:S07]  /*42380*/  FMUL R11, R3, R12 ;  /* 0x0000000c030b7220 */ /* 0x000fce0000400000 */
[----:B------:R-:W-:Y:S01]  /*42390*/  HMMA.16816.F32 R8, R4, R24, R8 ;  /* 0x000000180408723c */ /* 0x000fe20000001808 */
[----:B------:R-:W2:Y:S04]  /*423a0*/  LDL.LU R25, [R1+0x3d50] ;  /* 0x003d500001197983 */ /* 0x000ea80000300800 */
[----:B------:R-:W2:Y:S04]  /*423b0*/  LDL.LU R12, [R1+0xb0] ;  /* 0x0000b000010c7983 */ /* 0x000ea80000300800 */
[----:B------:R-:W2:Y:S11]  /*423c0*/  LDL.LU R13, [R1+0xb4] ;  /* 0x0000b400010d7983 */ /* 0x000eb60000300800 */
[----:B------:R-:W-:Y:S04]  /*423d0*/  @!UPT UIADD3 URZ, URZ, URZ, URZ ;  /* 0x0000003f3f3ff290 */ /* 0x000fe8000fffe03f */
[----:B0-----:R-:W-:Y:S01]  /*423e0*/  IMAD.MOV.U32 R22, RZ, RZ, R8 ;  /* 0x000000ffff167224 */ /* 0x001fe200078e0008 */
[----:B-1----:R-:W-:Y:S02]  /*423f0*/  MOV R23, R9 ;  /* 0x0000000900177202 */ /* 0x002fe40000000f00 */
[----:B---3--:R-:W-:Y:S02]  /*42400*/  MOV R29, R10 ;  /* 0x0000000a001d7202 */ /* 0x008fe40000000f00 */
[----:B----4-:R-:W-:Y:S01]  /*42410*/  MOV R0, R11 ;  /* 0x0000000b00007202 */ /* 0x010fe20000000f00 */
[----:B------:R-:W-:Y:S04]  /*42420*/  STL [R1+0x3c48], R22 ;  /* 0x003c481601007387 */ /* 0x000fe80000100800 */
[----:B------:R-:W-:Y:S04]  /*42430*/  STL [R1+0x3c44], R23 ;  /* 0x003c441701007387 */ /* 0x000fe80000100800 */
[----:B------:R0:W-:Y:S04]  /*42440*/  STL [R1+0x3c40], R29 ;  /* 0x003c401d01007387 */ /* 0x0001e80000100800 */
[----:B------:R1:W-:Y:S04]  /*42450*/  STL [R1+0x3c3c], R0 ;  /* 0x003c3c0001007387 */ /* 0x0003e80000100800 */
[----:B------:R-:W2:Y:S01]  /*42460*/  LDL.LU R24, [R1+0x40] ;  /* 0x0000400001187983 */ /* 0x000ea20000300800 */
[----:B------:R-:W-:-:S02]  /*42470*/  FMUL R8, R28, R19 ;  /* 0x000000131c087220 */ /* 0x000fc40000400000 */
[----:B------:R-:W-:Y:S02]  /*42480*/  FMUL R9, R28, R18 ;  /* 0x000000121c097220 */ /* 0x000fe40000400000 */
[C---:B------:R-:W-:Y:S02]  /*42490*/  FMUL R10, R3.reuse, R15 ;  /* 0x0000000f030a7220 */ /* 0x040fe40000400000 */
[----:B------:R-:W-:-:S07]  /*424a0*/  FMUL R11, R3, R14 ;  /* 0x0000000e030b7220 */ /* 0x000fce0000400000 */
[----:B------:R-:W-:Y:S11]  /*424b0*/  HMMA.16816.F32 R8, R4, R16, R8 ;  /* 0x000000100408723c */ /* 0x000ff60000001808 */
[----:B------:R-:W-:Y:S11]  /*424c0*/  @!UPT UIADD3 URZ, URZ, URZ, URZ ;  /* 0x0000003f3f3ff290 */ /* 0x000ff6000fffe03f */
[----:B------:R-:W-:Y:S02]  /*424d0*/  @!UPT UIADD3 URZ, URZ, URZ, URZ ;  /* 0x0000003f3f3ff290 */ /* 0x000fe4000fffe03f */
[----:B0-----:R-:W-:Y:S01]  /*424e0*/  IMAD.MOV.U32 R29, RZ, RZ, R10 ;  /* 0x000000ffff1d7224 */ /* 0x001fe200078e000a */
[----:B-1----:R-:W-:Y:S01]  /*424f0*/  MOV R0, R11 ;  /* 0x0000000b00007202 */ /* 0x002fe20000000f00 */
[----:B--2---:R0:W-:Y:S04]  /*42500*/  STL.64 [R1+0x3d40], R24 ;  /* 0x003d401801007387 */ /* 0x0041e80000100a00 */
[----:B------:R-:W2:Y:S04]  /*42510*/  LDL.LU R15, [R1+0x738] ;  /* 0x00073800010f7983 */ /* 0x000ea80000300800 */
[----:B------:R-:W3:Y:S04]  /*42520*/  LDL.LU R14, [R1+0x73c] ;  /* 0x00073c00010e7983 */ /* 0x000ee80000300800 */
[----:B------:R-:W4:Y:S04]  /*42530*/  LDL.LU.64 R16, [R1+0x3d48] ;  /* 0x003d480001107983 */ /* 0x000f280000300a00 */
[----:B------:R-:W2:Y:S04]  /*42540*/  LDL.LU R10, [R1+0x730] ;  /* 0x00073000010a7983 */ /* 0x000ea80000300800 */
[----:B------:R-:W3:Y:S01]  /*42550*/  LDL.LU R11, [R1+0x734] ;  /* 0x00073400010b7983 */ /* 0x000ee20000300800 */
[----:B0-----:R-:W-:Y:S01]  /*42560*/  IMAD.MOV.U32 R24, RZ, RZ, R27 ;  /* 0x000000ffff187224 */ /* 0x001fe200078e001b */
[----:B------:R-:W-:-:S02]  /*42570*/  MOV R25, R26 ;  /* 0x0000001a00197202 */ /* 0x000fc40000000f00 */
[----:B------:R-:W4:Y:S04]  /*42580*/  LDL.LU R27, [R1+0x740] ;  /* 0x00074000011b7983 */ /* 0x000f280000300800 */
[----:B------:R-:W4:Y:S04]  /*42590*/  LDL.LU R26, [R1+0x744] ;  /* 0x00074400011a7983 */ /* 0x000f280000300800 */
[----:B------:R-:W4:Y:S04]  /*425a0*/  LDL.LU R19, [R1+0x748] ;  /* 0x0007480001137983 */ /* 0x000f280000300800 */
[----:B------:R-:W4:Y:S01]  /*425b0*/  LDL.LU R18, [R1+0x74c] ;  /* 0x00074c0001127983 */ /* 0x000f220000300800 */
[----:B------:R-:W-:-:S02]  /*425c0*/  MOV R22, R8 ;  /* 0x0000000800167202 */ /* 0x000fc40000000f00 */
[----:B------:R-:W-:Y:S01]  /*425d0*/  MOV R23, R9 ;  /* 0x0000000900177202 */ /* 0x000fe20000000f00 */
[----:B------:R0:W-:Y:S04]  /*425e0*/  STL [R1+0x3c5c], R29 ;  /* 0x003c5c1d01007387 */ /* 0x0001e80000100800 */
[----:B------:R-:W-:Y:S04]  /*425f0*/  STL [R1+0x3c58], R22 ;  /* 0x003c581601007387 */ /* 0x000fe80000100800 */
[----:B------:R-:W-:Y:S04]  /*42600*/  STL [R1+0x3c54], R23 ;  /* 0x003c541701007387 */ /* 0x000fe80000100800 */
[----:B------:R-:W-:Y:S01]  /*42610*/  STL [R1+0x3c50], R0 ;  /* 0x003c500001007387 */ /* 0x000fe20000100800 */
[----:B--2---:R-:W-:-:S02]  /*42620*/  FMUL R8, R28, R10 ;  /* 0x0000000a1c087220 */ /* 0x004fc40000400000 */
[C---:B------:R-:W-:Y:S02]  /*42630*/  FMUL R10, R3.reuse, R15 ;  /* 0x0000000f030a7220 */ /* 0x040fe40000400000 */
[----:B---3--:R-:W-:Y:S02]  /*42640*/  FMUL R9, R28, R11 ;  /* 0x0000000b1c097220 */ /* 0x008fe40000400000 */
[----:B------:R-:W-:-:S07]  /*42650*/  FMUL R11, R3, R14 ;  /* 0x0000000e030b7220 */ /* 0x000fce0000400000 */
[----:B------:R-:W-:Y:S07]  /*42660*/  HMMA.16816.F32 R12, R4, R12, R8 ;  /* 0x0000000c040c723c */ /* 0x000fee0000001808 */
[C---:B----4-:R-:W-:Y:S02]  /*42670*/  FMUL R8, R28.reuse, R27 ;  /* 0x0000001b1c087220 */ /* 0x050fe40000400000 */
[----:B------:R-:W-:Y:S02]  /*42680*/  FMUL R9, R28, R26 ;  /* 0x0000001a1c097220 */ /* 0x000fe40000400000 */
[----:B------:R-:W-:-:S02]  /*42690*/  FMUL R10, R3, R19 ;  /* 0x00000013030a7220 */ /* 0x000fc40000400000 */
[----:B------:R-:W-:-:S10]  /*426a0*/  FMUL R11, R3, R18 ;  /* 0x00000012030b7220 */ /* 0x000fd40000400000 */
[----:B------:R-:W-:Y:S01]  /*426b0*/  STL.64 [R1+0x20], R12 ;  /* 0x0000200c01007387 */ /* 0x000fe20000100a00 */
[----:B0-----:R-:W-:-:S03]  /*426c0*/  MOV R29, R15 ;  /* 0x0000000f001d7202 */ /* 0x001fc60000000f00 */
[----:B------:R0:W-:Y:S04]  /*426d0*/  STL [R1+0x28], R14 ;  /* 0x0000280e01007387 */ /* 0x0001e80000100800 */
[----:B------:R-:W2:Y:S04]  /*426e0*/  LDL.LU R15, [R1+0x750] ;  /* 0x00075000010f7983 */ /* 0x000ea80000300800 */
[----:B0-----:R-:W3:Y:S04]  /*426f0*/  LDL.LU R14, [R1+0x754] ;  /* 0x00075400010e7983 */ /* 0x001ee80000300800 */
[----:B------:R-:W4:Y:S04]  /*42700*/  LDL.LU R13, [R1+0x758] ;  /* 0x00075800010d7983 */ /* 0x000f280000300800 */
[----:B------:R-:W4:Y:S04]  /*42710*/  LDL.LU R12, [R1+0x75c] ;  /* 0x00075c00010c7983 */ /* 0x000f280000300800 */
[----:B------:R-:W4:Y:S04]  /*42720*/  LDL R0, [R1+0x2aa4] ;  /* 0x002aa40001007983 */ /* 0x000f280000100800 */
[----:B------:R0:W-:Y:S01]  /*42730*/  STL [R1+0x3c60], R29 ;  /* 0x003c601d01007387 */ /* 0x0001e20000100800 */
[----:B------:R-:W-:Y:S03]  /*42740*/  HMMA.16816.F32 R8, R4, R24, R8 ;  /* 0x000000180408723c */ /* 0x000fe60000001808 */
[----:B------:R-:W4:Y:S04]  /*42750*/  LDL.LU R23, [R1+0x760] ;  /* 0x0007600001177983 */ /* 0x000f280000300800 */
[----:B------:R-:W4:Y:S04]  /*42760*/  LDL.LU R22, [R1+0x764] ;  /* 0x0007640001167983 */ /* 0x000f280000300800 */
[----:B------:R-:W4:Y:S04]  /*42770*/  LDL.LU R19, [R1+0x768] ;  /* 0x0007680001137983 */ /* 0x000f280000300800 */
[----:B------:R-:W4:Y:S04]  /*42780*/  LDL.LU R18, [R1+0x76c] ;  /* 0x00076c0001127983 */ /* 0x000f280000300800 */
[----:B------:R-:W4:Y:S04]  /*42790*/  LDL.LU.64 R24, [R1+0x3d40] ;  /* 0x003d400001187983 */ /* 0x000f280000300a00 */
[----:B------:R2:W-:Y:S01]  /*427a0*/  STL.64 [R1+0x10], R8 ;  /* 0x0000100801007387 */ /* 0x0005e20000100a00 */
[----:B0-----:R-:W-:-:S03]  /*427b0*/  MOV R29, R11 ;  /* 0x0000000b001d7202 */ /* 0x001fc60000000f00 */
[----:B------:R4:W-:Y:S04]  /*427c0*/  STL [R1+0x18], R10 ;  /* 0x0000180a01007387 */ /* 0x0009e80000100800 */
[----:B------:R0:W-:Y:S01]  /*427d0*/  STL [R1+0x3c78], R29 ;  /* 0x003c781d01007387 */ /* 0x0001e20000100800 */
[C---:B--2---:R-:W-:Y:S02]  /*427e0*/  FMUL R8, R28.reuse, R15 ;  /* 0x0000000f1c087220 */ /* 0x044fe40000400000 */
[----:B---3--:R-:W-:Y:S02]  /*427f0*/  FMUL R9, R28, R14 ;  /* 0x0000000e1c097220 */ /* 0x008fe40000400000 */
[C---:B----4-:R-:W-:Y:S02]  /*42800*/  FMUL R10, R3.reuse, R13 ;  /* 0x0000000d030a7220 */ /* 0x050fe40000400000 */
[----:B------:R-:W-:-:S07]  /*42810*/  FMUL R11, R3, R12 ;  /* 0x0000000c030b7220 */ /* 0x000fce0000400000 */
[----:B------:R-:W-:Y:S01]  /*42820*/  HMMA.16816.F32 R12, R4, R24, R8 ;  /* 0x00000018040c723c */ /* 0x000fe20000001808 */
[----:B------:R-:W1:Y:S01]  /*42830*/  LDSM.16.M88.4 R8, [R0+0x28000] ;  /* 0x028000000008783b */ /* 0x000e620000000200 */
[C---:B------:R-:W-:Y:S02]  /*42840*/  FMUL R26, R3.reuse, R19 ;  /* 0x00000013031a7220 */ /* 0x040fe40000400000 */
[----:B------:R-:W-:-:S03]  /*42850*/  FMUL R27, R3, R18 ;  /* 0x00000012031b7220 */ /* 0x000fc60000400000 */
[C---:B------:R-:W-:Y:S02]  /*42860*/  FMUL R24, R28.reuse, R23 ;  /* 0x000000171c187220 */ /* 0x040fe40000400000 */
[----:B------:R-:W-:Y:S11]  /*42870*/  FMUL R25, R28, R22 ;  /* 0x000000161c197220 */ /* 0x000ff60000400000 */
[----:B------:R-:W-:Y:S03]  /*42880*/  @!UPT UIADD3 URZ, URZ, URZ, URZ ;  /* 0x0000003f3f3ff290 */ /* 0x000fe6000fffe03f */
[----:B------:R2:W-:Y:S01]  /*42890*/  STL.64 [R1], R12 ;  /* 0x0000000c01007387 */ /* 0x0005e20000100a00 */
[----:B0-----:R-:W-:-:S03]  /*428a0*/  IMAD.MOV.U32 R29, RZ, RZ, R15 ;  /* 0x000000ffff1d7224 */ /* 0x001fc600078e000f */
[----:B------:R0:W-:Y:S04]  /*428b0*/  STL [R1+0x8], R14 ;  /* 0x0000080e01007387 */ /* 0x0001e80000100800 */
[----:B--2---:R-:W2:Y:S04]  /*428c0*/  LDL.LU R12, [R1+0x770] ;  /* 0x00077000010c7983 */ /* 0x004ea80000300800 */
[----:B------:R-:W3:Y:S04]  /*428d0*/  LDL.LU R13, [R1+0x774] ;  /* 0x00077400010d7983 */ /* 0x000ee80000300800 */
[----:B0-----:R-:W4:Y:S04]  /*428e0*/  LDL.LU R14, [R1+0x778] ;  /* 0x00077800010e7983 */ /* 0x001f280000300800 */
[----:B------:R-:W4:Y:S01]  /*428f0*/  LDL.LU R15, [R1+0x77c] ;  /* 0x00077c00010f7983 */ /* 0x000f220000300800 */
[----:B------:R-:W-:Y:S03]  /*42900*/  HMMA.16816.F32 R24, R4, R20, R24 ;  /* 0x000000140418723c */ /* 0x000fe60000001818 */
[----:B-1----:R-:W-:Y:S04]  /*42910*/  STL.64 [R1+0x3d30], R10 ;  /* 0x003d300a01007387 */ /* 0x002fe80000100a00 */
[----:B------:R0:W-:Y:S04]  /*42920*/  STL.64 [R1+0x3d28], R8 ;  /* 0x003d280801007387 */ /* 0x0001e80000100a00 */
[----:B------:R-:W4:Y:S01]  /*42930*/  LDL.LU R20, [R1+0x100] ;  /* 0x0001000001147983 */ /* 0x000f220000300800 */
[----:B0-----:R-:W-:-:S02]  /*42940*/  MOV R8, R17 ;  /* 0x0000001100087202 */ /* 0x001fc40000000f00 */
[----:B------:R-:W-:Y:S02]  /*42950*/  MOV R9, R16 ;  /* 0x0000001000097202 */ /* 0x000fe40000000f00 */
[----:B------:R-:W0:Y:S01]  /*42960*/  LDSM.16.M88.4 R16, [R0+0x29000] ;  /* 0x029000000010783b */ /* 0x000e220000000200 */
[----:B------:R-:W-:-:S03]  /*42970*/  MOV R21, R2 ;  /* 0x0000000200157202 */ /* 0x000fc60000000f00 */
[----:B------:R-:W4:Y:S04]  /*42980*/  LDL.LU R2, [R1+0x3d3c] ;  /* 0x003d3c0001027983 */ /* 0x000f280000300800 */
[----:B------:R-:W-:Y:S04]  /*42990*/  STL.64 [R1+0x3a80], R26 ;  /* 0x003a801a01007387 */ /* 0x000fe80000100a00 */
[----:B------:R-:W-:Y:S04]  /*429a0*/  STL.64 [R1+0x3a78], R24 ;  /* 0x003a781801007387 */ /* 0x000fe80000100a00 */
[----:B0-----:R-:W-:Y:S04]  /*429b0*/  STL.64 [R1+0x3b98], R18 ;  /* 0x003b981201007387 */ /* 0x001fe80000100a00 */
[----:B------:R0:W-:Y:S04]  /*429c0*/  STL.64 [R1+0x3b90], R16 ;  /* 0x003b901001007387 */ /* 0x0001e80000100a00 */
[----:B0-----:R-:W4:Y:S04]  /*429d0*/  LDL.LU.64 R16, [R1+0x1b0] ;  /* 0x0001b00001107983 */ /* 0x001f280000300a00 */
[----:B------:R-:W4:Y:S01]  /*429e0*/  LDL.LU.64 R18, [R1+0x1b8] ;  /* 0x0001b80001127983 */ /* 0x000f220000300a00 */
[----:B--2---:R-:W-:-:S02]  /*429f0*/  FMUL R12, R28, R12 ;  /* 0x0000000c1c0c7220 */ /* 0x004fc40000400000 */
[----:B---3--:R-:W-:Y:S02]  /*42a00*/  FMUL R13, R28, R13 ;  /* 0x0000000d1c0d7220 */ /* 0x008fe40000400000 */
[C---:B----4-:R-:W-:Y:S02]  /*42a10*/  FMUL R14, R3.reuse, R14 ;  /* 0x0000000e030e7220 */ /* 0x050fe40000400000 */
[----:B------:R-:W-:-:S07]  /*42a20*/  FMUL R15, R3, R15 ;  /* 0x0000000f030f7220 */ /* 0x000fce0000400000 */
[----:B------:R-:W-:Y:S11]  /*42a30*/  HMMA.16816.F32 R12, R4, R20, R12 ;  /* 0x00000014040c723c */ /* 0x000ff6000000180c */
[----:B------:R-:W-:Y:S11]  /*42a40*/  @!UPT UIADD3 URZ, URZ, URZ, URZ ;  /* 0x0000003f3f3ff290 */ /* 0x000ff6000fffe03f */
[----:B------:R-:W-:Y:S01]  /*42a50*/  @!UPT UIADD3 URZ, URZ, URZ, URZ ;  /* 0x0000003f3f3ff290 */ /* 0x000fe2000fffe03f */
[----:B------:R-:W-:Y:S01]  /*42a60*/  STL.64 [R1+0xa8], R14 ;  /* 0x0000a80e01007387 */ /* 0x000fe20000100a00 */
[----:B------:R-:W-:Y:S01]  /*42a70*/  IMAD.MOV.U32 R20, RZ, RZ, R12 ;  /* 0x000000ffff147224 */ /* 0x000fe200078e000c */
[----:B------:R-:W-:Y:S02]  /*42a80*/  MOV R21, R13 ;  /* 0x0000000d00157202 */ /* 0x000fe40000000f00 */
[----:B------:R-:W2:Y:S04]  /*42a90*/  LDL.LU R12, [R1+0x780] ;  /* 0x00078000010c7983 */ /* 0x000ea80000300800 */
[----:B------:R-:W3:Y:S04]  /*42aa0*/  LDL.LU R13, [R1+0x784] ;  /* 0x00078400010d7983 */ /* 0x000ee80000300800 */
[----:B------:R-:W4:Y:S04]  /*42ab0*/  LDL.LU R11, [R1+0x788] ;  /* 0x00078800010b7983 */ /* 0x000f280000300800 */
[----:B------:R-:W2:Y:S04]  /*42ac0*/  LDL.LU R10, [R1+0x78c] ;  /* 0x00078c00010a7983 */ /* 0x000ea80000300800 */
[----:B------:R-:W2:Y:S04]  /*42ad0*/  LDL.LU.64 R26, [R1+0x138] ;  /* 0x00013800011a7983 */ /* 0x000ea80000300a00 */
[----:B--2---:R0:W-:Y:S04]  /*42ae0*/  STL.64 [R1+0x3d10], R26 ;  /* 0x003d101a01007387 */ /* 0x0041e80000100a00 */
[----:B------:R-:W2:Y:S04]  /*42af0*/  LDL.LU R24, [R1+0x2b0] ;  /* 0x0002b00001187983 */ /* 0x000ea80000300800 */
[----:B------:R-:W2:Y:S04]  /*42b00*/  LDL.LU R25, [R1+0x2b4] ;  /* 0x0002b40001197983 */ /* 0x000ea80000300800 */
[----:B0-----:R-:W2:Y:S04]  /*42b10*/  LDL.LU R26, [R1+0x2b8] ;  /* 0x0002b800011a7983 */ /* 0x001ea80000300800 */
[----:B------:R-:W2:Y:S04]  /*42b20*/  LDL.LU R27, [R1+0x2bc] ;  /* 0x0002bc00011b7983 */ /* 0x000ea80000300800 */
[----:B------:R-:W2:Y:S04]  /*42b30*/  LDL.LU R0, [R1+0x79c] ;  /* 0x00079c0001007983 */ /* 0x000ea80000300800 */
[----:B------:R-:W-:Y:S04]  /*42b40*/  STL [R1+0x3c7c], R21 ;  /* 0x003c7c1501007387 */ /* 0x000fe80000100800 */
[----:B------:R0:W-:Y:S04]  /*42b50*/  STL [R1+0x3c4c], R20 ;  /* 0x003c4c1401007387 */ /* 0x0001e80000100800 */
[----:B0-----:R-:W2:Y:S04]  /*42b60*/  LDL.LU R20, [R1+0x290] ;  /* 0x0002900001147983 */ /* 0x001ea80000300800 */
[----:B------:R-:W2:Y:S04]  /*42b70*/  LDL.LU R21, [R1+0x294] ;  /* 0x0002940001157983 */ /* 0x000ea80000300800 */
[----:B------:R-:W2:Y:S01]  /*42b80*/  LDL.LU R22, [R1+0x298] ;  /* 0x0002980001167983 */ /* 0x000ea20000300800 */
[----:B------:R-:W-:-:S02]  /*42b90*/  FMUL R12, R28, R12 ;  /* 0x0000000c1c0c7220 */ /* 0x000fc40000400000 */
[----:B---3--:R-:W-:Y:S02]  /*42ba0*/  FMUL R13, R28, R13 ;  /* 0x0000000d1c0d7220 */ /* 0x008fe40000400000 */
[C---:B----4-:R-:W-:Y:S02]  /*42bb0*/  FMUL R14, R3.reuse, R11 ;  /* 0x0000000b030e7220 */ /* 0x050fe40000400000 */
[----:B------:R-:W-:-:S07]  /*42bc0*/  FMUL R15, R3, R10 ;  /* 0x0000000a030f7220 */ /* 0x000fce0000400000 */
[----:B------:R-:W-:Y:S01]  /*42bd0*/  HMMA.16816.F32 R12, R4, R8, R12 ;  /* 0x00000008040c723c */ /* 0x000fe2000000180c */
[----:B------:R-:W-:Y:S02]  /*42be0*/  MOV R23, R2 ;  /* 0x0000000200177202 */ /* 0x000fe40000000f00 */
[----:B------:R-:W3:Y:S04]  /*42bf0*/  LDL.LU R2, [R1+0x3d38] ;  /* 0x003d380001027983 */ /* 0x000ee80000300800 */
[----:B--2---:R-:W-:Y:S04]  /*42c00*/  STL.64 [R1+0x3d20], R22 ;  /* 0x003d201601007387 */ /* 0x004fe80000100a00 */
[----:B------:R0:W-:Y:S04]  /*42c10*/  STL.64 [R1+0x3d18], R20 ;  /* 0x003d181401007387 */ /* 0x0001e80000100a00 */
[----:B0-----:R-:W2:Y:S04]  /*42c20*/  LDL.LU R20, [R1+0x794] ;  /* 0x0007940001147983 */ /* 0x001ea80000300800 */
[----:B------:R-:W4:Y:S04]  /*42c30*/  LDL.LU R21, [R1+0x798] ;  /* 0x0007980001157983 */ /* 0x000f280000300800 */
[----:B------:R-:W3:Y:S04]  /*42c40*/  LDL.LU.64 R22, [R1+0x158] ;  /* 0x0001580001167983 */ /* 0x000ee80000300a00 */
[----:B------:R-:W3:Y:S04]  /*42c50*/  LDL.LU.64 R10, [R1+0x3d30] ;  /* 0x003d3000010a7983 */ /* 0x000ee80000300a00 */
[----:B------:R-:W3:Y:S04]  /*42c60*/  LDL.LU.64 R8, [R1+0x3d28] ;  /* 0x003d280001087983 */ /* 0x000ee80000300a00 */
[----:B------:R-:W-:Y:S04]  /*42c70*/  STL.64 [R1+0x3b0], R12 ;  /* 0x0003b00c01007387 */ /* 0x000fe80000100a00 */
[----:B------:R0:W-:Y:S04]  /*42c80*/  STL.64 [R1+0x3b8], R14 ;  /* 0x0003b80e01007387 */ /* 0x0001e80000100a00 */
[----:B0-----:R-:W3:Y:S04]  /*42c90*/  LDL.LU R15, [R1+0x790] ;  /* 0x00079000010f7983 */ /* 0x001ee80000300800 */
[----:B------:R-:W-:Y:S04]  /*42ca0*/  STL [R1+0x2c2c], R28 ;  /* 0x002c2c1c01007387 */ /* 0x000fe80000100800 */
[----:B------:R-:W-:Y:S04]  /*42cb0*/  STL [R1+0x2c30], R3 ;  /* 0x002c300301007387 */ /* 0x000fe80000100800 */
[----:B------:R0:W-:Y:S04]  /*42cc0*/  STL.64 [R1+0x3ba8], R18 ;  /* 0x003ba81201007387 */ /* 0x0001e80000100a00 */
[----:B0-----:R-:W3:Y:S01]  /*42cd0*/  LDL.LU.64 R18, [R1+0x148] ;  /* 0x0001480001127983 */ /* 0x001ee20000300a00 */
[----:B--2---:R-:W-:-:S02]  /*42ce0*/  FMUL R13, R28, R20 ;  /* 0x000000141c0d7220 */ /* 0x004fc40000400000 */
[C---:B----4-:R-:W-:Y:S02]  /*42cf0*/  FMUL R14, R3.reuse, R21 ;  /* 0x00000015030e7220 */ /* 0x050fe40000400000 */
[----:B---3--:R-:W-:Y:S02]  /*42d00*/  FMUL R12, R28, R15 ;  /* 0x0000000f1c0c7220 */ /* 0x008fe40000400000 */
[----:B------:R-:W-:-:S07]  /*42d10*/  FMUL R15, R3, R0 ;  /* 0x00000000030f7220 */ /* 0x000fce0000400000 */
[----:B------:R-:W-:Y:S11]  /*42d20*/  HMMA.16816.F32 R4, R4, R16, R12 ;  /* 0x000000100404723c */ /* 0x000ff6000000180c */
[----:B------:R-:W-:Y:S11]  /*42d30*/  @!UPT UIADD3 URZ, URZ, URZ, URZ ;  /* 0x0000003f3f3ff290 */ /* 0x000ff6000fffe03f */
[----:B------:R-:W-:Y:S01]  /*42d40*/  @!UPT UIADD3 URZ, URZ, URZ, URZ ;  /* 0x0000003f3f3ff290 */ /* 0x000fe2000fffe03f */
[----:B------:R0:W-:Y:S04]  /*42d50*/  STL.64 [R1+0x3a0], R4 ;  /* 0x0003a00401007387 */ /* 0x0001e80000100a00 */
[----:B------:R-:W-:Y:S04]  /*42d60*/  STL.64 [R1+0x3a8], R6 ;  /* 0x0003a80601007387 */ /* 0x000fe80000100a00 */
[----:B------:R-:W2:Y:S04]  /*42d70*/  LDL.LU R14, [R1+0x48] ;  /* 0x00004800010e7983 */ /* 0x000ea80000300800 */
[----:B------:R-:W2:Y:S01]  /*42d80*/  LDL.LU R15, [R1+0x4c] ;  /* 0x00004c00010f7983 */ /* 0x000ea20000300800 */
[----:B------:R-:W-:Y:S01]  /*42d90*/  HMMA.16816.F32 R24, R8, R22, R24 ;  /* 0x000000160818723c */ /* 0x000fe20000001818 */
[----:B0-----:R-:W-:Y:S01]  /*42da0*/  IMAD.MOV.U32 R5, RZ, RZ, R22 ;  /* 0x000000ffff057224 */ /* 0x001fe200078e0016 */
[----:B------:R-:W-:Y:S11]  /*42db0*/  MOV R4, R23 ;  /* 0x0000001700047202 */ /* 0x000ff60000000f00 */
[----:B------:R-:W-:Y:S11]  /*42dc0*/  @!UPT UIADD3 URZ, URZ, URZ, URZ ;  /* 0x0000003f3f3ff290 */ /* 0x000ff6000fffe03f */
[----:B------:R-:W-:Y:S01]  /*42dd0*/  MOV R3, R26 ;  /* 0x0000001a00037202 */ /* 0x000fe20000000f00 */
[----:B--2---:R0:W-:Y:S04]  /*42de0*/  STL.64 [R1+0x3cb8], R14 ;  /* 0x003cb80e01007387 */ /* 0x0041e80000100a00 */
[----:B------:R-:W2:Y:S04]  /*42df0*/  LDL.LU R12, [R1+0x2a0] ;  /* 0x0002a000010c7983 */ /* 0x000ea80000300800 */
[----:B------:R-:W2:Y:S04]  /*42e00*/  LDL.LU R13, [R1+0x2a4] ;  /* 0x0002a400010d7983 */ /* 0x000ea80000300800 */
[----:B0-----:R-:W2:Y:S01]  /*42e10*/  LDL.LU R14, [R1+0x2a8] ;  /* 0x0002a800010e7983 */ /* 0x001ea20000300800 */
[----:B------:R-:W-:Y:S01]  /*42e20*/  MOV R15, R2 ;  /* 0x00000002000f7202 */ /* 0x000fe20000000f00 */
[----:B------:R-:W-:-:S02]  /*42e30*/  IMAD.MOV.U32 R2, RZ, RZ, R27 ;  /* 0x000000ffff027224 */ /* 0x000fc400078e001b */
[----:B------:R-:W3:Y:S04]  /*42e40*/  LDL.LU.64 R22, [R1+0x3d20] ;  /* 0x003d200001167983 */ /* 0x000ee80000300a00 */
[----:B------:R-:W3:Y:S04]  /*42e50*/  LDL.LU.64 R20, [R1+0x3d18] ;  /* 0x003d180001147983 */ /* 0x000ee80000300a00 */
[----:B------:R-:W-:Y:S04]  /*42e60*/  STL [R1+0x390], R24 ;  /* 0x0003901801007387 */ /* 0x000fe80000100800 */
[----:B------:R-:W3:Y:S01]  /*42e70*/  LDL.LU.64 R26, [R1+0x3d10] ;  /* 0x003d1000011a7983 */ /* 0x000ee20000300a00 */
[----:B------:R-:W-:-:S03]  /*42e80*/  MOV R28, R25 ;  /* 0x00000019001c7202 */ /* 0x000fc60000000f00 */
[----:B------:R-:W-:Y:S04]  /*42e90*/  STL [R1+0x3a70], R2 ;  /* 0x003a700201007387 */ /* 0x000fe80000100800 */
[----:B------:R-:W-:Y:S04]  /*42ea0*/  STL [R1+0x3a6c], R3 ;  /* 0x003a6c0301007387 */ /* 0x000fe80000100800 */
[----:B------:R-:W-:Y:S01]  /*42eb0*/  STL [R1+0x3a68], R28 ;  /* 0x003a681c01007387 */ /* 0x000fe20000100800 */
[----:B------:R-:W-:Y:S01]  /*42ec0*/  MOV R6, R18 ;  /* 0x0000001200067202 */ /* 0x000fe20000000f00 */
[C---:B--2---:R-:W-:Y:S11]  /*42ed0*/  HMMA.16816.F32 R12, R8.reuse, R18, R12 ;  /* 0x00000012080c723c */ /* 0x044ff6000000180c */
[----:B------:R-:W-:Y:S11]  /*42ee0*/  @!UPT UIADD3 URZ, URZ, URZ, URZ ;  /* 0x0000003f3f3ff290 */ /* 0x000ff6000fffe03f */
[----:B------:R-:W-:Y:S01]  /*42ef0*/  @!UPT UIADD3 URZ, URZ, URZ, URZ ;  /* 0x0000003f3f3ff290 */ /* 0x000fe2000fffe03f */
[----:B------:R-:W-:Y:S04]  /*42f00*/  STL.64 [R1+0x380], R12 ;  /* 0x0003800c01007387 */ /* 0x000fe80000100a00 */
[----:B------:R3:W-:Y:S02]  /*42f10*/  STL.64 [R1+0x388], R14 ;  /* 0x0003880e01007387 */ /* 0x0007e40000100a00 */
[----:B---3--:R-:W-:Y:S01]  /*42f20*/  HMMA.16816.F32 R12, R8, R26, R20 ;  /* 0x0000001a080c723c */ /* 0x008fe20000001814 */
[----:B------:R-:W-:Y:S01]  /*42f30*/  MOV R16, R26 ;  /* 0x0000001a00107202 */ /* 0x000fe20000000f00 */
[----:B------:R-:W-:Y:S11]  /*42f40*/  IMAD.MOV.U32 R7, RZ, RZ, R27 ;  /* 0x000000ffff077224 */ /* 0x000ff600078e001b */
[----:B------:R-:W-:Y:S10]  /*42f50*/  @!UPT UIADD3 URZ, URZ, URZ, URZ ;  /* 0x0000003f3f3ff290 */ /* 0x000ff4000fffe03f */
[----:B------:R-:W-:Y:S04]  /*42f60*/  STL.64 [R1+0x370], R12 ;  /* 0x0003700c01007387 */ /* 0x000fe80000100a00 */
[----:B------:R-:W-:Y:S04]  /*42f70*/  STL [R1+0x378], R14 ;  /* 0x0003780e01007387 */ /* 0x000fe80000100800 */
[----:B------:R-:W-:Y:S04]  /*42f80*/  STL [R1+0x3d08], R16 ;  /* 0x003d081001007387 */ /* 0x000fe80000100800 */
[----:B------:R-:W-:Y:S04]  /*42f90*/  STL.64 [R1+0x3c70], R6 ;  /* 0x003c700601007387 */ /* 0x000fe80000100a00 */
[----:B------:R0:W-:Y:S04]  /*42fa0*/  STL.64 [R1+0x3c68], R4 ;  /* 0x003c680401007387 */ /* 0x0001e80000100a00 */
[----:B0-----:R-:W2:Y:S04]  /*42fb0*/  LDL.LU R4, [R1+0x200] ;  /* 0x0002000001047983 */ /* 0x001ea80000300800 */
[----:B------:R-:W2:Y:S04]  /*42fc0*/  LDL.LU R5, [R1+0x204] ;  /* 0x0002040001057983 */ /* 0x000ea80000300800 */
[----:B------:R-:W3:Y:S04]  /*42fd0*/  LDL.LU R6, [R1+0x208] ;  /* 0x0002080001067983 */ /* 0x000ee80000300800 */
[----:B------:R-:W3:Y:S04]  /*42fe0*/  LDL.LU R7, [R1+0x20c] ;  /* 0x00020c0001077983 */ /* 0x000ee80000300800 */
[----:B---3--:R-:W-:Y:S04]  /*42ff0*/  STL.64 [R1+0x3c88], R6 ;  /* 0x003c880601007387 */ /* 0x008fe80000100a00 */
[----:B--2---:R0:W-:Y:S04]  /*43000*/  STL.64 [R1+0x3c80], R4 ;  /* 0x003c800401007387 */ /* 0x0041e80000100a00 */
[----:B0-----:R-:W2:Y:S04]  /*43010*/  LDL.LU R4, [R1+0x210] ;  /* 0x0002100001047983 */ /* 0x001ea80000300800 */
[----:B------:R-:W2:Y:S04]  /*43020*/  LDL.LU R5, [R1+0x214] ;  /* 0x0002140001057983 */ /* 0x000ea80000300800 */
[----:B------:R-:W3:Y:S04]  /*43030*/  LDL.LU R6, [R1+0x218] ;  /* 0x0002180001067983 */ /* 0x000ee80000300800 */
[----:B------:R-:W3:Y:S04]  /*43040*/  LDL.LU R7, [R1+0x21c] ;  /* 0x00021c0001077983 */ /* 0x000ee80000300800 */
[----:B------:R-:W4:Y:S01]  /*43050*/  LDL.LU.64 R26, [R1+0xe8] ;  /* 0x0000e800011a7983 */ /* 0x000f220000300a00 */
[----:B------:R-:W-:-:S02]  /*43060*/  MOV R2, R15 ;  /* 0x0000000f00027202 */ /* 0x000fc40000000f00 */
[----:B------:R-:W-:Y:S01]  /*43070*/  MOV R3, R19 ;  /* 0x0000001300037202 */ /* 0x000fe20000000f00 */
[----:B----4-:R0:W-:Y:S04]  /*43080*/  STL.64 [R1+0x3ce0], R26 ;  /* 0x003ce01a01007387 */ /* 0x0101e80000100a00 */
[----:B------:R-:W4:Y:S04]  /*43090*/  LDL.LU R12, [R1+0x230] ;  /* 0x00023000010c7983 */ /* 0x000f280000300800 */
        /* <DEDUP_REMOVED lines=9> */
[----:B0-----:R-:W2:Y:S04]  /*43130*/  LDL.LU R26, [R1+0x268] ;  /* 0x00026800011a7983 */ /* 0x001ea80000300800 */
[----:B------:R-:W2:Y:S04]  /*43140*/  LDL.LU R27, [R1+0x26c] ;  /* 0x00026c00011b7983 */ /* 0x000ea80000300800 */
[----:B--2---:R0:W-:Y:S04]  /*43150*/  STL.64 [R1+0x3cf0], R26 ;  /* 0x003cf01a01007387 */ /* 0x0041e80000100a00 */
[----:B------:R-:W-:Y:S04]  /*43160*/  STL.64 [R1+0x3ce8], R24 ;  /* 0x003ce81801007387 */ /* 0x000fe80000100a00 */
[----:B0-----:R-:W2:Y:S04]  /*43170*/  LDL.LU.64 R26, [R1+0x118] ;  /* 0x00011800011a7983 */ /* 0x001ea80000300a00 */
[----:B--2---:R0:W-:Y:S04]  /*43180*/  STL.64 [R1+0x3d00], R26 ;  /* 0x003d001a01007387 */ /* 0x0041e80000100a00 */
[----:B0-----:R-:W2:Y:S04]  /*43190*/  LDL.LU.64 R26, [R1+0x128] ;  /* 0x00012800011a7983 */ /* 0x001ea80000300a00 */
[----:B------:R-:W2:Y:S04]  /*431a0*/  LDL.LU.64 R22, [R1+0xf8] ;  /* 0x0000f80001167983 */ /* 0x000ea80000300a00 */
[----:B--2---:R0:W-:Y:S04]  /*431b0*/  STL.64 [R1+0x3cf8], R22 ;  /* 0x003cf81601007387 */ /* 0x0041e80000100a00 */
[----:B------:R-:W2:Y:S04]  /*431c0*/  LDL.LU R20, [R1+0x270] ;  /* 0x0002700001147983 */ /* 0x000ea80000300800 */
[----:B------:R-:W2:Y:S04]  /*431d0*/  LDL.LU R21, [R1+0x274] ;  /* 0x0002740001157983 */ /* 0x000ea80000300800 */
[----:B0-----:R-:W2:Y:S04]  /*431e0*/  LDL.LU R22, [R1+0x278] ;  /* 0x0002780001167983 */ /* 0x001ea80000300800 */
[----:B------:R-:W2:Y:S04]  /*431f0*/  LDL.LU R23, [R1+0x27c] ;  /* 0x00027c0001177983 */ /* 0x000ea80000300800 */
[----:B------:R0:W-:Y:S04]  /*43200*/  STL.64 [R1+0x3cc8], R14 ;  /* 0x003cc80e01007387 */ /* 0x0001e80000100a00 */
[----:B----4-:R1:W-:Y:S04]  /*43210*/  STL.64 [R1+0x3cc0], R12 ;  /* 0x003cc00c01007387 */ /* 0x0103e80000100a00 */
[----:B0-----:R-:W4:Y:S04]  /*43220*/  LDL.LU.64 R14, [R1+0xd8] ;  /* 0x0000d800010e7983 */ /* 0x001f280000300a00 */
[----:B----4-:R0:W-:Y:S04]  /*43230*/  STL.64 [R1+0x3cd8], R14 ;  /* 0x003cd80e01007387 */ /* 0x0101e80000100a00 */
[----:B-1----:R-:W4:Y:S04]  /*43240*/  LDL.LU R12, [R1+0x250] ;  /* 0x00025000010c7983 */ /* 0x002f280000300800 */
[----:B------:R-:W4:Y:S04]  /*43250*/  LDL.LU R13, [R1+0x254] ;  /* 0x00025400010d7983 */ /* 0x000f280000300800 */
[----:B0-----:R-:W4:Y:S04]  /*43260*/  LDL.LU R14, [R1+0x258] ;  /* 0x00025800010e7983 */ /* 0x001f280000300800 */
[----:B------:R-:W4:Y:S04]  /*43270*/  LDL.LU R15, [R1+0x25c] ;  /* 0x00025c00010f7983 */ /* 0x000f280000300800 */
[----:B---3--:R0:W-:Y:S04]  /*43280*/  STL.64 [R1+0x3c98], R6 ;  /* 0x003c980601007387 */ /* 0x0081e80000100a00 */
[----:B------:R-:W-:Y:S04]  /*43290*/  STL.64 [R1+0x3c90], R4 ;  /* 0x003c900401007387 */ /* 0x000fe80000100a00 */
[----:B0-----:R-:W3:Y:S01]  /*432a0*/  LDL.LU.64 R6, [R1+0xb8] ;  /* 0x0000b80001067983 */ /* 0x001ee20000300a00 */
[----:B------:R-:W-:Y:S03]  /*432b0*/  HMMA.16816.F32 R16, R8, R26, R16 ;  /* 0x0000001a0810723c */ /* 0x000fe60000001810 */
[----:B---3--:R0:W-:Y:S04]  /*432c0*/  STL.64 [R1+0x3cb0], R6 ;  /* 0x003cb00601007387 */ /* 0x0081e80000100a00 */
[----:B0-----:R-:W3:Y:S04]  /*432d0*/  LDL.LU.64 R6, [R1+0xc8] ;  /* 0x0000c80001067983 */ /* 0x001ee80000300a00 */
[----:B---3--:R0:W-:Y:S04]  /*432e0*/  STL.64 [R1+0x3cd0], R6 ;  /* 0x003cd00601007387 */ /* 0x0081e80000100a00 */
[----:B------:R-:W3:Y:S04]  /*432f0*/  LDL.LU R4, [R1+0x240] ;  /* 0x0002400001047983 */ /* 0x000ee80000300800 */
[----:B------:R-:W3:Y:S04]  /*43300*/  LDL.LU R5, [R1+0x244] ;  /* 0x0002440001057983 */ /* 0x000ee80000300800 */
[----:B0-----:R-:W3:Y:S04]  /*43310*/  LDL.LU R6, [R1+0x248] ;  /* 0x0002480001067983 */ /* 0x001ee80000300800 */
[----:B------:R-:W3:Y:S04]  /*43320*/  LDL.LU R7, [R1+0x24c] ;  /* 0x00024c0001077983 */ /* 0x000ee80000300800 */
[----:B------:R0:W-:Y:S04]  /*43330*/  STL.64 [R1+0x360], R16 ;  /* 0x0003601001007387 */ /* 0x0001e80000100a00 */
[----:B------:R1:W-:Y:S04]  /*43340*/  STL.64 [R1+0x368], R18 ;  /* 0x0003681201007387 */ /* 0x0003e80000100a00 */
[----:B0-----:R-:W2:Y:S01]  /*43350*/  LDL.LU R16, [R1+0x3d08] ;  /* 0x003d080001107983 */ /* 0x001ea20000300800 */
[----:B------:R-:W-:-:S02]  /*43360*/  MOV R17, R27 ;  /* 0x0000001b00117202 */ /* 0x000fc40000000f00 */
[----:B-1----:R-:W-:Y:S02]  /*43370*/  MOV R18, R26 ;  /* 0x0000001a00127202 */ /* 0x002fe40000000f00 */
[----:B------:R-:W2:Y:S02]  /*43380*/  LDL.LU.64 R26, [R1+0x3d00] ;  /* 0x003d0000011a7983 */ /* 0x000ea40000300a00 */
[C---:B--2---:R-:W-:Y:S01]  /*43390*/  HMMA.16816.F32 R20, R8.reuse, R26, R20 ;  /* 0x0000001a0814723c */ /* 0x044fe20000001814 */
[----:B------:R-:W-:Y:S01]  /*433a0*/  IMAD.MOV.U32 R28, RZ, RZ, R26 ;  /* 0x000000ffff1c7224 */ /* 0x000fe200078e001a */
[----:B------:R-:W-:Y:S11]  /*433b0*/  MOV R19, R27 ;  /* 0x0000001b00137202 */ /* 0x000ff60000000f00 */
[----:B------:R-:W-:Y:S10]  /*433c0*/  @!UPT UIADD3 URZ, URZ, URZ, URZ ;  /* 0x0000003f3f3ff290 */ /* 0x000ff4000fffe03f */
[----:B------:R-:W-:Y:S04]  /*433d0*/  STL.64 [R1+0x350], R20 ;  /* 0x0003501401007387 */ /* 0x000fe80000100a00 */
[----:B------:R0:W-:Y:S04]  /*433e0*/  STL.64 [R1+0x358], R22 ;  /* 0x0003581601007387 */ /* 0x0001e80000100a00 */
[----:B0-----:R-:W2:Y:S04]  /*433f0*/  LDL.LU.64 R22, [R1+0x3cf8] ;  /* 0x003cf80001167983 */ /* 0x001ea80000300a00 */
[----:B------:R-:W2:Y:S04]  /*43400*/  LDL.LU.64 R26, [R1+0x3cf0] ;  /* 0x003cf000011a7983 */ /* 0x000ea80000300a00 */
[----:B------:R-:W2:Y:S04]  /*43410*/  LDL.LU.64 R24, [R1+0x3ce8] ;  /* 0x003ce80001187983 */ /* 0x000ea80000300a00 */
[----:B------:R-:W-:Y:S04]  /*43420*/  STL.64 [R1+0x3ca8], R18 ;  /* 0x003ca81201007387 */ /* 0x000fe80000100a00 */
[----:B------:R0:W-:Y:S04]  /*43430*/  STL.64 [R1+0x3ca0], R16 ;  /* 0x003ca01001007387 */ /* 0x0001e80000100a00 */
        /* <DEDUP_REMOVED lines=9> */
[----:B0-----:R-:W4:Y:S01]  /*434d0*/  LDL.LU.64 R26, [R1+0x3ce0] ;  /* 0x003ce000011a7983 */ /* 0x001f220000300a00 */
[----:B------:R-:W-:Y:S01]  /*434e0*/  MOV R0, R22 ;  /* 0x0000001600007202 */ /* 0x000fe20000000f00 */
[----:B----4-:R-:W-:Y:S01]  /*434f0*/  HMMA.16816.F32 R12, R8, R26, R12 ;  /* 0x0000001a080c723c */ /* 0x010fe2000000180c */
[----:B------:R-:W-:Y:S11]  /*43500*/  IMAD.MOV.U32 R22, RZ, RZ, R26 ;  /* 0x000000ffff167224 */ /* 0x000ff600078e001a */
[----:B------:R-:W-:Y:S11]  /*43510*/  @!UPT UIADD3 URZ, URZ, URZ, URZ ;  /* 0x0000003f3f3ff290 */ /* 0x000ff6000fffe03f */
[----:B------:R-:W-:Y:S04]  /*43520*/  STL.64 [R1+0x330], R12 ;  /* 0x0003300c01007387 */ /* 0x000fe80000100a00 */
[----:B------:R0:W-:Y:S04]  /*43530*/  STL.64 [R1+0x338], R14 ;  /* 0x0003380e01007387 */ /* 0x0001e80000100a00 */
[----:B0-----:R-:W3:Y:S04]  /*43540*/  LDL.LU.64 R14, [R1+0x3cd8] ;  /* 0x003cd800010e7983 */ /* 0x001ee80000300a00 */
[----:B------:R-:W2:Y:S04]  /*43550*/  LDL.LU R24, [R1] ;  /* 0x0000000001187983 */ /* 0x000ea80000300800 */
[----:B------:R-:W2:Y:S04]  /*43560*/  LDL.LU R25, [R1+0x4] ;  /* 0x0000040001197983 */ /* 0x000ea80000300800 */
[----:B------:R-:W4:Y:S01]  /*43570*/  LDL.LU R26, [R1+0x8] ;  /* 0x00000800011a7983 */ /* 0x000f220000300800 */
[----:B------:R-:W-:-:S02]  /*43580*/  MOV R20, R23 ;  /* 0x0000001700147202 */ /* 0x000fc40000000f00 */
[----:B------:R-:W-:Y:S02]  /*43590*/  MOV R23, R27 ;  /* 0x0000001b00177202 */ /* 0x000fe40000000f00 */
[----:B------:R-:W-:Y:S01]  /*435a0*/  MOV R27, R29 ;  /* 0x0000001d001b7202 */ /* 0x000fe20000000f00 */
[----:B---3--:R-:W-:Y:S04]  /*435b0*/  HMMA.16816.F32 R4, R8, R14, R4 ;  /* 0x0000000e0804723c */ /* 0x008fe80000001804 */
[----:B----4-:R0:W-:Y:S04]  /*435c0*/  STL.64 [R1+0x3a90], R26 ;  /* 0x003a901a01007387 */ /* 0x0101e80000100a00 */
[----:B--2---:R1:W-:Y:S04]  /*435d0*/  STL.64 [R1+0x3a88], R24 ;  /* 0x003a881801007387 */ /* 0x0043e80000100a00 */
[----:B0-----:R-:W2:Y:S04]  /*435e0*/  LDL.LU R26, [R1+0x98] ;  /* 0x00009800011a7983 */ /* 0x001ea80000300800 */
[----:B------:R-:W2:Y:S01]  /*435f0*/  LDL.LU R27, [R1+0x9c] ;  /* 0x00009c00011b7983 */ /* 0x000ea20000300800 */
[----:B-1----:R-:W-:Y:S01]  /*43600*/  MOV R25, R14 ;  /* 0x0000000e00197202 */ /* 0x002fe20000000f00 */
[----:B------:R-:W-:-:S05]  /*43610*/  IMAD.MOV.U32 R24, RZ, RZ, R15 ;  /* 0x000000ffff187224 */ /* 0x000fca00078e000f */
[----:B------:R-:W-:Y:S04]  /*43620*/  STL.64 [R1+0x430], R4 ;  /* 0x0004300401007387 */ /* 0x000fe80000100a00 */
[----:B------:R0:W-:Y:S04]  /*43630*/  STL.64 [R1+0x438], R6 ;  /* 0x0004380601007387 */ /* 0x0001e80000100a00 */
[----:B0-----:R-:W3:Y:S04]  /*43640*/  LDL.LU.64 R6, [R1+0x3cd0] ;  /* 0x003cd00001067983 */ /* 0x001ee80000300a00 */
[----:B------:R-:W3:Y:S04]  /*43650*/  LDL.LU.64 R14, [R1+0x3cc8] ;  /* 0x003cc800010e7983 */ /* 0x000ee80000300a00 */
[----:B------:R-:W3:Y:S02]  /*43660*/  LDL.LU.64 R12, [R1+0x3cc0] ;  /* 0x003cc000010c7983 */ /* 0x000ee40000300a00 */
[C---:B---3--:R-:W-:Y:S11]  /*43670*/  HMMA.16816.F32 R12, R8.reuse, R6, R12 ;  /* 0x00000006080c723c */ /* 0x048ff6000000180c */
[----:B------:R-:W-:Y:S11]  /*43680*/  @!UPT UIADD3 URZ, URZ, URZ, URZ ;  /* 0x0000003f3f3ff290 */ /* 0x000ff6000fffe03f */
[----:B------:R-:W-:Y:S01]  /*43690*/  @!UPT UIADD3 URZ, URZ, URZ, URZ ;  /* 0x0000003f3f3ff290 */ /* 0x000fe2000fffe03f */
[----:B------:R0:W-:Y:S04]  /*436a0*/  STL.64 [R1+0x420], R12 ;  /* 0x0004200c01007387 */ /* 0x0001e80000100a00 */
[----:B------:R1:W-:Y:S01]  /*436b0*/  STL.64 [R1+0x428], R14 ;  /* 0x0004280e01007387 */ /* 0x0003e20000100a00 */
[----:B0-----:R-:W-:Y:S02]  /*436c0*/  MOV R13, R6 ;  /* 0x00000006000d7202 */ /* 0x001fe40000000f00 */
[----:B------:R-:W-:Y:S01]  /*436d0*/  MOV R12, R7 ;  /* 0x00000007000c7202 */ /* 0x000fe20000000f00 */
[----:B-1----:R-:W3:Y:S04]  /*436e0*/  LDL.LU.64 R14, [R1+0x3cb8] ;  /* 0x003cb800010e7983 */ /* 0x002ee80000300a00 */
[----:B------:R-:W4:Y:S02]  /*436f0*/  LDL.LU.64 R6, [R1+0x3cb0] ;  /* 0x003cb00001067983 */ /* 0x000f240000300a00 */
[C---:B----4-:R-:W-:Y:S01]  /*43700*/  HMMA.16816.F32 R16, R8.reuse, R6, R16 ;  /* 0x000000060810723c */ /* 0x050fe20000001810 */
[----:B------:R-:W-:Y:S01]  /*43710*/  MOV R21, R6 ;  /* 0x0000000600157202 */ /* 0x000fe20000000f00 */
[----:B------:R-:W-:Y:S11]  /*43720*/  IMAD.MOV.U32 R29, RZ, RZ, R7 ;  /* 0x000000ffff1d7224 */ /* 0x000ff600078e0007 */
[----:B------:R-:W-:Y:S10]  /*43730*/  @!UPT UIADD3 URZ, URZ, URZ, URZ ;  /* 0x0000003f3f3ff290 */ /* 0x000ff4000fffe03f */
[----:B------:R-:W-:Y:S04]  /*43740*/  STL.64 [R1+0x410], R16 ;  /* 0x0004101001007387 */ /* 0x000fe80000100a00 */
[----:B------:R0:W-:Y:S04]  /*43750*/  STL.64 [R1+0x418], R18 ;  /* 0x0004181201007387 */ /* 0x0001e80000100a00 */
[----:B0-----:R-:W4:Y:S04]  /*43760*/  LDL.LU.64 R18, [R1+0x3ca8] ;  /* 0x003ca80001127983 */ /* 0x001f280000300a00 */
[----:B------:R-:W2:Y:S04]  /*43770*/  LDL.LU.64 R16, [R1+0x3ca0] ;  /* 0x003ca00001107983 */ /* 0x000ea80000300a00 */
[----:B------:R-:W2:Y:S04]  /*43780*/  LDL.LU.64 R6, [R1+0x3c98] ;  /* 0x003c980001067983 */ /* 0x000ea80000300a00 */
[----:B------:R-:W2:Y:S02]  /*43790*/  LDL.LU.64 R4, [R1+0x3c90] ;  /* 0x003c900001047983 */ /* 0x000ea40000300a00 */
[----:B--2---:R-:W-:Y:S11]  /*437a0*/  HMMA.16816.F32 R4, R8, R26, R4 ;  /* 0x0000001a0804723c */ /* 0x004ff60000001804 */
[----:B------:R-:W-:Y:S11]  /*437b0*/  @!UPT UIADD3 URZ, URZ, URZ, URZ ;  /* 0x0000003f3f3ff290 */ /* 0x000ff6000fffe03f */
[----:B------:R-:W-:Y:S01]  /*437c0*/  @!UPT UIADD3 URZ, URZ, URZ, URZ ;  /* 0x0000003f3f3ff290 */ /* 0x000fe2000fffe03f */
[----:B------:R-:W-:Y:S04]  /*437d0*/  STL.64 [R1+0x400], R4 ;  /* 0x0004000401007387 */ /* 0x000fe80000100a00 */
[----:B------:R0:W-:Y:S04]  /*437e0*/  STL.64 [R1+0x408], R6 ;  /* 0x0004080601007387 */ /* 0x0001e80000100a00 */
[----:B0-----:R-:W3:Y:S04]  /*437f0*/  LDL.LU.64 R6, [R1+0x3c88] ;  /* 0x003c880001067983 */ /* 0x001ee80000300a00 */
[----:B------:R-:W3:Y:S04]  /*43800*/  LDL.LU.64 R4, [R1+0x3c80] ;  /* 0x003c800001047983 */ /* 0x000ee80000300a00 */
[----:B------:R0:W-:Y:S02]  /*43810*/  STL.64 [R1+0x3aa0], R26 ;  /* 0x003aa01a01007387 */ /* 0x0001e40000100a00 */
[----:B0-----:R-:W-:-:S02]  /*43820*/  MOV R26, R21 ;  /* 0x00000015001a7202 */ /* 0x001fc40000000f00 */
[----:B------:R-:W2:Y:S01]  /*43830*/  LDL.LU R21, [R1+0x3c7c] ;  /* 0x003c7c0001157983 */ /* 0x000ea20000300800 */
[----:B------:R-:W-:-:S03]  /*43840*/  MOV R27, R29 ;  /* 0x0000001d001b7202 */ /* 0x000fc60000000f00 */
[----:B------:R-:W2:Y:S04]  /*43850*/  LDL.LU R29, [R1+0x3c78] ;  /* 0x003c7800011d7983 */ /* 0x000ea80000300800 */
[----:B------:R0:W-:Y:S02]  /*43860*/  STL.64 [R1+0x3ab8], R26 ;  /* 0x003ab81a01007387 */ /* 0x0001e40000100a00 */
[----:B0-----:R-:W-:Y:S01]  /*43870*/  MOV R26, R13 ;  /* 0x0000000d001a7202 */ /* 0x001fe20000000f00 */
[----:B------:R-:W-:Y:S01]  /*43880*/  IMAD.MOV.U32 R27, RZ, RZ, R12 ;  /* 0x000000ffff1b7224 */ /* 0x000fe200078e000c */
[----:B---3--:R-:W-:Y:S11]  /*43890*/  HMMA.16816.F32 R4, R8, R14, R4 ;  /* 0x0000000e0804723c */ /* 0x008ff60000001804 */
[----:B------:R-:W-:Y:S11]  /*438a0*/  @!UPT UIADD3 URZ, URZ, URZ, URZ ;  /* 0x0000003f3f3ff290 */ /* 0x000ff6000fffe03f */
[----:B------:R-:W-:Y:S01]  /*438b0*/  @!UPT UIADD3 URZ, URZ, URZ, URZ ;  /* 0x0000003f3f3ff290 */ /* 0x000fe2000fffe03f */
[----:B------:R-:W-:Y:S04]  /*438c0*/  STL.64 [R1+0x3f0], R4 ;  /* 0x0003f00401007387 */ /* 0x000fe80000100a00 */
[----:B------:R0:W-:Y:S04]  /*438d0*/  STL.64 [R1+0x3f8], R6 ;  /* 0x0003f80601007387 */ /* 0x0001e80000100a00 */
[----:B0-----:R-:W3:Y:S04]  /*438e0*/  LDL.LU.64 R6, [R1+0x3c70] ;  /* 0x003c700001067983 */ /* 0x001ee80000300a00 */
[----:B------:R-:W3:Y:S04]  /*438f0*/  LDL.LU.64 R4, [R1+0x3c68] ;  /* 0x003c680001047983 */ /* 0x000ee80000300a00 */
[----:B------:R-:W-:Y:S04]  /*43900*/  STL.64 [R1+0x3ad0], R26 ;  /* 0x003ad01a01007387 */ /* 0x000fe80000100a00 */
[----:B------:R0:W-:Y:S04]  /*43910*/  STL.64 [R1+0x3a98], R14 ;  /* 0x003a980e01007387 */ /* 0x0001e80000100a00 */
[----:B------:R-:W3:Y:S04]  /*43920*/  LDL.LU R12, [R1+0x10] ;  /* 0x00001000010c7983 */ /* 0x000ee80000300800 */
[----:B------:R-:W3:Y:S04]  /*43930*/  LDL.LU R13, [R1+0x14] ;  /* 0x00001400010d7983 */ /* 0x000ee80000300800 */
[----:B0-----:R-:W3:Y:S01]  /*43940*/  LDL.LU R14, [R1+0x18] ;  /* 0x00001800010e7983 */ /* 0x001ee20000300800 */
[----:B--2---:R-:W-:-:S03]  /*43950*/  MOV R15, R29 ;  /* 0x0000001d000f7202 */ /* 0x004fc60000000f00 */
[----:B------:R-:W2:Y:S01]  /*43960*/  LDL.LU R29, [R1+0x3c60] ;  /* 0x003c6000011d7983 */ /* 0x000ea20000300800 */
[----:B------:R-:W-:Y:S02]  /*43970*/  MOV R26, R25 ;  /* 0x00000019001a7202 */ /* 0x000fe40000000f00 */
[----:B------:R-:W-:-:S05]  /*43980*/  MOV R27, R24 ;  /* 0x00000018001b7202 */ /* 0x000fca0000000f00 */
[----:B------:R0:W-:Y:S02]  /*43990*/  STL.64 [R1+0x3ae8], R26 ;  /* 0x003ae81a01007387 */ /* 0x0001e40000100a00 */
[----:B0-----:R-:W-:Y:S02]  /*439a0*/  MOV R26, R22 ;  /* 0x00000016001a7202 */ /* 0x001fe40000000f00 */
[----:B------:R-:W-:Y:S01]  /*439b0*/  MOV R27, R23 ;  /* 0x00000017001b7202 */ /* 0x000fe20000000f00 */
[----:B---3--:R2:W-:Y:S04]  /*439c0*/  STL.64 [R1+0x3ab0], R14 ;  /* 0x003ab00e01007387 */ /* 0x0085e80000100a00 */
[----:B------:R0:W-:Y:S01]  /*439d0*/  STL.64 [R1+0x3aa8], R12 ;  /* 0x003aa80c01007387 */ /* 0x0001e20000100a00 */
[----:B--2---:R-:W-:-:S03]  /*439e0*/  IMAD.MOV.U32 R15, RZ, RZ, R29 ;  /* 0x000000ffff0f7224 */ /* 0x004fc600078e001d */
[----:B0-----:R-:W2:Y:S04]  /*439f0*/  LDL.LU R12, [R1+0x20] ;  /* 0x00002000010c7983 */ /* 0x001ea80000300800 */
[----:B------:R-:W2:Y:S04]  /*43a00*/  LDL.LU R13, [R1+0x24] ;  /* 0x00002400010d7983 */ /* 0x000ea80000300800 */
[----:B------:R-:W3:Y:S04]  /*43a10*/  LDL.LU R14, [R1+0x28] ;  /* 0x00002800010e7983 */ /* 0x000ee80000300800 */
[----:B------:R-:W2:Y:S04]  /*43a20*/  LDL.LU R29, [R1+0x3c5c] ;  /* 0x003c5c00011d7983 */ /* 0x000ea80000300800 */
[----:B------:R-:W4:Y:S04]  /*43a30*/  LDL.LU R22, [R1+0x3c58] ;  /* 0x003c580001167983 */ /* 0x000f280000300800 */
[----:B------:R-:W4:Y:S04]  /*43a40*/  LDL.LU R23, [R1+0x3c54] ;  /* 0x003c540001177983 */ /* 0x000f280000300800 */
[----:B------:R0:W-:Y:S02]  /*43a50*/  STL.64 [R1+0x3b00], R26 ;  /* 0x003b001a01007387 */ /* 0x0001e40000100a00 */
[----:B0-----:R-:W-:-:S02]  /*43a60*/  MOV R26, R0 ;  /* 0x00000000001a7202 */ /* 0x001fc40000000f00 */
[----:B------:R-:W4:Y:S01]  /*43a70*/  LDL.LU R0, [R1+0x3c50] ;  /* 0x003c500001007983 */ /* 0x000f220000300800 */
[----:B------:R-:W-:-:S03]  /*43a80*/  IMAD.MOV.U32 R27, RZ, RZ, R20 ;  /* 0x000000ffff1b7224 */ /* 0x000fc600078e0014 */
[----:B------:R-:W4:Y:S04]  /*43a90*/  LDL.LU R20, [R1+0x3c4c] ;  /* 0x003c4c0001147983 */ /* 0x000f280000300800 */
[----:B------:R-:W-:Y:S04]  /*43aa0*/  STL.64 [R1+0x3b18], R26 ;  /* 0x003b181a01007387 */ /* 0x000fe80000100a00 */
[----:B---3--:R0:W-:Y:S04]  /*43ab0*/  STL.64 [R1+0x3ac8], R14 ;  /* 0x003ac80e01007387 */ /* 0x0081e80000100a00 */
[----:B--2---:R4:W-:Y:S01]  /*43ac0*/  STL.64 [R1+0x3ac0], R12 ;  /* 0x003ac00c01007387 */ /* 0x0049e20000100a00 */
[----:B0-----:R-:W-:-:S02]  /*43ad0*/  MOV R14, R29 ;  /* 0x0000001d000e7202 */ /* 0x001fc40000000f00 */
[----:B----4-:R-:W-:Y:S02]  /*43ae0*/  MOV R12, R22 ;  /* 0x00000016000c7202 */ /* 0x010fe40000000f00 */
[----:B------:R-:W2:Y:S01]  /*43af0*/  LDL.LU R22, [R1+0x3c48] ;  /* 0x003c480001167983 */ /* 0x000ea20000300800 */
[----:B------:R-:W-:-:S03]  /*43b00*/  MOV R13, R23 ;  /* 0x00000017000d7202 */ /* 0x000fc60000000f00 */
[----:B------:R-:W3:Y:S04]  /*43b10*/  LDL.LU R23, [R1+0x3c44] ;  /* 0x003c440001177983 */ /* 0x000ee80000300800 */
[----:B------:R-:W4:Y:S01]  /*43b20*/  LDL.LU R29, [R1+0x3c40] ;  /* 0x003c4000011d7983 */ /* 0x000f220000300800 */
[----:B------:R-:W-:-:S03]  /*43b30*/  IMAD.MOV.U32 R15, RZ, RZ, R0 ;  /* 0x000000ffff0f7224 */ /* 0x000fc600078e0000 */
[----:B------:R-:W4:Y:S01]  /*43b40*/  LDL.LU R0, [R1+0x3c3c] ;  /* 0x003c3c0001007983 */ /* 0x000f220000300800 */
[----:B------:R-:W-:Y:S02]  /*43b50*/  MOV R26, R28 ;  /* 0x0000001c001a7202 */ /* 0x000fe40000000f00 */
[----:B------:R-:W-:-:S05]  /*43b60*/  MOV R27, R19 ;  /* 0x00000013001b7202 */ /* 0x000fca0000000f00 */
[----:B------:R-:W-:Y:S04]  /*43b70*/  STL.64 [R1+0x3b30], R26 ;  /* 0x003b301a01007387 */ /* 0x000fe80000100a00 */
[----:B------:R-:W-:Y:S04]  /*43b80*/  STL.64 [R1+0x3ae0], R14 ;  /* 0x003ae00e01007387 */ /* 0x000fe80000100a00 */
[----:B------:R2:W-:Y:S02]  /*43b90*/  STL.64 [R1+0x3ad8], R12 ;  /* 0x003ad80c01007387 */ /* 0x0005e40000100a00 */
[----:B--2---:R-:W-:-:S02]  /*43ba0*/  MOV R12, R22 ;  /* 0x00000016000c7202 */ /* 0x004fc40000000f00 */
[----:B------:R-:W2:Y:S01]  /*43bb0*/  LDL.LU R22, [R1+0x3c38] ;  /* 0x003c380001167983 */ /* 0x000ea20000300800 */
[----:B---3--:R-:W-:-:S03]  /*43bc0*/  IMAD.MOV.U32 R13, RZ, RZ, R23 ;  /* 0x000000ffff0d7224 */ /* 0x008fc600078e0017 */
[----:B------:R-:W3:Y:S01]  /*43bd0*/  LDL.LU R23, [R1+0x3c34] ;  /* 0x003c340001177983 */ /* 0x000ee20000300800 */
[----:B----4-:R-:W-:-:S03]  /*43be0*/  MOV R14, R29 ;  /* 0x0000001d000e7202 */ /* 0x010fc60000000f00 */
[----:B------:R-:W4:Y:S01]  /*43bf0*/  LDL.LU R29, [R1+0x3c30] ;  /* 0x003c3000011d7983 */ /* 0x000f220000300800 */
[----:B------:R-:W-:-:S03]  /*43c00*/  MOV R15, R0 ;  /* 0x00000000000f7202 */ /* 0x000fc60000000f00 */
[----:B------:R-:W4:Y:S01]  /*43c10*/  LDL.LU R0, [R1+0x3c2c] ;  /* 0x003c2c0001007983 */ /* 0x000f220000300800 */
[----:B------:R-:W-:Y:S01]  /*43c20*/  MOV R26, R18 ;  /* 0x00000012001a7202 */ /* 0x000fe20000000f00 */
[----:B------:R-:W-:-:S05]  /*43c30*/  IMAD.MOV.U32 R27, RZ, RZ, R17 ;  /* 0x000000ffff1b7224 */ /* 0x000fca00078e0011 */
[----:B------:R-:W-:Y:S04]  /*43c40*/  STL.64 [R1+0x3b48], R26 ;  /* 0x003b481a01007387 */ /* 0x000fe80000100a00 */
[----:B------:R-:W-:Y:S04]  /*43c50*/  STL.64 [R1+0x3af8], R14 ;  /* 0x003af80e01007387 */ /* 0x000fe80000100a00 */
[----:B------:R2:W-:Y:S02]  /*43c60*/  STL.64 [R1+0x3af0], R12 ;  /* 0x003af00c01007387 */ /* 0x0005e40000100a00 */
[----:B--2---:R-:W-:-:S02]  /*43c70*/  MOV R12, R22 ;  /* 0x00000016000c7202 */ /* 0x004fc40000000f00 */
[----:B------:R-:W2:Y:S01]  /*43c80*/  LDL.LU R22, [R1+0x3c28] ;  /* 0x003c280001167983 */ /* 0x000ea20000300800 */
[----:B---3--:R-:W-:-:S03]  /*43c90*/  MOV R13, R23 ;  /* 0x00000017000d7202 */ /* 0x008fc60000000f00 */
[----:B------:R-:W3:Y:S01]  /*43ca0*/  LDL.LU R23, [R1+0x3c24] ;  /* 0x003c240001177983 */ /* 0x000ee20000300800 */
[----:B----4-:R-:W-:-:S03]  /*43cb0*/  MOV R14, R29 ;  /* 0x0000001d000e7202 */ /* 0x010fc60000000f00 */
        /* <DEDUP_REMOVED lines=18> */
[----:B------:R0:W-:Y:S02]  /*43de0*/  STL.64 [R1+0x3b78], R26 ;  /* 0x003b781a01007387 */ /* 0x0001e40000100a00 */
[----:B0-----:R-:W-:Y:S02]  /*43df0*/  MOV R26, R5 ;  /* 0x00000005001a7202 */ /* 0x001fe40000000f00 */
[----:B------:R-:W-:-:S05]  /*43e00*/  MOV R27, R4 ;  /* 0x00000004001b7202 */ /* 0x000fca0000000f00 */
[----:B------:R-:W-:Y:S04]  /*43e10*/  STL.64 [R1+0x3ba0], R26 ;  /* 0x003ba01a01007387 */ /* 0x000fe80000100a00 */
[----:B------:R2:W-:Y:S04]  /*43e20*/  STL.64 [R1+0x3b28], R14 ;  /* 0x003b280e01007387 */ /* 0x0005e80000100a00 */
[----:B------:R4:W-:Y:S01]  /*43e30*/  STL.64 [R1+0x3b20], R12 ;  /* 0x003b200c01007387 */ /* 0x0009e20000100a00 */
[----:B--2---:R-:W-:Y:S02]  /*43e40*/  MOV R15, R22 ;  /* 0x00000016000f7202 */ /* 0x004fe40000000f00 */
[----:B---3--:R-:W-:-:S02]  /*43e50*/  MOV R14, R23 ;  /* 0x00000017000e7202 */ /* 0x008fc40000000f00 */
[----:B----4-:R-:W-:Y:S02]  /*43e60*/  MOV R12, R29 ;  /* 0x0000001d000c7202 */ /* 0x010fe40000000f00 */
[----:B------:R-:W2:Y:S01]  /*43e70*/  LDL.LU R29, [R1+0x3c08] ;  /* 0x003c0800011d7983 */ /* 0x000ea20000300800 */
[----:B------:R-:W-:-:S03]  /*43e80*/  IMAD.MOV.U32 R13, RZ, RZ, R0 ;  /* 0x000000ffff0d7224 */ /* 0x000fc600078e0000 */
[----:B------:R-:W3:Y:S04]  /*43e90*/  LDL.LU R0, [R1+0x3c04] ;  /* 0x003c040001007983 */ /* 0x000ee80000300800 */
[----:B------:R-:W4:Y:S04]  /*43ea0*/  LDL.LU R23, [R1+0x3c00] ;  /* 0x003c000001177983 */ /* 0x000f280000300800 */
[----:B------:R-:W2:Y:S04]  /*43eb0*/  LDL.LU R22, [R1+0x3bfc] ;  /* 0x003bfc0001167983 */ /* 0x000ea80000300800 */
[----:B------:R-:W2:Y:S04]  /*43ec0*/  LDL.LU.64 R18, [R1+0x1c8] ;  /* 0x0001c80001127983 */ /* 0x000ea80000300a00 */
[----:B--2---:R-:W-:Y:S04]  /*43ed0*/  STL.64 [R1+0x3bc0], R18 ;  /* 0x003bc01201007387 */ /* 0x004fe80000100a00 */
        /* <DEDUP_REMOVED lines=8> */
[----:B--2---:R-:W-:Y:S04]  /*43f60*/  STL.64 [R1+0x3bd0], R6 ;  /* 0x003bd00601007387 */ /* 0x004fe80000100a00 */
[----:B------:R0:W-:Y:S04]  /*43f70*/  STL.64 [R1+0x3bc8], R4 ;  /* 0x003bc80401007387 */ /* 0x0001e80000100a00 */
[----:B0-----:R-:W2:Y:S04]  /*43f80*/  LDL.LU R4, [R1+0x1f0] ;  /* 0x0001f00001047983 */ /* 0x001ea80000300800 */
[----:B------:R-:W2:Y:S04]  /*43f90*/  LDL.LU R5, [R1+0x1f4] ;  /* 0x0001f40001057983 */ /* 0x000ea80000300800 */
[----:B------:R-:W2:Y:S04]  /*43fa0*/  LDL.LU R6, [R1+0x1f8] ;  /* 0x0001f80001067983 */ /* 0x000ea80000300800 */
[----:B------:R-:W2:Y:S04]  /*43fb0*/  LDL.LU R7, [R1+0x1fc] ;  /* 0x0001fc0001077983 */ /* 0x000ea80000300800 */
[----:B------:R-:W2:Y:S04]  /*43fc0*/  LDL.LU.64 R18, [R1+0x108] ;  /* 0x0001080001127983 */ /* 0x000ea80000300a00 */
[----:B------:R-:W-:Y:S04]  /*43fd0*/  STL.64 [R1+0x3bb8], R26 ;  /* 0x003bb81a01007387 */ /* 0x000fe80000100a00 */
[----:B------:R0:W-:Y:S04]  /*43fe0*/  STL.64 [R1+0x3bb0], R24 ;  /* 0x003bb01801007387 */ /* 0x0001e80000100a00 */
[----:B0-----:R-:W2:Y:S04]  /*43ff0*/  LDL.LU R24, [R1+0x1d0] ;  /* 0x0001d00001187983 */ /* 0x001ea80000300800 */
[----:B------:R-:W2:Y:S04]  /*44000*/  LDL.LU R25, [R1+0x1d4] ;  /* 0x0001d40001197983 */ /* 0x000ea80000300800 */
[----:B------:R-:W2:Y:S04]  /*44010*/  LDL.LU R26, [R1+0x1d8] ;  /* 0x0001d800011a7983 */ /* 0x000ea80000300800 */
[----:B------:R-:W2:Y:S04]  /*44020*/  LDL.LU R27, [R1+0x1dc] ;  /* 0x0001dc00011b7983 */ /* 0x000ea80000300800 */
[----:B------:R-:W-:Y:S04]  /*44030*/  STL.64 [R1+0x3b40], R14 ;  /* 0x003b400e01007387 */ /* 0x000fe80000100a00 */
[----:B------:R4:W-:Y:S02]  /*44040*/  STL.64 [R1+0x3b38], R12 ;  /* 0x003b380c01007387 */ /* 0x0009e40000100a00 */
[----:B----4-:R-:W-:-:S02]  /*44050*/  MOV R12, R23 ;  /* 0x00000017000c7202 */ /* 0x010fc40000000f00 */
[----:B------:R-:W4:Y:S04]  /*44060*/  LDL.LU R23, [R1+0x3bf8] ;  /* 0x003bf80001177983 */ /* 0x000f280000300800 */
[----:B------:R-:W2:Y:S01]  /*44070*/  LDL.LU R13, [R1+0x164] ;  /* 0x00016400010d7983 */ /* 0x000ea20000300800 */
[----:B---3--:R-:W-:Y:S01]  /*44080*/  IMAD.MOV.U32 R14, RZ, RZ, R0 ;  /* 0x000000ffff0e7224 */ /* 0x008fe200078e0000 */
[----:B------:R-:W-:Y:S02]  /*44090*/  MOV R15, R29 ;  /* 0x0000001d000f7202 */ /* 0x000fe40000000f00 */
[----:B------:R-:W3:Y:S04]  /*440a0*/  LDL.LU R0, [R1+0x3bf4] ;  /* 0x003bf40001007983 */ /* 0x000ee80000300800 */
[----:B------:R-:W3:Y:S04]  /*440b0*/  LDL.LU R29, [R1+0x3bf0] ;  /* 0x003bf000011d7983 */ /* 0x000ee80000300800 */
[----:B------:R-:W-:Y:S04]  /*440c0*/  STL.64 [R1+0x3b58], R14 ;  /* 0x003b580e01007387 */ /* 0x000fe80000100a00 */
[----:B--2---:R0:W-:Y:S02]  /*440d0*/  STL.64 [R1+0x3b50], R12 ;  /* 0x003b500c01007387 */ /* 0x0041e40000100a00 */
[----:B0-----:R-:W-:-:S02]  /*440e0*/  MOV R12, R22 ;  /* 0x00000016000c7202 */ /* 0x001fc40000000f00 */
[----:B------:R-:W2:Y:S01]  /*440f0*/  LDL.LU R22, [R1+0x3bec] ;  /* 0x003bec0001167983 */ /* 0x000ea20000300800 */
[----:B----4-:R-:W-:-:S03]  /*44100*/  MOV R13, R23 ;  /* 0x00000017000d7202 */ /* 0x010fc60000000f00 */
[----:B------:R-:W4:Y:S04]  /*44110*/  LDL.LU R23, [R1+0x3be8] ;  /* 0x003be80001177983 */ /* 0x000f280000300800 */
[----:B------:R-:W2:Y:S01]  /*44120*/  LDL.LU R14, [R1+0x178] ;  /* 0x00017800010e7983 */ /* 0x000ea20000300800 */
[----:B---3--:R-:W-:-:S03]  /*44130*/  IMAD.MOV.U32 R15, RZ, RZ, R0 ;  /* 0x000000ffff0f7224 */ /* 0x008fc600078e0000 */
[----:B------:R-:W3:Y:S04]  /*44140*/  LDL.LU R0, [R1+0x3be4] ;  /* 0x003be40001007983 */ /* 0x000ee80000300800 */
[----:B--2---:R4:W-:Y:S04]  /*44150*/  STL.64 [R1+0x3b70], R14 ;  /* 0x003b700e01007387 */ /* 0x0049e80000100a00 */
[----:B------:R0:W-:Y:S01]  /*44160*/  STL.64 [R1+0x3b68], R12 ;  /* 0x003b680c01007387 */ /* 0x0001e20000100a00 */
[----:B----4-:R-:W-:Y:S02]  /*44170*/  MOV R14, R23 ;  /* 0x00000017000e7202 */ /* 0x010fe40000000f00 */
[----:B0-----:R-:W-:-:S02]  /*44180*/  MOV R12, R29 ;  /* 0x0000001d000c7202 */ /* 0x001fc40000000f00 */
[----:B------:R-:W2:Y:S01]  /*44190*/  LDL.LU R29, [R1+0x3be0] ;  /* 0x003be000011d7983 */ /* 0x000ea20000300800 */
[----:B------:R-:W-:-:S03]  /*441a0*/  MOV R13, R22 ;  /* 0x00000016000d7202 */ /* 0x000fc60000000f00 */
[----:B------:R-:W4:Y:S04]  /*441b0*/  LDL.LU R22, [R1+0x3bdc] ;  /* 0x003bdc0001167983 */ /* 0x000f280000300800 */
[----:B------:R-:W4:Y:S04]  /*441c0*/  LDL.LU R23, [R1+0x3bd8] ;  /* 0x003bd80001177983 */ /* 0x000f280000300800 */
[----:B------:R-:W2:Y:S01]  /*441d0*/  LDL.LU R15, [R1+0x18c] ;  /* 0x00018c00010f7983 */ /* 0x000ea20000300800 */
[----:B----4-:R-:W-:Y:S03]  /*441e0*/  HMMA.16816.F32 R4, R8, R22, R4 ;  /* 0x000000160804723c */ /* 0x010fe60000001804 */
[----:B--2---:R-:W-:Y:S04]  /*441f0*/  STL.64 [R1+0x3b88], R14 ;  /* 0x003b880e01007387 */ /* 0x004fe80000100a00 */
[----:B------:R0:W-:Y:S04]  /*44200*/  STL.64 [R1+0x3b80], R12 ;  /* 0x003b800c01007387 */ /* 0x0001e80000100a00 */
[----:B0-----:R-:W2:Y:S04]  /*44210*/  LDL.LU R12, [R1+0x190] ;  /* 0x00019000010c7983 */ /* 0x001ea80000300800 */
[----:B------:R-:W2:Y:S08]  /*44220*/  LDL.LU R13, [R1+0x194] ;  /* 0x00019400010d7983 */ /* 0x000eb00000300800 */
[----:B------:R-:W-:Y:S04]  /*44230*/  STL.64 [R1+0x3e0], R4 ;  /* 0x0003e00401007387 */ /* 0x000fe80000100a00 */
[----:B------:R0:W-:Y:S04]  /*44240*/  STL.64 [R1+0x3e8], R6 ;  /* 0x0003e80601007387 */ /* 0x0001e80000100a00 */
[----:B0-----:R-:W4:Y:S04]  /*44250*/  LDL.LU.64 R6, [R1+0x3bd0] ;  /* 0x003bd00001067983 */ /* 0x001f280000300a00 */
[----:B------:R-:W4:Y:S01]  /*44260*/  LDL.LU.64 R4, [R1+0x3bc8] ;  /* 0x003bc80001047983 */ /* 0x000f220000300a00 */
[----:B---3--:R-:W-:-:S02]  /*44270*/  MOV R15, R0 ;  /* 0x00000000000f7202 */ /* 0x008fc40000000f00 */
[----:B------:R-:W-:Y:S01]  /*44280*/  MOV R0, R19 ;  /* 0x0000001300007202 */ /* 0x000fe20000000f00 */
[C---:B----4-:R-:W-:Y:S11]  /*44290*/  HMMA.16816.F32 R4, R8.reuse, R18, R4 ;  /* 0x000000120804723c */ /* 0x050ff60000001804 */
[----:B------:R-:W-:Y:S11]  /*442a0*/  @!UPT UIADD3 URZ, URZ, URZ, URZ ;  /* 0x0000003f3f3ff290 */ /* 0x000ff6000fffe03f */
[----:B------:R-:W-:Y:S01]  /*442b0*/  @!UPT UIADD3 URZ, URZ, URZ, URZ ;  /* 0x0000003f3f3ff290 */ /* 0x000fe2000fffe03f */
[----:B------:R-:W-:Y:S04]  /*442c0*/  STL.64 [R1+0x3d0], R4 ;  /* 0x0003d00401007387 */ /* 0x000fe80000100a00 */
[----:B------:R0:W-:Y:S02]  /*442d0*/  STL.64 [R1+0x3d8], R6 ;  /* 0x0003d80601007387 */ /* 0x0001e40000100a00 */
[----:B0-----:R-:W-:Y:S02]  /*442e0*/  MOV R6, R18 ;  /* 0x0000001200067202 */ /* 0x001fe40000000f00 */
[----:B------:R-:W3:Y:S02]  /*442f0*/  LDL.LU.64 R18, [R1+0x3bc0] ;  /* 0x003bc00001127983 */ /* 0x000ee40000300a00 */
[C---:B---3--:R-:W-:Y:S01]  /*44300*/  HMMA.16816.F32 R24, R8.reuse, R18, R24 ;  /* 0x000000120818723c */ /* 0x048fe20000001818 */
[----:B------:R-:W-:Y:S01]  /*44310*/  IMAD.MOV.U32 R5, RZ, RZ, R18 ;  /* 0x000000ffff057224 */ /* 0x000fe200078e0012 */
[----:B------:R-:W-:Y:S11]  /*44320*/  MOV R4, R19 ;  /* 0x0000001300047202 */ /* 0x000ff60000000f00 */
[----:B------:R-:W-:Y:S10]  /*44330*/  @!UPT UIADD3 URZ, URZ, URZ, URZ ;  /* 0x0000003f3f3ff290 */ /* 0x000ff4000fffe03f */
[----:B------:R-:W-:Y:S04]  /*44340*/  STL.64 [R1+0x3c0], R24 ;  /* 0x0003c01801007387 */ /* 0x000fe80000100a00 */
[----:B------:R0:W-:Y:S04]  /*44350*/  STL.64 [R1+0x3c8], R26 ;  /* 0x0003c81a01007387 */ /* 0x0001e80000100a00 */
[----:B0-----:R-:W3:Y:S04]  /*44360*/  LDL.LU.64 R26, [R1+0x3bb8] ;  /* 0x003bb800011a7983 */ /* 0x001ee80000300a00 */
[----:B------:R-:W3:Y:S04]  /*44370*/  LDL.LU.64 R24, [R1+0x3bb0] ;  /* 0x003bb00001187983 */ /* 0x000ee80000300a00 */
[----:B------:R-:W3:Y:S02]  /*44380*/  LDL.LU.64 R18, [R1+0x3ba8] ;  /* 0x003ba80001127983 */ /* 0x000ee40000300a00 */
[----:B---3--:R-:W-:Y:S02]  /*44390*/  HMMA.16816.F32 R8, R8, R18, R24 ;  /* 0x000000120808723c */ /* 0x008fe40000001818 */
[----:B------:R-:W2:Y:S01]  /*443a0*/  LDL.LU.64 R26, [R1+0x3ba0] ;  /* 0x003ba000011a7983 */ /* 0x000ea20000300a00 */
[----:B------:R-:W-:-:S02]  /*443b0*/  MOV R3, R18 ;  /* 0x0000001200037202 */ /* 0x000fc40000000f00 */
[----:B------:R-:W-:Y:S11]  /*443c0*/  MOV R28, R19 ;  /* 0x00000013001c7202 */ /* 0x000ff60000000f00 */
[----:B------:R-:W-:Y:S07]  /*443d0*/  @!UPT UIADD3 URZ, URZ, URZ, URZ ;  /* 0x0000003f3f3ff290 */ /* 0x000fee000fffe03f */
[----:B------:R-:W-:Y:S04]  /*443e0*/  STL.64 [R1+0x310], R8 ;  /* 0x0003100801007387 */ /* 0x000fe80000100a00 */
[----:B------:R0:W-:Y:S04]  /*443f0*/  STL.64 [R1+0x318], R10 ;  /* 0x0003180a01007387 */ /* 0x0001e80000100a00 */
[----:B------:R-:W2:Y:S04]  /*44400*/  LDL.LU.64 R18, [R1+0x3b98] ;  /* 0x003b980001127983 */ /* 0x000ea80000300a00 */
[----:B------:R-:W2:Y:S01]  /*44410*/  LDL.LU.64 R16, [R1+0x3b90] ;  /* 0x003b900001107983 */ /* 0x000ea20000300a00 */
[----:B------:R-:W-:-:S03]  /*44420*/  IMAD.MOV.U32 R14, RZ, RZ, R29 ;  /* 0x000000ffff0e7224 */ /* 0x000fc600078e001d */
[----:B0-----:R-:W3:Y:S04]  /*44430*/  LDL R11, [R1+0x2aa0] ;  /* 0x002aa000010b7983 */ /* 0x001ee80000100800 */
[C---:B--2---:R-:W-:Y:S01]  /*44440*/  HMMA.16816.F32 R24, R16.reuse, R26, R12 ;  /* 0x0000001a1018723c */ /* 0x044fe2000000180c */
[----:B------:R-:W2:Y:S04]  /*44450*/  LDL.LU.64 R14, [R1+0x3b88] ;  /* 0x003b8800010e7983 */ /* 0x000ea80000300a00 */
[----:B------:R-:W2:Y:S11]  /*44460*/  LDL.LU.64 R12, [R1+0x3b80] ;  /* 0x003b8000010c7983 */ /* 0x000eb60000300a00 */
[----:B------:R-:W-:Y:S07]  /*44470*/  @!UPT UIADD3 URZ, URZ, URZ, URZ ;  /* 0x0000003f3f3ff290 */ /* 0x000fee000fffe03f */
[----:B------:R-:W-:Y:S04]  /*44480*/  STL.64 [R1+0x300], R24 ;  /* 0x0003001801007387 */ /* 0x000fe80000100a00 */
[----:B------:R0:W-:Y:S04]  /*44490*/  STL.64 [R1+0x308], R26 ;  /* 0x0003081a01007387 */ /* 0x0001e80000100a00 */
[----:B0-----:R-:W2:Y:S02]  /*444a0*/  LDL.LU.64 R26, [R1+0x3b78] ;  /* 0x003b7800011a7983 */ /* 0x001ea40000300a00 */
[C---:B--2---:R-:W-:Y:S02]  /*444b0*/  HMMA.16816.F32 R24, R16.reuse, R26, R12 ;  /* 0x0000001a1018723c */ /* 0x044fe4000000180c */
[----:B------:R-:W2:Y:S04]  /*444c0*/  LDL.LU.64 R14, [R1+0x3b70] ;  /* 0x003b7000010e7983 */ /* 0x000ea80000300a00 */
[----:B------:R-:W2:Y:S11]  /*444d0*/  LDL.LU.64 R12, [R1+0x3b68] ;  /* 0x003b6800010c7983 */ /* 0x000eb60000300a00 */
[----:B------:R-:W-:Y:S06]  /*444e0*/  @!UPT UIADD3 URZ, URZ, URZ, URZ ;  /* 0x0000003f3f3ff290 */ /* 0x000fec000fffe03f */
        /* <DEDUP_REMOVED lines=16> */
[----:B0-----:R-:W2:Y:S04]  /*445f0*/  LDL.LU.64 R26, [R1+0x3b30] ;  /* 0x003b3000011a7983 */ /* 0x001ea80000300a00 */
[----:B------:R-:W4:Y:S01]  /*44600*/  LDL R8, [R1+0x1aa0] ;  /* 0x001aa00001087983 */ /* 0x000f220000100800 */
[C---:B--2---:R-:W-:Y:S03]  /*44610*/  HMMA.16816.F32 R24, R16.reuse, R26, R12 ;  /* 0x0000001a1018723c */ /* 0x044fe6000000180c */
[----:B------:R-:W2:Y:S04]  /*44620*/  LDL.LU.64 R14, [R1+0x3b28] ;  /* 0x003b2800010e7983 */ /* 0x000ea80000300a00 */
[----:B------:R-:W2:Y:S11]  /*44630*/  LDL.LU.64 R12, [R1+0x3b20] ;  /* 0x003b2000010c7983 */ /* 0x000eb60000300a00 */
[----:B------:R-:W-:Y:S05]  /*44640*/  @!UPT UIADD3 URZ, URZ, URZ, URZ ;  /* 0x0000003f3f3ff290 */ /* 0x000fea000fffe03f */
        /* <DEDUP_REMOVED lines=38> */
[----:B--2---:R-:W-:Y:S02]  /*448b0*/  HMMA.16816.F32 R24, R16, R26, R12 ;  /* 0x0000001a1018723c */ /* 0x004fe4000000180c */
[----:B------:R-:W2:Y:S11]  /*448c0*/  LDL.LU.64 R14, [R1+0x3a98] ;  /* 0x003a9800010e7983 */ /* 0x000eb60000300a00 */
[----:B------:R-:W-:Y:S10]  /*448d0*/  @!UPT UIADD3 URZ, URZ, URZ, URZ ;  /* 0x0000003f3f3ff290 */ /* 0x000ff4000fffe03f */
[----:B------:R-:W-:Y:S01]  /*448e0*/  STL.64 [R1+0xd0], R24 ;  /* 0x0000d01801007387 */ /* 0x000fe20000100a00 */
[----:B------:R-:W-:-:S03]  /*448f0*/  IMAD.MOV.U32 R29, RZ, RZ, R27 ;  /* 0x000000ffff1d7224 */ /* 0x000fc600078e001b */
[----:B------:R0:W-:Y:S04]  /*44900*/  STL [R1+0xd8], R26 ;  /* 0x0000d81a01007387 */ /* 0x0001e80000100800 */
[----:B0-----:R-:W2:Y:S04]  /*44910*/  LDL.LU.64 R26, [R1+0x3a90] ;  /* 0x003a9000011a7983 */ /* 0x001ea80000300a00 */
[----:B------:R-:W2:Y:S04]  /*44920*/  LDL.LU.64 R24, [R1+0x3a88] ;  /* 0x003a880001187983 */ /* 0x000ea80000300a00 */
[----:B------:R-:W-:Y:S01]  /*44930*/  STL [R1+0x3968], R29 ;  /* 0x0039681d01007387 */ /* 0x000fe20000100800 */
[C---:B--2---:R-:W-:Y:S03]  /*44940*/  HMMA.16816.F32 R12, R16.reuse, R14, R24 ;  /* 0x0000000e100c723c */ /* 0x044fe60000001818 */
[----:B------:R-:W2:Y:S04]  /*44950*/  LDL.LU.64 R26, [R1+0x3a80] ;  /* 0x003a8000011a7983 */ /* 0x000ea80000300a00 */
[----:B------:R-:W2:Y:S11]  /*44960*/  LDL.LU.64 R24, [R1+0x3a78] ;  /* 0x003a780001187983 */ /* 0x000eb60000300a00 */
[----:B------:R-:W-:Y:S05]  /*44970*/  @!UPT UIADD3 URZ, URZ, URZ, URZ ;  /* 0x0000003f3f3ff290 */ /* 0x000fea000fffe03f */
[----:B------:R-:W-:Y:S04]  /*44980*/  STL.64 [R1+0xc0], R12 ;  /* 0x0000c00c01007387 */ /* 0x000fe80000100a00 */
[----:B------:R2:W-:Y:S02]  /*44990*/  STL.64 [R1+0xc8], R14 ;  /* 0x0000c80e01007387 */ /* 0x0005e40000100a00 */
[----:B--2---:R-:W-:Y:S11]  /*449a0*/  HMMA.16816.F32 R12, R16, R22, R24 ;  /* 0x00000016100c723c */ /* 0x004ff60000001818 */
[----:B------:R-:W-:Y:S11]  /*449b0*/  @!UPT UIADD3 URZ, URZ, URZ, URZ ;  /* 0x0000003f3f3ff290 */ /* 0x000ff6000fffe03f */
[----:B------:R-:W-:Y:S01]  /*449c0*/  @!UPT UIADD3 URZ, URZ, URZ, URZ ;  /* 0x0000003f3f3ff290 */ /* 0x000fe2000fffe03f */
[----:B------:R-:W-:Y:S04]  /*449d0*/  STL.64 [R1+0x2d0], R12 ;  /* 0x0002d00c01007387 */ /* 0x000fe80000100a00 */
[----:B------:R-:W-:Y:S04]  /*449e0*/  STL.64 [R1+0x2d8], R14 ;  /* 0x0002d80e01007387 */ /* 0x000fe80000100a00 */
[----:B---3--:R-:W0:Y:S04]  /*449f0*/  LDSM.16.M88.4 R12, [R11+0x28000] ;  /* 0x028000000b0c783b */ /* 0x008e280000000200 */
[----:B------:R-:W2:Y:S04]  /*44a00*/  LDL.LU R22, [R1+0xa8] ;  /* 0x0000a80001167983 */ /* 0x000ea80000300800 */
[----:B------:R-:W2:Y:S04]  /*44a10*/  LDL.LU R23, [R1+0xac] ;  /* 0x0000ac0001177983 */ /* 0x000ea80000300800 */
[----:B------:R-:W-:Y:S04]  /*44a20*/  STL [R1+0x3a58], R11 ;  /* 0x003a580b01007387 */ /* 0x000fe80000100800 */
[----:B0-----:R-:W-:Y:S04]  /*44a30*/  STL.64 [R1+0x3a48], R14 ;  /* 0x003a480e01007387 */ /* 0x001fe80000100a00 */
[----:B------:R-:W-:Y:S04]  /*44a40*/  STL.64 [R1+0x3a40], R12 ;  /* 0x003a400c01007387 */ /* 0x000fe80000100a00 */
[----:B----4-:R-:W0:Y:S04]  /*44a50*/  LDSM.16.M88.4 R12, [R8] ;  /* 0x00000000080c783b */ /* 0x010e280000000200 */
        /* <DEDUP_REMOVED lines=15> */
[----:B------:R-:W-:-:S02]  /*44b50*/  MOV R26, R6 ;  /* 0x00000006001a7202 */ /* 0x000fc40000000f00 */
[----:B------:R-:W-:Y:S01]  /*44b60*/  MOV R27, R0 ;  /* 0x00000000001b7202 */ /* 0x000fe20000000f00 */
[----:B0-----:R-:W-:Y:S04]  /*44b70*/  STL.64 [R1+0x40], R12 ;  /* 0x0000400c01007387 */ /* 0x001fe80000100a00 */
[----:B------:R-:W-:Y:S04]  /*44b80*/  STL.64 [R1+0x48], R14 ;  /* 0x0000480e01007387 */ /* 0x000fe80000100a00 */
[----:B------:R-:W0:Y:S04]  /*44b90*/  LDSM.16.M88.4 R12, [R8+0xc000] ;  /* 0x00c00000080c783b */ /* 0x000e280000000200 */
[----:B0-----:R-:W-:Y:S04]  /*44ba0*/  STL.64 [R1+0x30], R12 ;  /* 0x0000300c01007387 */ /* 0x001fe80000100a00 */
[----:B------:R2:W-:Y:S04]  /*44bb0*/  STL.64 [R1+0x38], R14 ;  /* 0x0000380e01007387 */ /* 0x0005e80000100a00 */
[----:B------:R-:W3:Y:S01]  /*44bc0*/  LDL R0, [R1+0x2a9c] ;  /* 0x002a9c0001007983 */ /* 0x000ee20000100800 */
[----:B--2---:R-:W-:Y:S03]  /*44bd0*/  HMMA.16816.F32 R12, R16, R26, R20 ;  /* 0x0000001a100c723c */ /* 0x004fe60000001814 */
[----:B------:R-:W0:Y:S04]  /*44be0*/  LDSM.16.M88.4 R24, [R8+0xe000] ;  /* 0x00e000000818783b */ /* 0x000e280000000200 */
[----:B------:R-:W1:Y:S01]  /*44bf0*/  LDSM.16.M88.4 R20, [R8+0x10000] ;  /* 0x010000000814783b */ /* 0x000e620000000200 */
[----:B------:R-:W-:Y:S01]  /*44c00*/  MOV R10, R5 ;  /* 0x00000005000a7202 */ /* 0x000fe20000000f00 */
[----:B------:R-:W-:-:S02]  /*44c10*/  IMAD.MOV.U32 R11, RZ, RZ, R4 ;  /* 0x000000ffff0b7224 */ /* 0x000fc400078e0004 */
[----:B------:R-:W-:Y:S11]  /*44c20*/  LDSM.16.M88.4 R4, [R8+0x18000] ;  /* 0x018000000804783b */ /* 0x000ff60000000200 */
[----:B------:R-:W-:Y:S01]  /*44c30*/  @!UPT UIADD3 URZ, URZ, URZ, URZ ;  /* 0x0000003f3f3ff290 */ /* 0x000fe2000fffe03f */
[----:B------:R-:W-:Y:S04]  /*44c40*/  STL.64 [R1+0x2c0], R12 ;  /* 0x0002c00c01007387 */ /* 0x000fe80000100a00 */
[----:B------:R-:W-:Y:S04]  /*44c50*/  STL.64 [R1+0x2c8], R14 ;  /* 0x0002c80e01007387 */ /* 0x000fe80000100a00 */
[----:B------:R-:W2:Y:S04]  /*44c60*/  LDSM.16.M88.4 R12, [R8+0x12000] ;  /* 0x01200000080c783b */ /* 0x000ea80000000200 */
[----:B0-----:R-:W-:Y:S04]  /*44c70*/  STL.64 [R1+0x20], R24 ;  /* 0x0000201801007387 */ /* 0x001fe80000100a00 */
[----:B------:R-:W-:Y:S04]  /*44c80*/  STL.64 [R1+0x28], R26 ;  /* 0x0000281a01007387 */ /* 0x000fe80000100a00 */
[----:B------:R-:W0:Y:S04]  /*44c90*/  LDSM.16.M88.4 R24, [R8+0x14000] ;  /* 0x014000000818783b */ /* 0x000e280000000200 */
[----:B-1----:R-:W-:Y:S04]  /*44ca0*/  STL.64 [R1+0x10], R20 ;  /* 0x0000101401007387 */ /* 0x002fe80000100a00 */
[----:B------:R-:W-:Y:S04]  /*44cb0*/  STL.64 [R1+0x18], R22 ;  /* 0x0000181601007387 */ /* 0x000fe80000100a00 */
[----:B------:R-:W1:Y:S04]  /*44cc0*/  LDSM.16.M88.4 R20, [R8+0x16000] ;  /* 0x016000000814783b */ /* 0x000e680000000200 */
[----:B--2---:R-:W-:Y:S04]  /*44cd0*/  STL.64 [R1], R12 ;  /* 0x0000000c01007387 */ /* 0x004fe80000100a00 */
[----:B------:R-:W-:Y:S04]  /*44ce0*/  STL.64 [R1+0x8], R14 ;  /* 0x0000080e01007387 */ /* 0x000fe80000100a00 */
[----:B------:R-:W2:Y:S04]  /*44cf0*/  LDSM.16.M88.4 R12, [R8+0x1a000] ;  /* 0x01a00000080c783b */ /* 0x000ea80000000200 */
[----:B0-----:R-:W-:Y:S04]  /*44d00*/  STL [R1+0x379c], R26 ;  /* 0x00379c1a01007387 */ /* 0x001fe80000100800 */
[----:B------:R-:W-:Y:S04]  /*44d10*/  STL [R1+0x3798], R27 ;  /* 0x0037981b01007387 */ /* 0x000fe80000100800 */
[----:B------:R0:W-:Y:S04]  /*44d20*/  STL.64 [R1+0x3a18], R24 ;  /* 0x003a181801007387 */ /* 0x0001e80000100a00 */
[----:B-1----:R-:W-:Y:S04]  /*44d30*/  STL.64 [R1+0x39a0], R22 ;  /* 0x0039a01601007387 */ /* 0x002fe80000100a00 */
[----:B------:R-:W-:Y:S04]  /*44d40*/  STL.64 [R1+0x3998], R20 ;  /* 0x0039981401007387 */ /* 0x000fe80000100a00 */
[----:B------:R-:W-:Y:S04]  /*44d50*/  STL [R1+0x3970], R4 ;  /* 0x0039700401007387 */ /* 0x000fe80000100800 */
[----:B------:R-:W-:Y:S04]  /*44d60*/  STL [R1+0x396c], R5 ;  /* 0x00396c0501007387 */ /* 0x000fe80000100800 */
[----:B------:R-:W-:Y:S04]  /*44d70*/  STL [R1+0x37fc], R6 ;  /* 0x0037fc0601007387 */ /* 0x000fe80000100800 */
[----:B------:R-:W-:Y:S04]  /*44d80*/  STL [R1+0x37f8], R7 ;  /* 0x0037f80701007387 */ /* 0x000fe80000100800 */
[----:B------:R-:W1:Y:S04]  /*44d90*/  LDSM.16.M88.4 R4, [R8+0x1c000] ;  /* 0x01c000000804783b */ /* 0x000e680000000200 */
[----:B0-----:R-:W4:Y:S04]  /*44da0*/  LDL.LU R24, [R1+0x370] ;  /* 0x0003700001187983 */ /* 0x001f280000300800 */
[----:B--2---:R-:W-:Y:S04]  /*44db0*/  STL.64 [R1+0xb0], R12 ;  /* 0x0000b00c01007387 */ /* 0x004fe80000100a00 */
[----:B------:R0:W-:Y:S01]  /*44dc0*/  STL.64 [R1+0xb8], R14 ;  /* 0x0000b80e01007387 */ /* 0x0001e20000100a00 */
[----:B------:R-:W-:-:S03]  /*44dd0*/  MOV R27, R2 ;  /* 0x00000002001b7202 */ /* 0x000fc60000000f00 */
[----:B------:R-:W2:Y:S04]  /*44de0*/  LDSM.16.M88.4 R20, [R8+0x1e000] ;  /* 0x01e000000814783b */ /* 0x000ea80000000200 */
[----:B-1----:R-:W-:Y:S04]  /*44df0*/  STL.64 [R1+0x180], R4 ;  /* 0x0001800401007387 */ /* 0x002fe80000100a00 */
[----:B------:R-:W-:Y:S04]  /*44e00*/  STL.64 [R1+0x188], R6 ;  /* 0x0001880601007387 */ /* 0x000fe80000100a00 */
[----:B------:R-:W4:Y:S04]  /*44e10*/  LDL.LU R25, [R1+0x374] ;  /* 0x0003740001197983 */ /* 0x000f280000300800 */
[----:B------:R-:W2:Y:S01]  /*44e20*/  LDL.LU R26, [R1+0x378] ;  /* 0x00037800011a7983 */ /* 0x000ea20000300800 */
[----:B0-----:R-:W-:-:S02]  /*44e30*/  MOV R14, R3 ;  /* 0x00000003000e7202 */ /* 0x001fc40000000f00 */
[----:B------:R-:W-:Y:S01]  /*44e40*/  MOV R15, R28 ;  /* 0x0000001c000f7202 */ /* 0x000fe20000000f00 */
[----:B------:R-:W3:Y:S04]  /*44e50*/  LDL.LU R2, [R1+0x3a70] ;  /* 0x003a700001027983 */ /* 0x000ee80000300800 */
[----:B------:R-:W3:Y:S04]  /*44e60*/  LDL.LU R3, [R1+0x3a6c] ;  /* 0x003a6c0001037983 */ /* 0x000ee80000300800 */
[----:B------:R-:W3:Y:S04]  /*44e70*/  LDL.LU R28, [R1+0x3a68] ;  /* 0x003a6800011c7983 */ /* 0x000ee80000300800 */
[----:B------:R0:W-:Y:S04]  /*44e80*/  STL.64 [R1+0x3a60], R14 ;  /* 0x003a600e01007387 */ /* 0x0001e80000100a00 */
[----:B------:R-:W3:Y:S04]  /*44e90*/  LDL.LU R12, [R1+0x3b0] ;  /* 0x0003b000010c7983 */ /* 0x000ee80000300800 */
[----:B------:R-:W3:Y:S04]  /*44ea0*/  LDL.LU R13, [R1+0x3b4] ;  /* 0x0003b400010d7983 */ /* 0x000ee80000300800 */
[----:B0-----:R-:W3:Y:S04]  /*44eb0*/  LDL.LU R14, [R1+0x3b8] ;  /* 0x0003b800010e7983 */ /* 0x001ee80000300800 */
[----:B------:R-:W3:Y:S04]  /*44ec0*/  LDL.LU R15, [R1+0x3bc] ;  /* 0x0003bc00010f7983 */ /* 0x000ee80000300800 */
[----:B--2---:R-:W-:Y:S04]  /*44ed0*/  STL.64 [R1+0x3a28], R26 ;  /* 0x003a281a01007387 */ /* 0x004fe80000100a00 */
[----:B----4-:R0:W-:Y:S04]  /*44ee0*/  STL.64 [R1+0x3a20], R24 ;  /* 0x003a201801007387 */ /* 0x0101e80000100a00 */
[----:B0-----:R-:W2:Y:S04]  /*44ef0*/  LDL.LU.64 R24, [R1+0x80] ;  /* 0x0000800001187983 */ /* 0x001ea80000300a00 */
[----:B--2---:R0:W-:Y:S04]  /*44f00*/  STL.64 [R1+0x3a30], R24 ;  /* 0x003a301801007387 */ /* 0x0041e80000100a00 */
[----:B0-----:R-:W2:Y:S01]  /*44f10*/  LDL.LU.64 R24, [R1+0x90] ;  /* 0x0000900001187983 */ /* 0x001ea20000300a00 */
[----:B------:R-:W-:Y:S01]  /*44f20*/  IMAD.MOV.U32 R4, RZ, RZ, R20 ;  /* 0x000000ffff047224 */ /* 0x000fe200078e0014 */
[----:B------:R-:W-:Y:S01]  /*44f30*/  MOV R5, R21 ;  /* 0x0000001500057202 */ /* 0x000fe20000000f00 */
[----:B---3--:R-:W-:Y:S01]  /*44f40*/  HMMA.16816.F32 R8, R16, R10, R12 ;  /* 0x0000000a1008723c */ /* 0x008fe2000000180c */
[----:B--2---:R0:W-:Y:S04]  /*44f50*/  STL.64 [R1+0x3a50], R24 ;  /* 0x003a501801007387 */ /* 0x0041e80000100a00 */
[----:B0-----:R-:W2:Y:S04]  /*44f60*/  LDL.LU R24, [R1+0x3a0] ;  /* 0x0003a00001187983 */ /* 0x001ea80000300800 */
[----:B------:R-:W2:Y:S04]  /*44f70*/  LDL.LU R25, [R1+0x3a4] ;  /* 0x0003a40001197983 */ /* 0x000ea80000300800 */
[----:B------:R-:W2:Y:S04]  /*44f80*/  LDL.LU R26, [R1+0x3a8] ;  /* 0x0003a800011a7983 */ /* 0x000ea80000300800 */
[----:B------:R-:W2:Y:S04]  /*44f90*/  LDL.LU R27, [R1+0x3ac] ;  /* 0x0003ac00011b7983 */ /* 0x000ea80000300800 */
[----:B------:R0:W-:Y:S04]  /*44fa0*/  STL.64 [R1+0x1a0], R20 ;  /* 0x0001a01401007387 */ /* 0x0001e80000100a00 */
[----:B------:R1:W-:Y:S04]  /*44fb0*/  STL.64 [R1+0x1a8], R22 ;  /* 0x0001a81601007387 */ /* 0x0003e80000100a00 */
[----:B0-----:R-:W3:Y:S01]  /*44fc0*/  LDL.LU.64 R20, [R1+0x60] ;  /* 0x0000600001147983 */ /* 0x001ee20000300a00 */
[----:B-1----:R-:W-:Y:S01]  /*44fd0*/  IMAD.MOV.U32 R23, RZ, RZ, R2 ;  /* 0x000000ffff177224 */ /* 0x002fe200078e0002 */
[----:B------:R-:W-:-:S02]  /*44fe0*/  MOV R2, R11 ;  /* 0x0000000b00027202 */ /* 0x000fc40000000f00 */
[----:B---3--:R0:W-:Y:S04]  /*44ff0*/  STL.64 [R1+0x3a38], R20 ;  /* 0x003a381401007387 */ /* 0x0081e80000100a00 */
[----:B0-----:R-:W3:Y:S04]  /*45000*/  LDL.LU R20, [R1+0x390] ;  /* 0x0003900001147983 */ /* 0x001ee80000300800 */
[----:B------:R-:W-:Y:S04]  /*45010*/  STL [R1+0x3978], R5 ;  /* 0x0039780501007387 */ /* 0x000fe80000100800 */
[----:B------:R0:W-:Y:S04]  /*45020*/  STL [R1+0x3974], R4 ;  /* 0x0039740401007387 */ /* 0x0001e80000100800 */
[----:B0-----:R-:W4:Y:S04]  /*45030*/  LDL.LU.64 R4, [R1+0x70] ;  /* 0x0000700001047983 */ /* 0x001f280000300a00 */
[----:B------:R-:W2:Y:S04]  /*45040*/  LDL.LU.64 R14, [R1+0x3a60] ;  /* 0x003a6000010e7983 */ /* 0x000ea80000300a00 */
[----:B------:R-:W-:Y:S04]  /*45050*/  STL [R1+0x2b0], R8 ;  /* 0x0002b00801007387 */ /* 0x000fe80000100800 */
[----:B------:R-:W2:Y:S01]  /*45060*/  LDL.LU R11, [R1+0x3a58] ;  /* 0x003a5800010b7983 */ /* 0x000ea20000300800 */
[----:B------:R-:W-:-:S02]  /*45070*/  MOV R21, R28 ;  /* 0x0000001c00157202 */ /* 0x000fc40000000f00 */
[----:B------:R-:W-:Y:S02]  /*45080*/  MOV R22, R3 ;  /* 0x0000000300167202 */ /* 0x000fe40000000f00 */
[----:B------:R-:W-:Y:S02]  /*45090*/  MOV R28, R9 ;  /* 0x00000009001c7202 */ /* 0x000fe40000000f00 */
[----:B------:R-:W-:Y:S01]  /*450a0*/  MOV R3, R10 ;  /* 0x0000000a00037202 */ /* 0x000fe20000000f00 */
[----:B------:R-:W-:Y:S04]  /*450b0*/  STL [R1+0x3980], R2 ;  /* 0x0039800201007387 */ /* 0x000fe80000100800 */
[----:B------:R-:W-:Y:S04]  /*450c0*/  STL [R1+0x397c], R28 ;  /* 0x00397c1c01007387 */ /* 0x000fe80000100800 */
[----:B------:R-:W-:Y:S04]  /*450d0*/  STL [R1+0x381c], R3 ;  /* 0x00381c0301007387 */ /* 0x000fe80000100800 */
[----:B--2---:R-:W0:Y:S01]  /*450e0*/  LDSM.16.M88.4 R8, [R11+0x29000] ;  /* 0x029000000b08783b */ /* 0x004e220000000200 */
[----:B------:R-:W-:Y:S03]  /*450f0*/  HMMA.16816.F32 R16, R16, R14, R24 ;  /* 0x0000000e1010723c */ /* 0x000fe60000001818 */
[----:B0-----:R-:W-:Y:S04]  /*45100*/  STL.64 [R1+0x3920], R10 ;  /* 0x0039200a01007387 */ /* 0x001fe80000100a00 */
[----:B------:R0:W-:Y:S04]  /*45110*/  STL.64 [R1+0x3918], R8 ;  /* 0x0039180801007387 */ /* 0x0001e80000100a00 */
[----:B0-----:R-:W2:Y:S04]  /*45120*/  LDL.LU R8, [R1+0x380] ;  /* 0x0003800001087983 */ /* 0x001ea80000300800 */
[----:B------:R-:W2:Y:S04]  /*45130*/  LDL.LU R9, [R1+0x384] ;  /* 0x0003840001097983 */ /* 0x000ea80000300800 */
[----:B------:R-:W2:Y:S04]  /*45140*/  LDL.LU R10, [R1+0x388] ;  /* 0x00038800010a7983 */ /* 0x000ea80000300800 */
[----:B------:R-:W2:Y:S04]  /*45150*/  LDL.LU R11, [R1+0x38c] ;  /* 0x00038c00010b7983 */ /* 0x000ea80000300800 */
[----:B------:R-:W3:Y:S04]  /*45160*/  LDL.LU.64 R24, [R1+0x3a50] ;  /* 0x003a500001187983 */ /* 0x000ee80000300a00 */
[----:B------:R-:W3:Y:S04]  /*45170*/  LDL.LU.64 R14, [R1+0x3a48] ;  /* 0x003a4800010e7983 */ /* 0x000ee80000300a00 */
[----:B------:R-:W3:Y:S04]  /*45180*/  LDL.LU.64 R12, [R1+0x3a40] ;  /* 0x003a4000010c7983 */ /* 0x000ee80000300a00 */
[----:B------:R0:W-:Y:S04]  /*45190*/  STL.64 [R1+0x2a0], R16 ;  /* 0x0002a01001007387 */ /* 0x0001e80000100a00 */
[----:B------:R1:W-:Y:S04]  /*451a0*/  STL.64 [R1+0x2a8], R18 ;  /* 0x0002a81201007387 */ /* 0x0003e80000100a00 */
[----:B0-----:R-:W2:Y:S04]  /*451b0*/  LDL.LU R16, [R1+0x360] ;  /* 0x0003600001107983 */ /* 0x001ea80000300800 */
[----:B------:R-:W2:Y:S04]  /*451c0*/  LDL.LU R17, [R1+0x364] ;  /* 0x0003640001117983 */ /* 0x000ea80000300800 */
[----:B-1----:R-:W2:Y:S04]  /*451d0*/  LDL.LU R18, [R1+0x368] ;  /* 0x0003680001127983 */ /* 0x002ea80000300800 */
[----:B------:R-:W2:Y:S01]  /*451e0*/  LDL.LU R19, [R1+0x36c] ;  /* 0x00036c0001137983 */ /* 0x000ea20000300800 */
[C---:B---3--:R-:W-:Y:S01]  /*451f0*/  HMMA.16816.F32 R20, R12.reuse, R24, R20 ;  /* 0x000000180c14723c */ /* 0x048fe20000001814 */
[----:B------:R-:W-:Y:S01]  /*45200*/  IMAD.MOV.U32 R29, RZ, RZ, R24 ;  /* 0x000000ffff1d7224 */ /* 0x000fe200078e0018 */
[----:B------:R-:W-:Y:S11]  /*45210*/  MOV R3, R25 ;  /* 0x0000001900037202 */ /* 0x000ff60000000f00 */
[----:B------:R-:W-:Y:S10]  /*45220*/  @!UPT UIADD3 URZ, URZ, URZ, URZ ;  /* 0x0000003f3f3ff290 */ /* 0x000ff4000fffe03f */
[----:B------:R0:W-:Y:S04]  /*45230*/  STL.64 [R1+0x290], R20 ;  /* 0x0002901401007387 */ /* 0x0001e80000100a00 */
[----:B------:R-:W-:Y:S04]  /*45240*/  STL.64 [R1+0x298], R22 ;  /* 0x0002981601007387 */ /* 0x000fe80000100a00 */
[----:B0-----:R-:W3:Y:S04]  /*45250*/  LDL.LU.64 R20, [R1+0x3a38] ;  /* 0x003a380001147983 */ /* 0x001ee80000300a00 */
[----:B------:R-:W2:Y:S04]  /*45260*/  LDL.LU.64 R24, [R1+0x3a30] ;  /* 0x003a300001187983 */ /* 0x000ea80000300a00 */
[----:B------:R-:W-:Y:S04]  /*45270*/  STL [R1+0x3988], R3 ;  /* 0x0039880301007387 */ /* 0x000fe80000100800 */
[----:B------:R-:W-:Y:S01]  /*45280*/  STL [R1+0x3984], R29 ;  /* 0x0039841d01007387 */ /* 0x000fe20000100800 */
[----:B--2---:R-:W-:Y:S11]  /*45290*/  HMMA.16816.F32 R8, R12, R24, R8 ;  /* 0x000000180c08723c */ /* 0x004ff60000001808 */
[----:B------:R-:W-:Y:S11]  /*452a0*/  @!UPT UIADD3 URZ, URZ, URZ, URZ ;  /* 0x0000003f3f3ff290 */ /* 0x000ff6000fffe03f */
[----:B------:R-:W-:Y:S01]  /*452b0*/  @!UPT UIADD3 URZ, URZ, URZ, URZ ;  /* 0x0000003f3f3ff290 */ /* 0x000fe2000fffe03f */
[----:B------:R0:W-:Y:S04]  /*452c0*/  STL.64 [R1+0x280], R8 ;  /* 0x0002800801007387 */ /* 0x0001e80000100a00 */
[----:B------:R4:W-:Y:S04]  /*452d0*/  STL.64 [R1+0x288], R10 ;  /* 0x0002880a01007387 */ /* 0x0009e80000100a00 */
[----:B------:R-:W2:Y:S01]  /*452e0*/  LDL.LU.64 R26, [R1+0x3a28] ;  /* 0x003a2800011a7983 */ /* 0x000ea20000300a00 */
[----:B0-----:R-:W-:Y:S02]  /*452f0*/  MOV R9, R24 ;  /* 0x0000001800097202 */ /* 0x001fe40000000f00 */
[----:B------:R-:W-:-:S02]  /*45300*/  MOV R8, R25 ;  /* 0x0000001900087202 */ /* 0x000fc40000000f00 */
[----:B------:R-:W2:Y:S01]  /*45310*/  LDL.LU.64 R24, [R1+0x3a20] ;  /* 0x003a200001187983 */ /* 0x000ea20000300a00 */
[C---:B---3--:R-:W-:Y:S01]  /*45320*/  HMMA.16816.F32 R16, R12.reuse, R20, R16 ;  /* 0x000000140c10723c */ /* 0x048fe20000001810 */
[----:B----4-:R-:W-:Y:S01]  /*45330*/  IMAD.MOV.U32 R11, RZ, RZ, R4 ;  /* 0x000000ffff0b7224 */ /* 0x010fe200078e0004 */
[----:B------:R-:W-:Y:S01]  /*45340*/  MOV R10, R5 ;  /* 0x00000005000a7202 */ /* 0x000fe20000000f00 */
[----:B------:R-:W-:Y:S04]  /*45350*/  STL [R1+0x3990], R8 ;  /* 0x0039900801007387 */ /* 0x000fe80000100800 */
[----:B------:R-:W-:Y:S01]  /*45360*/  STL [R1+0x398c], R9 ;  /* 0x00398c0901007387 */ /* 0x000fe20000100800 */
[----:B--2---:R-:W-:Y:S11]  /*45370*/  HMMA.16816.F32 R24, R12, R4, R24 ;  /* 0x000000040c18723c */ /* 0x004ff60000001818 */
[----:B------:R-:W-:Y:S11]  /*45380*/  @!UPT UIADD3 URZ, URZ, URZ, URZ ;  /* 0x0000003f3f3ff290 */ /* 0x000ff6000fffe03f */
[----:B------:R-:W-:Y:S01]  /*45390*/  @!UPT UIADD3 URZ, URZ, URZ, URZ ;  /* 0x0000003f3f3ff290 */ /* 0x000fe2000fffe03f */
[----:B------:R0:W-:Y:S01]  /*453a0*/  STL.64 [R1+0x270], R24 ;  /* 0x0002701801007387 */ /* 0x0001e20000100a00 */
[----:B------:R-:W-:Y:S02]  /*453b0*/  MOV R7, R27 ;  /* 0x0000001b00077202 */ /* 0x000fe40000000f00 */
[----:B------:R-:W-:Y:S01]  /*453c0*/  MOV R6, R26 ;  /* 0x0000001a00067202 */ /* 0x000fe20000000f00 */
[----:B0-----:R-:W2:Y:S04]  /*453d0*/  LDL.LU.64 R24, [R1+0x3a18] ;  /* 0x003a180001187983 */ /* 0x001ea80000300a00 */
[----:B------:R-:W-:Y:S04]  /*453e0*/  STL [R1+0x3994], R11 ;  /* 0x0039940b01007387 */ /* 0x000fe80000100800 */
[----:B------:R-:W-:Y:S04]  /*453f0*/  STL [R1+0x39d8], R10 ;  /* 0x0039d80a01007387 */ /* 0x000fe80000100800 */
[----:B------:R0:W-:Y:S04]  /*45400*/  STL [R1+0x3814], R7 ;  /* 0x0038140701007387 */ /* 0x0001e80000100800 */
[----:B------:R1:W-:Y:S01]  /*45410*/  STL [R1+0x3810], R6 ;  /* 0x0038100601007387 */ /* 0x0003e20000100800 */
[----:B------:R-:W-:Y:S01]  /*45420*/  MOV R26, R16 ;  /* 0x00000010001a7202 */ /* 0x000fe20000000f00 */
[----:B0-----:R-:W-:Y:S01]  /*45430*/  IMAD.MOV.U32 R7, RZ, RZ, R20 ;  /* 0x000000ffff077224 */ /* 0x001fe200078e0014 */
[----:B-1----:R-:W-:Y:S01]  /*45440*/  MOV R6, R21 ;  /* 0x0000001500067202 */ /* 0x002fe20000000f00 */
[----:B------:R-:W-:Y:S01]  /*45450*/  STL.64 [R1+0x268], R18 ;  /* 0x0002681201007387 */ /* 0x000fe20000100a00 */
[----:B------:R-:W-:-:S03]  /*45460*/  MOV R27, R17 ;  /* 0x00000011001b7202 */ /* 0x000fc60000000f00 */
[----:B------:R-:W-:Y:S04]  /*45470*/  STL.64 [R1+0x3a10], R6 ;  /* 0x003a100601007387 */ /* 0x000fe80000100a00 */
[----:B------:R-:W3:Y:S04]  /*45480*/  LDL.LU.64 R16, [R1+0x30] ;  /* 0x0000300001107983 */ /* 0x000ee80000300a00 */
[----:B---3--:R0:W-:Y:S04]  /*45490*/  STL.64 [R1+0x39f0], R16 ;  /* 0x0039f01001007387 */ /* 0x0081e80000100a00 */
[----:B0-----:R-:W3:Y:S04]  /*454a0*/  LDL.LU.64 R16, [R1+0x40] ;  /* 0x0000400001107983 */ /* 0x001ee80000300a00 */
[----:B---3--:R0:W-:Y:S04]  /*454b0*/  STL.64 [R1+0x3a08], R16 ;  /* 0x003a081001007387 */ /* 0x0081e80000100a00 */
[----:B------:R-:W3:Y:S04]  /*454c0*/  LDL.LU R8, [R1+0x430] ;  /* 0x0004300001087983 */ /* 0x000ee80000300800 */
[----:B------:R-:W3:Y:S04]  /*454d0*/  LDL.LU R9, [R1+0x434] ;  /* 0x0004340001097983 */ /* 0x000ee80000300800 */
[----:B------:R-:W4:Y:S04]  /*454e0*/  LDL.LU R10, [R1+0x438] ;  /* 0x00043800010a7983 */ /* 0x000f280000300800 */
[----:B------:R-:W4:Y:S04]  /*454f0*/  LDL.LU R11, [R1+0x43c] ;  /* 0x00043c00010b7983 */ /* 0x000f280000300800 */
[----:B------:R-:W2:Y:S04]  /*45500*/  LDL.LU R4, [R1+0x350] ;  /* 0x0003500001047983 */ /* 0x000ea80000300800 */
[----:B------:R-:W2:Y:S04]  /*45510*/  LDL.LU R5, [R1+0x354] ;  /* 0x0003540001057983 */ /* 0x000ea80000300800 */
[----:B------:R-:W2:Y:S04]  /*45520*/  LDL.LU R6, [R1+0x358] ;  /* 0x0003580001067983 */ /* 0x000ea80000300800 */
[----:B------:R-:W2:Y:S04]  /*45530*/  LDL.LU R7, [R1+0x35c] ;  /* 0x00035c0001077983 */ /* 0x000ea80000300800 */
[----:B0-----:R-:W2:Y:S04]  /*45540*/  LDL.LU.64 R16, [R1+0x50] ;  /* 0x0000500001107983 */ /* 0x001ea80000300a00 */
[----:B----4-:R-:W-:Y:S04]  /*45550*/  STL.64 [R1+0x39e8], R10 ;  /* 0x0039e80a01007387 */ /* 0x010fe80000100a00 */
[----:B---3--:R0:W-:Y:S04]  /*45560*/  STL.64 [R1+0x39e0], R8 ;  /* 0x0039e00801007387 */ /* 0x0081e80000100a00 */
[----:B0-----:R-:W3:Y:S04]  /*45570*/  LDL.LU R8, [R1+0x330] ;  /* 0x0003300001087983 */ /* 0x001ee80000300800 */
[----:B------:R-:W3:Y:S04]  /*45580*/  LDL.LU R9, [R1+0x334] ;  /* 0x0003340001097983 */ /* 0x000ee80000300800 */
[----:B------:R-:W4:Y:S04]  /*45590*/  LDL.LU R10, [R1+0x338] ;  /* 0x00033800010a7983 */ /* 0x000f280000300800 */
[----:B------:R-:W4:Y:S04]  /*455a0*/  LDL.LU R11, [R1+0x33c] ;  /* 0x00033c00010b7983 */ /* 0x000f280000300800 */
[----:B----4-:R-:W-:Y:S04]  /*455b0*/  STL.64 [R1+0x3a00], R10 ;  /* 0x003a000a01007387 */ /* 0x010fe80000100a00 */
[----:B---3--:R0:W-:Y:S04]  /*455c0*/  STL.64 [R1+0x39f8], R8 ;  /* 0x0039f80801007387 */ /* 0x0081e80000100a00 */
[----:B0-----:R-:W3:Y:S04]  /*455d0*/  LDL.LU R8, [R1+0x340] ;  /* 0x0003400001087983 */ /* 0x001ee80000300800 */
[----:B------:R-:W3:Y:S04]  /*455e0*/  LDL.LU R9, [R1+0x344] ;  /* 0x0003440001097983 */ /* 0x000ee80000300800 */
[----:B------:R-:W3:Y:S04]  /*455f0*/  LDL.LU R10, [R1+0x348] ;  /* 0x00034800010a7983 */ /* 0x000ee80000300800 */
[----:B------:R-:W3:Y:S04]  /*45600*/  LDL.LU R11, [R1+0x34c] ;  /* 0x00034c00010b7983 */ /* 0x000ee80000300800 */
[----:B------:R-:W4:Y:S04]  /*45610*/  LDL.LU R20, [R1+0x400] ;  /* 0x0004000001147983 */ /* 0x000f280000300800 */
[----:B------:R-:W4:Y:S04]  /*45620*/  LDL.LU R21, [R1+0x404] ;  /* 0x0004040001157983 */ /* 0x000f280000300800 */
[----:B------:R-:W2:Y:S04]  /*45630*/  LDL.LU R22, [R1+0x408] ;  /* 0x0004080001167983 */ /* 0x000ea80000300800 */
[----:B------:R-:W2:Y:S04]  /*45640*/  LDL.LU R23, [R1+0x40c] ;  /* 0x00040c0001177983 */ /* 0x000ea80000300800 */
[----:B--2---:R-:W-:Y:S04]  /*45650*/  STL.64 [R1+0x39b0], R22 ;  /* 0x0039b01601007387 */ /* 0x004fe80000100a00 */
[----:B----4-:R0:W-:Y:S04]  /*45660*/  STL.64 [R1+0x39a8], R20 ;  /* 0x0039a81401007387 */ /* 0x0101e80000100a00 */
[----:B0-----:R-:W2:Y:S04]  /*45670*/  LDL.LU R20, [R1+0x410] ;  /* 0x0004100001147983 */ /* 0x001ea80000300800 */
[----:B------:R-:W2:Y:S04]  /*45680*/  LDL.LU R21, [R1+0x414] ;  /* 0x0004140001157983 */ /* 0x000ea80000300800 */
[----:B------:R-:W4:Y:S04]  /*45690*/  LDL.LU R22, [R1+0x418] ;  /* 0x0004180001167983 */ /* 0x000f280000300800 */
[----:B------:R-:W4:Y:S01]  /*456a0*/  LDL.LU R23, [R1+0x41c] ;  /* 0x00041c0001177983 */ /* 0x000f220000300800 */
[----:B------:R-:W-:Y:S03]  /*456b0*/  HMMA.16816.F32 R4, R12, R16, R4 ;  /* 0x000000100c04723c */ /* 0x000fe60000001804 */
[----:B----4-:R-:W-:Y:S04]  /*456c0*/  STL.64 [R1+0x39c0], R22 ;  /* 0x0039c01601007387 */ /* 0x010fe80000100a00 */
[----:B--2---:R0:W-:Y:S04]  /*456d0*/  STL.64 [R1+0x39b8], R20 ;  /* 0x0039b81401007387 */ /* 0x0041e80000100a00 */
[----:B0-----:R-:W2:Y:S04]  /*456e0*/  LDL.LU R20, [R1+0x420] ;  /* 0x0004200001147983 */ /* 0x001ea80000300800 */
[----:B------:R-:W2:Y:S04]  /*456f0*/  LDL.LU R21, [R1+0x424] ;  /* 0x0004240001157983 */ /* 0x000ea80000300800 */
[----:B------:R-:W4:Y:S04]  /*45700*/  LDL.LU R22, [R1+0x428] ;  /* 0x0004280001167983 */ /* 0x000f280000300800 */
[----:B------:R-:W4:Y:S04]  /*45710*/  LDL.LU R23, [R1+0x42c] ;  /* 0x00042c0001177983 */ /* 0x000f280000300800 */
[----:B----4-:R-:W-:Y:S04]  /*45720*/  STL.64 [R1+0x39d0], R22 ;  /* 0x0039d01601007387 */ /* 0x010fe80000100a00 */
[----:B--2---:R0:W-:Y:S04]  /*45730*/  STL.64 [R1+0x39c8], R20 ;  /* 0x0039c81401007387 */ /* 0x0041e80000100a00 */
[----:B0-----:R-:W2:Y:S04]  /*45740*/  LDL.LU.64 R20, [R1+0x20] ;  /* 0x0000200001147983 */ /* 0x001ea80000300a00 */
[----:B------:R0:W-:Y:S04]  /*45750*/  STL [R1+0x3818], R26 ;  /* 0x0038181a01007387 */ /* 0x0001e80000100800 */
[----:B------:R1:W-:Y:S04]  /*45760*/  STL.64 [R1+0x250], R4 ;  /* 0x0002500401007387 */ /* 0x0003e80000100a00 */
[----:B------:R4:W-:Y:S01]  /*45770*/  STL.64 [R1+0x258], R6 ;  /* 0x0002580601007387 */ /* 0x0009e20000100a00 */
[----:B0-----:R-:W-:Y:S01]  /*45780*/  MOV R26, R17 ;  /* 0x00000011001a7202 */ /* 0x001fe20000000f00 */
[----:B-1----:R-:W-:-:S02]  /*45790*/  IMAD.MOV.U32 R4, RZ, RZ, R16 ;  /* 0x000000ffff047224 */ /* 0x002fc400078e0010 */
[----:B----4-:R-:W4:Y:S04]  /*457a0*/  LDL.LU.64 R6, [R1+0x3a10] ;  /* 0x003a100001067983 */ /* 0x010f280000300a00 */
[----:B------:R-:W3:Y:S02]  /*457b0*/  LDL.LU.64 R16, [R1+0x3a08] ;  /* 0x003a080001107983 */ /* 0x000ee40000300a00 */
[C---:B---3--:R-:W-:Y:S01]  /*457c0*/  HMMA.16816.F32 R8, R12.reuse, R16, R8 ;  /* 0x000000100c08723c */ /* 0x048fe20000001808 */
[----:B------:R-:W-:Y:S02]  /*457d0*/  MOV R28, R16 ;  /* 0x00000010001c7202 */ /* 0x000fe40000000f00 */
[----:B------:R-:W-:Y:S11]  /*457e0*/  MOV R5, R17 ;  /* 0x0000001100057202 */ /* 0x000ff60000000f00 */
[----:B------:R-:W-:Y:S09]  /*457f0*/  @!UPT UIADD3 URZ, URZ, URZ, URZ ;  /* 0x0000003f3f3ff290 */ /* 0x000ff2000fffe03f */
[----:B------:R-:W-:Y:S04]  /*45800*/  STL.64 [R1+0x240], R8 ;  /* 0x0002400801007387 */ /* 0x000fe80000100a00 */
[----:B------:R0:W-:Y:S04]  /*45810*/  STL.64 [R1+0x248], R10 ;  /* 0x0002480a01007387 */ /* 0x0001e80000100a00 */
[----:B0-----:R-:W3:Y:S04]  /*45820*/  LDL.LU.64 R10, [R1+0x3a00] ;  /* 0x003a0000010a7983 */ /* 0x001ee80000300a00 */
[----:B------:R-:W3:Y:S04]  /*45830*/  LDL.LU.64 R8, [R1+0x39f8] ;  /* 0x0039f80001087983 */ /* 0x000ee80000300a00 */
[----:B------:R-:W3:Y:S02]  /*45840*/  LDL.LU.64 R16, [R1+0x39f0] ;  /* 0x0039f00001107983 */ /* 0x000ee40000300a00 */
[----:B---3--:R-:W-:Y:S11]  /*45850*/  HMMA.16816.F32 R8, R12, R16, R8 ;  /* 0x000000100c08723c */ /* 0x008ff60000001808 */
[----:B------:R-:W-:Y:S11]  /*45860*/  @!UPT UIADD3 URZ, URZ, URZ, URZ ;  /* 0x0000003f3f3ff290 */ /* 0x000ff6000fffe03f */
[----:B------:R-:W-:Y:S01]  /*45870*/  @!UPT UIADD3 URZ, URZ, URZ, URZ ;  /* 0x0000003f3f3ff290 */ /* 0x000fe2000fffe03f */
[----:B------:R-:W-:Y:S04]  /*45880*/  STL.64 [R1+0x230], R8 ;  /* 0x0002300801007387 */ /* 0x000fe80000100a00 */
[----:B------:R0:W-:Y:S04]  /*45890*/  STL.64 [R1+0x238], R10 ;  /* 0x0002380a01007387 */ /* 0x0001e80000100a00 */
[----:B0-----:R-:W3:Y:S04]  /*458a0*/  LDL.LU.64 R10, [R1+0x39e8] ;  /* 0x0039e800010a7983 */ /* 0x001ee80000300a00 */
[----:B------:R-:W3:Y:S01]  /*458b0*/  LDL.LU.64 R8, [R1+0x39e0] ;  /* 0x0039e00001087983 */ /* 0x000ee20000300a00 */
[----:B------:R-:W-:Y:S01]  /*458c0*/  IMAD.MOV.U32 R29, RZ, RZ, R16 ;  /* 0x000000ffff1d7224 */ /* 0x000fe200078e0010 */
[----:B------:R-:W-:-:S02]  /*458d0*/  MOV R2, R17 ;  /* 0x0000001100027202 */ /* 0x000fc40000000f00 */
[----:B------:R-:W0:Y:S01]  /*458e0*/  LDSM.16.M88.4 R16, [R0+0x28000] ;  /* 0x028000000010783b */ /* 0x000e220000000200 */
[----:B--2---:R-:W-:-:S03]  /*458f0*/  MOV R3, R21 ;  /* 0x0000001500037202 */ /* 0x004fc60000000f00 */
[----:B0-----:R-:W-:Y:S04]  /*45900*/  STL.64 [R1+0x37c0], R18 ;  /* 0x0037c01201007387 */ /* 0x001fe80000100a00 */
[----:B------:R0:W-:Y:S04]  /*45910*/  STL.64 [R1+0x37b8], R16 ;  /* 0x0037b81001007387 */ /* 0x0001e80000100a00 */
[----:B0-----:R-:W2:Y:S01]  /*45920*/  LDL.LU.64 R16, [R1+0x10] ;  /* 0x0000100001107983 */ /* 0x001ea20000300a00 */
[----:B---3--:R-:W-:Y:S11]  /*45930*/  HMMA.16816.F32 R8, R12, R20, R8 ;  /* 0x000000140c08723c */ /* 0x008ff60000001808 */
[----:B------:R-:W-:Y:S11]  /*45940*/  @!UPT UIADD3 URZ, URZ, URZ, URZ ;  /* 0x0000003f3f3ff290 */ /* 0x000ff6000fffe03f */
[----:B------:R-:W-:Y:S01]  /*45950*/  @!UPT UIADD3 URZ, URZ, URZ, URZ ;  /* 0x0000003f3f3ff290 */ /* 0x000fe2000fffe03f */
[----:B------:R0:W-:Y:S04]  /*45960*/  STL.64 [R1+0x220], R8 ;  /* 0x0002200801007387 */ /* 0x0001e80000100a00 */
[----:B------:R1:W-:Y:S01]  /*45970*/  STL.64 [R1+0x228], R10 ;  /* 0x0002280a01007387 */ /* 0x0003e20000100a00 */
[----:B0-----:R-:W-:-:S03]  /*45980*/  MOV R9, R20 ;  /* 0x0000001400097202 */ /* 0x001fc60000000f00 */
[----:B-1----:R-:W3:Y:S04]  /*45990*/  LDL.LU R10, [R1+0x39d8] ;  /* 0x0039d800010a7983 */ /* 0x002ee80000300800 */
[----:B------:R-:W3:Y:S04]  /*459a0*/  LDL.LU.64 R22, [R1+0x39d0] ;  /* 0x0039d00001167983 */ /* 0x000ee80000300a00 */
[----:B------:R-:W3:Y:S01]  /*459b0*/  LDL.LU.64 R20, [R1+0x39c8] ;  /* 0x0039c80001147983 */ /* 0x000ee20000300a00 */
[----:B--2---:R-:W-:Y:S01]  /*459c0*/  IMAD.MOV.U32 R11, RZ, RZ, R16 ;  /* 0x000000ffff0b7224 */ /* 0x004fe200078e0010 */
[----:B------:R-:W-:Y:S01]  /*459d0*/  MOV R8, R17 ;  /* 0x0000001100087202 */ /* 0x000fe20000000f00 */
[C---:B---3--:R-:W-:Y:S11]  /*459e0*/  HMMA.16816.F32 R20, R12.reuse, R16, R20 ;  /* 0x000000100c14723c */ /* 0x048ff60000001814 */
[----:B------:R-:W-:Y:S11]  /*459f0*/  @!UPT UIADD3 URZ, URZ, URZ, URZ ;  /* 0x0000003f3f3ff290 */ /* 0x000ff6000fffe03f */
[----:B------:R-:W-:Y:S01]  /*45a00*/  @!UPT UIADD3 URZ, URZ, URZ, URZ ;  /* 0x0000003f3f3ff290 */ /* 0x000fe2000fffe03f */
[----:B------:R-:W-:Y:S04]  /*45a10*/  STL.64 [R1+0x210], R20 ;  /* 0x0002101401007387 */ /* 0x000fe80000100a00 */
[----:B------:R0:W-:Y:S04]  /*45a20*/  STL.64 [R1+0x218], R22 ;  /* 0x0002181601007387 */ /* 0x0001e80000100a00 */
[----:B0-----:R-:W2:Y:S04]  /*45a30*/  LDL.LU.64 R22, [R1+0x39c0] ;  /* 0x0039c00001167983 */ /* 0x001ea80000300a00 */
[----:B------:R-:W2:Y:S04]  /*45a40*/  LDL.LU.64 R20, [R1+0x39b8] ;  /* 0x0039b80001147983 */ /* 0x000ea80000300a00 */
[----:B------:R-:W3:Y:S04]  /*45a50*/  LDL.LU R16, [R1+0xc0] ;  /* 0x0000c00001107983 */ /* 0x000ee80000300800 */
[----:B------:R-:W3:Y:S04]  /*45a60*/  LDL.LU R17, [R1+0xc4] ;  /* 0x0000c40001117983 */ /* 0x000ee80000300800 */
[----:B------:R-:W2:Y:S04]  /*45a70*/  LDL.LU R18, [R1+0xc8] ;  /* 0x0000c80001127983 */ /* 0x000ea80000300800 */
[----:B------:R-:W2:Y:S04]  /*45a80*/  LDL.LU R19, [R1+0xcc] ;  /* 0x0000cc0001137983 */ /* 0x000ea80000300800 */
[----:B--2---:R-:W-:Y:S04]  /*45a90*/  STL.64 [R1+0x3828], R18 ;  /* 0x0038281201007387 */ /* 0x004fe80000100a00 */
[----:B---3--:R0:W-:Y:S04]  /*45aa0*/  STL.64 [R1+0x3820], R16 ;  /* 0x0038201001007387 */ /* 0x0081e80000100a00 */
[----:B0-----:R-:W2:Y:S04]  /*45ab0*/  LDL.LU R16, [R1] ;  /* 0x0000000001107983 */ /* 0x001ea80000300800 */
[----:B------:R-:W2:Y:S02]  /*45ac0*/  LDL.LU R17, [R1+0x4] ;  /* 0x0000040001117983 */ /* 0x000ea40000300800 */
[C---:B--2---:R-:W-:Y:S11]  /*45ad0*/  HMMA.16816.F32 R20, R12.reuse, R16, R20 ;  /* 0x000000100c14723c */ /* 0x044ff60000001814 */
[----:B------:R-:W-:Y:S11]  /*45ae0*/  @!UPT UIADD3 URZ, URZ, URZ, URZ ;  /* 0x0000003f3f3ff290 */ /* 0x000ff6000fffe03f */
[----:B------:R-:W-:Y:S01]  /*45af0*/  @!UPT UIADD3 URZ, URZ, URZ, URZ ;  /* 0x0000003f3f3ff290 */ /* 0x000fe2000fffe03f */
[----:B------:R-:W-:Y:S04]  /*45b00*/  STL.64 [R1+0x200], R20 ;  /* 0x0002001401007387 */ /* 0x000fe80000100a00 */
[----:B------:R0:W-:Y:S04]  /*45b10*/  STL.64 [R1+0x208], R22 ;  /* 0x0002081601007387 */ /* 0x0001e80000100a00 */
[----:B0-----:R-:W2:Y:S04]  /*45b20*/  LDL.LU.64 R22, [R1+0x39b0] ;  /* 0x0039b00001167983 */ /* 0x001ea80000300a00 */
[----:B------:R-:W2:Y:S04]  /*45b30*/  LDL.LU.64 R20, [R1+0x39a8] ;  /* 0x0039a80001147983 */ /* 0x000ea80000300a00 */
        /* <DEDUP_REMOVED lines=10> */
[----:B0-----:R-:W2:Y:S04]  /*45be0*/  LDL.LU.64 R22, [R1+0x39a0] ;  /* 0x0039a00001167983 */ /* 0x001ea80000300a00 */
[----:B------:R-:W3:Y:S04]  /*45bf0*/  LDL.LU.64 R20, [R1+0x3998] ;  /* 0x0039980001147983 */ /* 0x000ee80000300a00 */
[----:B------:R-:W-:Y:S04]  /*45c00*/  STL [R1+0x3938], R27 ;  /* 0x0039381b01007387 */ /* 0x000fe80000100800 */
[----:B------:R-:W-:Y:S01]  /*45c10*/  STL.64 [R1+0x3930], R24 ;  /* 0x0039301801007387 */ /* 0x000fe20000100a00 */
[----:B---3--:R-:W-:Y:S11]  /*45c20*/  HMMA.16816.F32 R16, R12, R20, R16 ;  /* 0x000000140c10723c */ /* 0x008ff60000001810 */
[----:B------:R-:W-:Y:S11]  /*45c30*/  @!UPT UIADD3 URZ, URZ, URZ, URZ ;  /* 0x0000003f3f3ff290 */ /* 0x000ff6000fffe03f */
[----:B------:R-:W-:Y:S01]  /*45c40*/  @!UPT UIADD3 URZ, URZ, URZ, URZ ;  /* 0x0000003f3f3ff290 */ /* 0x000fe2000fffe03f */
[----:B------:R0:W-:Y:S04]  /*45c50*/  STL.64 [R1+0x1e0], R16 ;  /* 0x0001e01001007387 */ /* 0x0001e80000100a00 */
[----:B------:R-:W-:Y:S01]  /*45c60*/  STL.64 [R1+0x1e8], R18 ;  /* 0x0001e81201007387 */ /* 0x000fe20000100a00 */
[----:B0-----:R-:W-:Y:S02]  /*45c70*/  MOV R16, R11 ;  /* 0x0000000b00107202 */ /* 0x001fe40000000f00 */
[----:B------:R-:W-:Y:S01]  /*45c80*/  MOV R17, R8 ;  /* 0x0000000800117202 */ /* 0x000fe20000000f00 */
[----:B------:R-:W3:Y:S04]  /*45c90*/  LDL.LU R11, [R1+0x3994] ;  /* 0x00399400010b7983 */ /* 0x000ee80000300800 */
[----:B------:R-:W3:Y:S04]  /*45ca0*/  LDL.LU R8, [R1+0x3990] ;  /* 0x0039900001087983 */ /* 0x000ee80000300800 */
[----:B------:R-:W-:Y:S04]  /*45cb0*/  STL.64 [R1+0x3858], R16 ;  /* 0x0038581001007387 */ /* 0x000fe80000100a00 */
[----:B--2---:R-:W-:Y:S04]  /*45cc0*/  STL.64 [R1+0x3838], R22 ;  /* 0x0038381601007387 */ /* 0x004fe80000100a00 */
[----:B------:R0:W-:Y:S04]  /*45cd0*/  STL.64 [R1+0x3830], R20 ;  /* 0x0038301401007387 */ /* 0x0001e80000100a00 */
[----:B0-----:R-:W2:Y:S04]  /*45ce0*/  LDL.LU R20, [R1+0xe0] ;  /* 0x0000e00001147983 */ /* 0x001ea80000300800 */
[----:B------:R-:W2:Y:S04]  /*45cf0*/  LDL.LU R21, [R1+0xe4] ;  /* 0x0000e40001157983 */ /* 0x000ea80000300800 */
[----:B------:R-:W2:Y:S04]  /*45d00*/  LDL.LU R22, [R1+0xe8] ;  /* 0x0000e80001167983 */ /* 0x000ea80000300800 */
[----:B------:R-:W2:Y:S01]  /*45d10*/  LDL.LU R23, [R1+0xec] ;  /* 0x0000ec0001177983 */ /* 0x000ea20000300800 */
[----:B------:R-:W-:Y:S01]  /*45d20*/  IMAD.MOV.U32 R16, RZ, RZ, R9 ;  /* 0x000000ffff107224 */ /* 0x000fe200078e0009 */
[----:B------:R-:W-:-:S02]  /*45d30*/  MOV R17, R3 ;  /* 0x0000000300117202 */ /* 0x000fc40000000f00 */
        /* <DEDUP_REMOVED lines=9> */
[----:B------:R-:W-:-:S02]  /*45dd0*/  MOV R16, R29 ;  /* 0x0000001d00107202 */ /* 0x000fc40000000f00 */
        /* <DEDUP_REMOVED lines=24> */
[----:B------:R4:W-:Y:S02]  /*45f60*/  STL.64 [R1+0x38b8], R16 ;  /* 0x0038b81001007387 */ /* 0x0009e40000100a00 */
[----:B----4-:R-:W-:Y:S01]  /*45f70*/  IMAD.MOV.U32 R16, RZ, RZ, R7 ;  /* 0x000000ffff107224 */ /* 0x010fe200078e0007 */
[----:B------:R-:W-:-:S05]  /*45f80*/  MOV R17, R6 ;  /* 0x0000000600117202 */ /* 0x000fca0000000f00 */
[----:B------:R-:W-:Y:S04]  /*45f90*/  STL.64 [R1+0x38d0], R16 ;  /* 0x0038d01001007387 */ /* 0x000fe80000100a00 */
[----:B--2---:R-:W-:Y:S04]  /*45fa0*/  STL.64 [R1+0x3898], R22 ;  /* 0x0038981601007387 */ /* 0x004fe80000100a00 */
[----:B------:R0:W-:Y:S04]  /*45fb0*/  STL.64 [R1+0x3890], R20 ;  /* 0x0038901401007387 */ /* 0x0001e80000100a00 */
[----:B0-----:R-:W2:Y:S04]  /*45fc0*/  LDL.LU R20, [R1+0x120] ;  /* 0x0001200001147983 */ /* 0x001ea80000300800 */
[----:B------:R-:W2:Y:S04]  /*45fd0*/  LDL.LU R21, [R1+0x124] ;  /* 0x0001240001157983 */ /* 0x000ea80000300800 */
[----:B------:R-:W4:Y:S04]  /*45fe0*/  LDL.LU R22, [R1+0x128] ;  /* 0x0001280001167983 */ /* 0x000f280000300800 */
[----:B------:R-:W4:Y:S01]  /*45ff0*/  LDL.LU R23, [R1+0x12c] ;  /* 0x00012c0001177983 */ /* 0x000f220000300800 */
[----:B---3--:R-:W-:-:S02]  /*46000*/  MOV R16, R11 ;  /* 0x0000000b00107202 */ /* 0x008fc40000000f00 */
[----:B------:R-:W-:-:S05]  /*46010*/  MOV R17, R10 ;  /* 0x0000000a00117202 */ /* 0x000fca0000000f00 */
[----:B------:R0:W-:Y:S02]  /*46020*/  STL.64 [R1+0x38e8], R16 ;  /* 0x0038e81001007387 */ /* 0x0001e40000100a00 */
[----:B0-----:R-:W-:Y:S01]  /*46030*/  IMAD.MOV.U32 R16, RZ, RZ, R9 ;  /* 0x000000ffff107224 */ /* 0x001fe200078e0009 */
[----:B------:R-:W-:Y:S02]  /*46040*/  MOV R17, R8 ;  /* 0x0000000800117202 */ /* 0x000fe40000000f00 */
[----:B------:R-:W-:Y:S02]  /*46050*/  MOV R8, R4 ;  /* 0x0000000400087202 */ /* 0x000fe40000000f00 */
[----:B------:R-:W-:Y:S01]  /*46060*/  MOV R9, R5 ;  /* 0x0000000500097202 */ /* 0x000fe20000000f00 */
[----:B----4-:R-:W-:Y:S04]  /*46070*/  STL.64 [R1+0x38b0], R22 ;  /* 0x0038b01601007387 */ /* 0x010fe80000100a00 */
[----:B--2---:R0:W-:Y:S04]  /*46080*/  STL.64 [R1+0x38a8], R20 ;  /* 0x0038a81401007387 */ /* 0x0041e80000100a00 */
[----:B0-----:R-:W2:Y:S04]  /*46090*/  LDL.LU R20, [R1+0x130] ;  /* 0x0001300001147983 */ /* 0x001ea80000300800 */
[----:B------:R-:W2:Y:S04]  /*460a0*/  LDL.LU R21, [R1+0x134] ;  /* 0x0001340001157983 */ /* 0x000ea80000300800 */
[----:B------:R-:W3:Y:S04]  /*460b0*/  LDL.LU R22, [R1+0x138] ;  /* 0x0001380001167983 */ /* 0x000ee80000300800 */
[----:B------:R-:W3:Y:S04]  /*460c0*/  LDL.LU R23, [R1+0x13c] ;  /* 0x00013c0001177983 */ /* 0x000ee80000300800 */
[----:B------:R-:W4:Y:S04]  /*460d0*/  LDL.LU R4, [R1+0x3970] ;  /* 0x0039700001047983 */ /* 0x000f280000300800 */
[----:B------:R-:W4:Y:S04]  /*460e0*/  LDL.LU R5, [R1+0x396c] ;  /* 0x00396c0001057983 */ /* 0x000f280000300800 */
[----:B------:R0:W-:Y:S04]  /*460f0*/  STL.64 [R1+0x3940], R8 ;  /* 0x0039400801007387 */ /* 0x0001e80000100a00 */
[----:B0-----:R-:W2:Y:S04]  /*46100*/  LDL.LU R8, [R1+0x3c0] ;  /* 0x0003c00001087983 */ /* 0x001ea80000300800 */
[----:B------:R-:W2:Y:S04]  /*46110*/  LDL.LU R9, [R1+0x3c4] ;  /* 0x0003c40001097983 */ /* 0x000ea80000300800 */
[----:B------:R-:W2:Y:S04]  /*46120*/  LDL.LU R10, [R1+0x3c8] ;  /* 0x0003c800010a7983 */ /* 0x000ea80000300800 */
[----:B------:R-:W2:Y:S04]  /*46130*/  LDL.LU R11, [R1+0x3cc] ;  /* 0x0003cc00010b7983 */ /* 0x000ea80000300800 */
[----:B--2---:R-:W-:Y:S04]  /*46140*/  STL.64 [R1+0x3950], R10 ;  /* 0x0039500a01007387 */ /* 0x004fe80000100a00 */
[----:B------:R0:W-:Y:S04]  /*46150*/  STL.64 [R1+0x3948], R8 ;  /* 0x0039480801007387 */ /* 0x0001e80000100a00 */
[----:B0-----:R-:W2:Y:S04]  /*46160*/  LDL.LU.64 R8, [R1+0xb0] ;  /* 0x0000b00001087983 */ /* 0x001ea80000300a00 */
[----:B--2---:R-:W-:Y:S04]  /*46170*/  STL.64 [R1+0x3960], R8 ;  /* 0x0039600801007387 */ /* 0x004fe80000100a00 */
[----:B------:R-:W2:Y:S04]  /*46180*/  LDL.LU.64 R24, [R1+0x180] ;  /* 0x0001800001187983 */ /* 0x000ea80000300a00 */
[----:B--2---:R0:W-:Y:S04]  /*46190*/  STL.64 [R1+0x3958], R24 ;  /* 0x0039581801007387 */ /* 0x0041e80000100a00 */
[----:B0-----:R-:W2:Y:S04]  /*461a0*/  LDL.LU R24, [R1+0x3d0] ;  /* 0x0003d00001187983 */ /* 0x001ea80000300800 */
[----:B------:R-:W2:Y:S04]  /*461b0*/  LDL.LU R25, [R1+0x3d4] ;  /* 0x0003d40001197983 */ /* 0x000ea80000300800 */
[----:B------:R-:W2:Y:S04]  /*461c0*/  LDL.LU R26, [R1+0x3d8] ;  /* 0x0003d800011a7983 */ /* 0x000ea80000300800 */
[----:B------:R-:W2:Y:S04]  /*461d0*/  LDL.LU R27, [R1+0x3dc] ;  /* 0x0003dc00011b7983 */ /* 0x000ea80000300800 */
[----:B------:R-:W4:Y:S04]  /*461e0*/  LDL.LU R8, [R1+0x3e0] ;  /* 0x0003e00001087983 */ /* 0x000f280000300800 */
[----:B------:R-:W4:Y:S04]  /*461f0*/  LDL.LU R9, [R1+0x3e4] ;  /* 0x0003e40001097983 */ /* 0x000f280000300800 */
[----:B------:R-:W4:Y:S04]  /*46200*/  LDL.LU R10, [R1+0x3e8] ;  /* 0x0003e800010a7983 */ /* 0x000f280000300800 */
[----:B------:R-:W4:Y:S04]  /*46210*/  LDL.LU R11, [R1+0x3ec] ;  /* 0x0003ec00010b7983 */ /* 0x000f280000300800 */
[----:B------:R-:W-:Y:S04]  /*46220*/  STL.64 [R1+0x3900], R16 ;  /* 0x0039001001007387 */ /* 0x000fe80000100a00 */
[----:B---3--:R-:W-:Y:S04]  /*46230*/  STL.64 [R1+0x38c8], R22 ;  /* 0x0038c81601007387 */ /* 0x008fe80000100a00 */
[----:B------:R0:W-:Y:S04]  /*46240*/  STL.64 [R1+0x38c0], R20 ;  /* 0x0038c01401007387 */ /* 0x0001e80000100a00 */
[----:B0-----:R-:W3:Y:S04]  /*46250*/  LDL.LU R20, [R1+0x140] ;  /* 0x0001400001147983 */ /* 0x001ee80000300800 */
[----:B------:R-:W3:Y:S04]  /*46260*/  LDL.LU R21, [R1+0x144] ;  /* 0x0001440001157983 */ /* 0x000ee80000300800 */
[----:B------:R-:W2:Y:S04]  /*46270*/  LDL.LU R22, [R1+0x148] ;  /* 0x0001480001167983 */ /* 0x000ea80000300800 */
[----:B------:R-:W2:Y:S01]  /*46280*/  LDL.LU R23, [R1+0x14c] ;  /* 0x00014c0001177983 */ /* 0x000ea20000300800 */
[----:B------:R-:W-:Y:S01]  /*46290*/  IMAD.MOV.U32 R16, RZ, RZ, R29 ;  /* 0x000000ffff107224 */ /* 0x000fe200078e001d */
[----:B------:R-:W-:-:S02]  /*462a0*/  MOV R17, R3 ;  /* 0x0000000300117202 */ /* 0x000fc40000000f00 */
[----:B------:R-:W3:Y:S04]  /*462b0*/  LDL.LU R29, [R1+0x3968] ;  /* 0x00396800011d7983 */ /* 0x000ee80000300800 */
[----:B------:R0:W-:Y:S04]  /*462c0*/  STL.64 [R1+0x3928], R16 ;  /* 0x0039281001007387 */ /* 0x0001e80000100a00 */
[----:B0-----:R-:W4:Y:S04]  /*462d0*/  LDL.LU R16, [R1+0x310] ;  /* 0x0003100001107983 */ /* 0x001f280000300800 */
[----:B------:R-:W4:Y:S04]  /*462e0*/  LDL.LU R17, [R1+0x314] ;  /* 0x0003140001117983 */ /* 0x000f280000300800 */
[----:B------:R-:W4:Y:S04]  /*462f0*/  LDL.LU R18, [R1+0x318] ;  /* 0x0003180001127983 */ /* 0x000f280000300800 */
[----:B------:R-:W4:Y:S04]  /*46300*/  LDL.LU R19, [R1+0x31c] ;  /* 0x00031c0001137983 */ /* 0x000f280000300800 */
[----:B--2---:R-:W-:Y:S04]  /*46310*/  STL.64 [R1+0x38e0], R22 ;  /* 0x0038e01601007387 */ /* 0x004fe80000100a00 */
[----:B---3--:R0:W-:Y:S04]  /*46320*/  STL.64 [R1+0x38d8], R20 ;  /* 0x0038d81401007387 */ /* 0x0081e80000100a00 */
[----:B0-----:R-:W2:Y:S04]  /*46330*/  LDL.LU R20, [R1+0x150] ;  /* 0x0001500001147983 */ /* 0x001ea80000300800 */
[----:B------:R-:W2:Y:S04]  /*46340*/  LDL.LU R21, [R1+0x154] ;  /* 0x0001540001157983 */ /* 0x000ea80000300800 */
[----:B------:R-:W3:Y:S04]  /*46350*/  LDL.LU R22, [R1+0x158] ;  /* 0x0001580001167983 */ /* 0x000ee80000300800 */
[----:B------:R-:W3:Y:S01]  /*46360*/  LDL.LU R23, [R1+0x15c] ;  /* 0x00015c0001177983 */ /* 0x000ee20000300800 */
[C---:B----4-:R-:W-:Y:S03]  /*46370*/  HMMA.16816.F32 R8, R12.reuse, R4, R8 ;  /* 0x000000040c08723c */ /* 0x050fe60000001808 */
[----:B---3--:R-:W-:Y:S04]  /*46380*/  STL.64 [R1+0x38f8], R22 ;  /* 0x0038f81601007387 */ /* 0x008fe80000100a00 */
[----:B--2---:R0:W-:Y:S04]  /*46390*/  STL.64 [R1+0x38f0], R20 ;  /* 0x0038f01401007387 */ /* 0x0041e80000100a00 */
        /* <DEDUP_REMOVED lines=8> */
[----:B------:R-:W2:Y:S04]  /*46420*/  LDL.LU R22, [R1+0x308] ;  /* 0x0003080001167983 */ /* 0x000ea80000300800 */
[----:B------:R-:W2:Y:S04]  /*46430*/  LDL.LU R23, [R1+0x30c] ;  /* 0x00030c0001177983 */ /* 0x000ea80000300800 */
[----:B------:R0:W-:Y:S04]  /*46440*/  STL.64 [R1+0x1d0], R8 ;  /* 0x0001d00801007387 */ /* 0x0001e80000100a00 */
[----:B------:R-:W-:Y:S04]  /*46450*/  STL.64 [R1+0x1d8], R10 ;  /* 0x0001d80a01007387 */ /* 0x000fe80000100a00 */
[----:B0-----:R-:W3:Y:S02]  /*46460*/  LDL.LU.64 R8, [R1+0x3960] ;  /* 0x0039600001087983 */ /* 0x001ee40000300a00 */
[----:B---3--:R-:W-:Y:S01]  /*46470*/  HMMA.16816.F32 R24, R12, R8, R24 ;  /* 0x000000080c18723c */ /* 0x008fe20000001818 */
[----:B------:R-:W-:-:S02]  /*46480*/  MOV R7, R8 ;  /* 0x0000000800077202 */ /* 0x000fc40000000f00 */
[----:B------:R-:W-:Y:S11]  /*46490*/  MOV R6, R9 ;  /* 0x0000000900067202 */ /* 0x000ff60000000f00 */
[----:B------:R-:W-:Y:S09]  /*464a0*/  @!UPT UIADD3 URZ, URZ, URZ, URZ ;  /* 0x0000003f3f3ff290 */ /* 0x000ff2000fffe03f */
[----:B------:R0:W-:Y:S04]  /*464b0*/  STL.64 [R1+0x1c0], R24 ;  /* 0x0001c01801007387 */ /* 0x0001e80000100a00 */
[----:B------:R-:W-:Y:S04]  /*464c0*/  STL.64 [R1+0x1c8], R26 ;  /* 0x0001c81a01007387 */ /* 0x000fe80000100a00 */
[----:B0-----:R-:W3:Y:S04]  /*464d0*/  LDL.LU.64 R24, [R1+0x3958] ;  /* 0x0039580001187983 */ /* 0x001ee80000300a00 */
[----:B------:R-:W3:Y:S04]  /*464e0*/  LDL.LU.64 R10, [R1+0x3950] ;  /* 0x00395000010a7983 */ /* 0x000ee80000300a00 */
[----:B------:R-:W3:Y:S02]  /*464f0*/  LDL.LU.64 R8, [R1+0x3948] ;  /* 0x0039480001087983 */ /* 0x000ee40000300a00 */
[----:B---3--:R-:W-:Y:S11]  /*46500*/  HMMA.16816.F32 R8, R12, R24, R8 ;  /* 0x000000180c08723c */ /* 0x008ff60000001808 */
[----:B------:R-:W-:Y:S11]  /*46510*/  @!UPT UIADD3 URZ, URZ, URZ, URZ ;  /* 0x0000003f3f3ff290 */ /* 0x000ff6000fffe03f */
[----:B------:R-:W-:Y:S01]  /*46520*/  @!UPT UIADD3 URZ, URZ, URZ, URZ ;  /* 0x0000003f3f3ff290 */ /* 0x000fe2000fffe03f */
[----:B------:R0:W-:Y:S04]  /*46530*/  STL.64 [R1+0x1b0], R8 ;  /* 0x0001b00801007387 */ /* 0x0001e80000100a00 */
[----:B------:R1:W-:Y:S04]  /*46540*/  STL.64 [R1+0x1b8], R10 ;  /* 0x0001b80a01007387 */ /* 0x0003e80000100a00 */
[----:B0-----:R-:W3:Y:S01]  /*46550*/  LDL.LU.64 R8, [R1+0x3940] ;  /* 0x0039400001087983 */ /* 0x001ee20000300a00 */
[----:B------:R-:W-:Y:S01]  /*46560*/  IMAD.MOV.U32 R3, RZ, RZ, R24 ;  /* 0x000000ffff037224 */ /* 0x000fe200078e0018 */
[----:B------:R-:W-:-:S02]  /*46570*/  MOV R26, R25 ;  /* 0x00000019001a7202 */ /* 0x000fc40000000f00 */
[----:B------:R-:W4:Y:S04]  /*46580*/  LDL.LU R27, [R1+0x3938] ;  /* 0x00393800011b7983 */ /* 0x000f280000300800 */
[----:B------:R-:W2:Y:S01]  /*46590*/  LDL.LU.64 R24, [R1+0x3930] ;  /* 0x0039300001187983 */ /* 0x000ea20000300a00 */
[----:B---3--:R-:W-:Y:S03]  /*465a0*/  HMMA.16816.F32 R12, R12, R8, R16 ;  /* 0x000000080c0c723c */ /* 0x008fe60000001810 */
[----:B------:R-:W2:Y:S04]  /*465b0*/  LDL.LU.64 R16, [R1+0x3928] ;  /* 0x0039280001107983 */ /* 0x000ea80000300a00 */
[----:B-1----:R-:W2:Y:S04]  /*465c0*/  LDL.LU.64 R10, [R1+0x3920] ;  /* 0x00392000010a7983 */ /* 0x002ea80000300a00 */
[----:B------:R-:W2:Y:S11]  /*465d0*/  LDL.LU.64 R8, [R1+0x3918] ;  /* 0x0039180001087983 */ /* 0x000eb60000300a00 */
[----:B------:R-:W-:Y:S01]  /*465e0*/  @!UPT UIADD3 URZ, URZ, URZ, URZ ;  /* 0x0000003f3f3ff290 */ /* 0x000fe2000fffe03f */
[----:B------:R-:W-:Y:S04]  /*465f0*/  STL.64 [R1+0x190], R12 ;  /* 0x0001900c01007387 */ /* 0x000fe80000100a00 */
[----:B------:R-:W-:Y:S04]  /*46600*/  STL.64 [R1+0x198], R14 ;  /* 0x0001980e01007387 */ /* 0x000fe80000100a00 */
[----:B------:R-:W0:Y:S04]  /*46610*/  LDSM.16.M88.4 R12, [R0+0x29000] ;  /* 0x02900000000c783b */ /* 0x000e280000000200 */
[----:B0-----:R-:W-:Y:S04]  /*46620*/  STL.64 [R1+0x3698], R14 ;  /* 0x0036980e01007387 */ /* 0x001fe80000100a00 */
[----:B------:R0:W-:Y:S04]  /*46630*/  STL.64 [R1+0x3690], R12 ;  /* 0x0036900c01007387 */ /* 0x0001e80000100a00 */
[----:B0-----:R-:W3:Y:S04]  /*46640*/  LDL.LU.64 R12, [R1+0x1a0] ;  /* 0x0001a000010c7983 */ /* 0x001ee80000300a00 */
[----:B------:R-:W3:Y:S01]  /*46650*/  LDL.64 R14, [R1+0x1a8] ;  /* 0x0001a800010e7983 */ /* 0x000ee20000100a00 */
[C---:B--2---:R-:W-:Y:S03]  /*46660*/  HMMA.16816.F32 R16, R8.reuse, R16, R20 ;  /* 0x000000100810723c */ /* 0x044fe60000001814 */
[----:B---3--:R-:W-:Y:S04]  /*46670*/  STL.64 [R1+0x37d0], R14 ;  /* 0x0037d00e01007387 */ /* 0x008fe80000100a00 */
[----:B------:R0:W-:Y:S04]  /*46680*/  STL.64 [R1+0x37c8], R12 ;  /* 0x0037c80c01007387 */ /* 0x0001e80000100a00 */
[----:B0-----:R-:W2:Y:S04]  /*46690*/  LDL.LU R12, [R1+0xd0] ;  /* 0x0000d000010c7983 */ /* 0x001ea80000300800 */
[----:B------:R-:W2:Y:S04]  /*466a0*/  LDL.LU R13, [R1+0xd4] ;  /* 0x0000d400010d7983 */ /* 0x000ea80000300800 */
[----:B------:R-:W2:Y:S04]  /*466b0*/  LDL.LU R14, [R1+0xd8] ;  /* 0x0000d800010e7983 */ /* 0x000ea80000300800 */
[----:B------:R-:W-:Y:S04]  /*466c0*/  STL [R1+0x2ff0], R0 ;  /* 0x002ff00001007387 */ /* 0x000fe80000100800 */
[----:B------:R-:W3:Y:S04]  /*466d0*/  LDL.LU.64 R22, [R1+0x3910] ;  /* 0x0039100001167983 */ /* 0x000ee80000300a00 */
[----:B------:R-:W3:Y:S04]  /*466e0*/  LDL.LU.64 R20, [R1+0x3908] ;  /* 0x0039080001147983 */ /* 0x000ee80000300a00 */
[----:B------:R0:W-:Y:S04]  /*466f0*/  STL.64 [R1+0x170], R16 ;  /* 0x0001701001007387 */ /* 0x0001e80000100a00 */
[----:B------:R3:W-:Y:S04]  /*46700*/  STL.64 [R1+0x178], R18 ;  /* 0x0001781201007387 */ /* 0x0007e80000100a00 */
[----:B0-----:R-:W3:Y:S02]  /*46710*/  LDL.LU.64 R16, [R1+0x3900] ;  /* 0x0039000001107983 */ /* 0x001ee40000300a00 */
[C---:B---3--:R-:W-:Y:S02]  /*46720*/  HMMA.16816.F32 R16, R8.reuse, R16, R20 ;  /* 0x000000100810723c */ /* 0x048fe40000001814 */
[----:B------:R-:W3:Y:S04]  /*46730*/  LDL.LU.64 R22, [R1+0x38f8] ;  /* 0x0038f80001167983 */ /* 0x000ee80000300a00 */
[----:B------:R-:W3:Y:S11]  /*46740*/  LDL.LU.64 R20, [R1+0x38f0] ;  /* 0x0038f00001147983 */ /* 0x000ef60000300a00 */
[----:B------:R-:W-:Y:S06]  /*46750*/  @!UPT UIADD3 URZ, URZ, URZ, URZ ;  /* 0x0000003f3f3ff290 */ /* 0x000fec000fffe03f */
        /* <DEDUP_REMOVED lines=51> */
[----:B0-----:R-:W3:Y:S01]  /*46a90*/  LDL.LU.64 R16, [R1+0x3840] ;  /* 0x0038400001107983 */ /* 0x001ee20000300a00 */
[----:B------:R-:W-:Y:S01]  /*46aa0*/  MOV R15, R29 ;  /* 0x0000001d000f7202 */ /* 0x000fe20000000f00 */
[C---:B---3--:R-:W-:Y:S02]  /*46ab0*/  HMMA.16816.F32 R16, R8.reuse, R16, R20 ;  /* 0x000000100810723c */ /* 0x048fe40000001814 */
[----:B------:R-:W3:Y:S04]  /*46ac0*/  LDL.LU.64 R22, [R1+0x3838] ;  /* 0x0038380001167983 */ /* 0x000ee80000300a00 */
[----:B------:R-:W3:Y:S11]  /*46ad0*/  LDL.LU.64 R20, [R1+0x3830] ;  /* 0x0038300001147983 */ /* 0x000ef60000300a00 */
[----:B------:R-:W-:Y:S06]  /*46ae0*/  @!UPT UIADD3 URZ, URZ, URZ, URZ ;  /* 0x0000003f3f3ff290 */ /* 0x000fec000fffe03f */
[----:B------:R-:W-:Y:S04]  /*46af0*/  STL.64 [R1+0xe0], R16 ;  /* 0x0000e01001007387 */ /* 0x000fe80000100a00 */
[----:B------:R0:W-:Y:S04]  /*46b00*/  STL.64 [R1+0xe8], R18 ;  /* 0x0000e81201007387 */ /* 0x0001e80000100a00 */
[----:B0-----:R-:W3:Y:S04]  /*46b10*/  LDL.LU.64 R18, [R1+0x3828] ;  /* 0x0038280001127983 */ /* 0x001ee80000300a00 */
[----:B------:R-:W3:Y:S01]  /*46b20*/  LDL.LU.64 R16, [R1+0x3820] ;  /* 0x0038200001107983 */ /* 0x000ee20000300a00 */
[C---:B--2---:R-:W-:Y:S11]  /*46b30*/  HMMA.16816.F32 R12, R8.reuse, R24, R12 ;  /* 0x00000018080c723c */ /* 0x044ff6000000180c */
[----:B------:R-:W-:Y:S11]  /*46b40*/  @!UPT UIADD3 URZ, URZ, URZ, URZ ;  /* 0x0000003f3f3ff290 */ /* 0x000ff6000fffe03f */
[----:B------:R-:W-:Y:S01]  /*46b50*/  @!UPT UIADD3 URZ, URZ, URZ, URZ ;  /* 0x0000003f3f3ff290 */ /* 0x000fe2000fffe03f */
[----:B------:R-:W-:Y:S04]  /*46b60*/  STL.64 [R1+0xd0], R12 ;  /* 0x0000d00c01007387 */ /* 0x000fe80000100a00 */
[----:B------:R3:W-:Y:S02]  /*46b70*/  STL.64 [R1+0xd8], R14 ;  /* 0x0000d80e01007387 */ /* 0x0007e40000100a00 */
[----:B---3--:R-:W-:Y:S11]  /*46b80*/  HMMA.16816.F32 R12, R8, R20, R16 ;  /* 0x00000014080c723c */ /* 0x008ff60000001810 */
[----:B------:R-:W-:Y:S11]  /*46b90*/  @!UPT UIADD3 URZ, URZ, URZ, URZ ;  /* 0x0000003f3f3ff290 */ /* 0x000ff6000fffe03f */
[----:B------:R-:W-:Y:S01]  /*46ba0*/  @!UPT UIADD3 URZ, URZ, URZ, URZ ;  /* 0x0000003f3f3ff290 */ /* 0x000fe2000fffe03f */
[----:B------:R-:W-:Y:S04]  /*46bb0*/  STL.64 [R1+0xc0], R12 ;  /* 0x0000c00c01007387 */ /* 0x000fe80000100a00 */
[----:B------:R-:W-:Y:S04]  /*46bc0*/  STL [R1+0xc8], R14 ;  /* 0x0000c80e01007387 */ /* 0x000fe80000100800 */
[----:B------:R0:W-:Y:S04]  /*46bd0*/  STL.64 [R1+0x37f0], R22 ;  /* 0x0037f01601007387 */ /* 0x0001e80000100a00 */
[----:B------:R-:W2:Y:S04]  /*46be0*/  LDL.LU R20, [R1+0x2c0] ;  /* 0x0002c00001147983 */ /* 0x000ea80000300800 */
[----:B------:R-:W2:Y:S04]  /*46bf0*/  LDL.LU R21, [R1+0x2c4] ;  /* 0x0002c40001157983 */ /* 0x000ea80000300800 */
[----:B0-----:R-:W3:Y:S04]  /*46c00*/  LDL.LU R22, [R1+0x2c8] ;  /* 0x0002c80001167983 */ /* 0x001ee80000300800 */
[----:B------:R-:W3:Y:S04]  /*46c10*/  LDL.LU R23, [R1+0x2cc] ;  /* 0x0002cc0001177983 */ /* 0x000ee80000300800 */
[----:B---3--:R-:W-:Y:S04]  /*46c20*/  STL.64 [R1+0x3808], R22 ;  /* 0x0038081601007387 */ /* 0x008fe80000100a00 */
[----:B--2---:R0:W-:Y:S04]  /*46c30*/  STL.64 [R1+0x3800], R20 ;  /* 0x0038001401007387 */ /* 0x0041e80000100a00 */
[----:B0-----:R-:W2:Y:S04]  /*46c40*/  LDL.LU R20, [R1+0x2d0] ;  /* 0x0002d00001147983 */ /* 0x001ea80000300800 */
[----:B------:R-:W2:Y:S04]  /*46c50*/  LDL.LU R21, [R1+0x2d4] ;  /* 0x0002d40001157983 */ /* 0x000ea80000300800 */
[----:B------:R-:W2:Y:S04]  /*46c60*/  LDL.LU R22, [R1+0x2d8] ;  /* 0x0002d80001167983 */ /* 0x000ea80000300800 */
[----:B------:R-:W2:Y:S04]  /*46c70*/  LDL.LU R23, [R1+0x2dc] ;  /* 0x0002dc0001177983 */ /* 0x000ea80000300800 */
[----:B------:R-:W3:Y:S04]  /*46c80*/  LDL.LU R16, [R1+0x2a0] ;  /* 0x0002a00001107983 */ /* 0x000ee80000300800 */
[----:B------:R-:W3:Y:S04]  /*46c90*/  LDL.LU R17, [R1+0x2a4] ;  /* 0x0002a40001117983 */ /* 0x000ee80000300800 */
[----:B------:R-:W2:Y:S04]  /*46ca0*/  LDL.LU R18, [R1+0x2a8] ;  /* 0x0002a80001127983 */ /* 0x000ea80000300800 */
[----:B------:R-:W2:Y:S01]  /*46cb0*/  LDL.LU R19, [R1+0x2ac] ;  /* 0x0002ac0001137983 */ /* 0x000ea20000300800 */
[----:B------:R-:W-:Y:S01]  /*46cc0*/  IMAD.MOV.U32 R12, RZ, RZ, R3 ;  /* 0x000000ffff0c7224 */ /* 0x000fe200078e0003 */
[----:B------:R-:W-:-:S02]  /*46cd0*/  MOV R13, R26 ;  /* 0x0000001a000d7202 */ /* 0x000fc40000000f00 */
[----:B--2---:R0:W-:Y:S04]  /*46ce0*/  STL.64 [R1+0x37e0], R18 ;  /* 0x0037e01201007387 */ /* 0x0041e80000100a00 */
[----:B---3--:R1:W-:Y:S04]  /*46cf0*/  STL.64 [R1+0x37d8], R16 ;  /* 0x0037d81001007387 */ /* 0x0083e80000100a00 */
[----:B------:R-:W2:Y:S04]  /*46d00*/  LDL.LU R3, [R1+0x381c] ;  /* 0x00381c0001037983 */ /* 0x000ea80000300800 */
[----:B------:R-:W4:Y:S01]  /*46d10*/  LDL.LU R26, [R1+0x3818] ;  /* 0x00381800011a7983 */ /* 0x000f220000300800 */
[----:B------:R-:W-:Y:S01]  /*46d20*/  HMMA.16816.F32 R20, R8, R4, R20 ;  /* 0x000000040814723c */ /* 0x000fe20000001814 */
[----:B------:R-:W-:-:S02]  /*46d30*/  MOV R29, R15 ;  /* 0x0000000f001d7202 */ /* 0x000fc40000000f00 */
[----:B------:R3:W-:Y:S01]  /*46d40*/  STL.64 [R1+0x37e8], R12 ;  /* 0x0037e80c01007387 */ /* 0x0007e20000100a00 */
[----:B0-----:R-:W-:Y:S01]  /*46d50*/  MOV R19, R2 ;  /* 0x0000000200137202 */ /* 0x001fe20000000f00 */
[----:B-1----:R-:W-:Y:S01]  /*46d60*/  IMAD.MOV.U32 R17, RZ, RZ, R28 ;  /* 0x000000ffff117224 */ /* 0x002fe200078e001c */
[----:B---3--:R-:W-:Y:S02]  /*46d70*/  MOV R12, R7 ;  /* 0x00000007000c7202 */ /* 0x008fe40000000f00 */
[----:B------:R-:W3:Y:S01]  /*46d80*/  LDL.LU R7, [R1+0x3814] ;  /* 0x0038140001077983 */ /* 0x000ee20000300800 */
[----:B------:R-:W-:-:S03]  /*46d90*/  MOV R13, R6 ;  /* 0x00000006000d7202 */ /* 0x000fc60000000f00 */
[----:B------:R-:W3:Y:S11]  /*46da0*/  LDL.LU R6, [R1+0x3810] ;  /* 0x0038100001067983 */ /* 0x000ef60000300800 */
[----:B------:R-:W-:Y:S01]  /*46db0*/  @!UPT UIADD3 URZ, URZ, URZ, URZ ;  /* 0x0000003f3f3ff290 */ /* 0x000fe2000fffe03f */
[----:B------:R-:W-:Y:S01]  /*46dc0*/  MOV R2, R23 ;  /* 0x0000001700027202 */ /* 0x000fe20000000f00 */
[----:B------:R-:W3:Y:S01]  /*46dd0*/  LDL.LU R16, [R1+0x2b0] ;  /* 0x0002b00001107983 */ /* 0x000ee20000300800 */
[----:B------:R-:W-:Y:S01]  /*46de0*/  MOV R28, R20 ;  /* 0x00000014001c7202 */ /* 0x000fe20000000f00 */
[----:B------:R-:W-:Y:S02]  /*46df0*/  IMAD.MOV.U32 R25, RZ, RZ, R21 ;  /* 0x000000ffff197224 */ /* 0x000fe400078e0015 */
[----:B------:R-:W-:Y:S01]  /*46e00*/  STL [R1+0x36bc], R29 ;  /* 0x0036bc1d01007387 */ /* 0x000fe20000100800 */
[----:B--2---:R-:W-:Y:S02]  /*46e10*/  MOV R18, R3 ;  /* 0x0000000300127202 */ /* 0x004fe40000000f00 */
[----:B------:R-:W-:Y:S02]  /*46e20*/  MOV R3, R22 ;  /* 0x0000001600037202 */ /* 0x000fe40000000f00 */
[----:B------:R-:W2:Y:S04]  /*46e30*/  LDL.LU.64 R22, [R1+0x3808] ;  /* 0x0038080001167983 */ /* 0x000ea80000300a00 */
[----:B------:R-:W2:Y:S04]  /*46e40*/  LDL.LU.64 R20, [R1+0x3800] ;  /* 0x0038000001147983 */ /* 0x000ea80000300a00 */
[----:B------:R-:W-:Y:S04]  /*46e50*/  STL [R1+0x36cc], R2 ;  /* 0x0036cc0201007387 */ /* 0x000fe80000100800 */
[----:B------:R-:W-:Y:S04]  /*46e60*/  STL [R1+0x36c8], R3 ;  /* 0x0036c80301007387 */ /* 0x000fe80000100800 */
[----:B------:R0:W-:Y:S04]  /*46e70*/  STL [R1+0x36c4], R25 ;  /* 0x0036c41901007387 */ /* 0x0001e80000100800 */
[----:B----4-:R3:W-:Y:S04]  /*46e80*/  STL.64 [R1+0x37a0], R26 ;  /* 0x0037a01a01007387 */ /* 0x0107e80000100a00 */
[----:B------:R-:W4:Y:S04]  /*46e90*/  LDL.LU R24, [R1+0x270] ;  /* 0x0002700001187983 */ /* 0x000f280000300800 */
[----:B0-----:R-:W4:Y:S01]  /*46ea0*/  LDL.LU R25, [R1+0x274] ;  /* 0x0002740001197983 */ /* 0x001f220000300800 */
[----:B---3--:R-:W-:Y:S01]  /*46eb0*/  MOV R26, R6 ;  /* 0x00000006001a7202 */ /* 0x008fe20000000f00 */
[----:B------:R-:W-:-:S02]  /*46ec0*/  IMAD.MOV.U32 R27, RZ, RZ, R7 ;  /* 0x000000ffff1b7224 */ /* 0x000fc400078e0007 */
[----:B------:R-:W3:Y:S04]  /*46ed0*/  LDL.LU R6, [R1+0x37fc] ;  /* 0x0037fc0001067983 */ /* 0x000ee80000300800 */
[----:B------:R-:W3:Y:S04]  /*46ee0*/  LDL.LU R7, [R1+0x37f8] ;  /* 0x0037f80001077983 */ /* 0x000ee80000300800 */
[----:B------:R0:W-:Y:S01]  /*46ef0*/  STL.64 [R1+0x37b0], R26 ;  /* 0x0037b01a01007387 */ /* 0x0001e20000100a00 */
[----:B--2---:R-:W-:Y:S03]  /*46f00*/  HMMA.16816.F32 R12, R8, R12, R20 ;  /* 0x0000000c080c723c */ /* 0x004fe60000001814 */
[----:B----4-:R-:W-:Y:S11]  /*46f10*/  STL.64 [R1+0x37a8], R24 ;  /* 0x0037a81801007387 */ /* 0x010ff60000100a00 */
[----:B------:R-:W-:Y:S10]  /*46f20*/  @!UPT UIADD3 URZ, URZ, URZ, URZ ;  /* 0x0000003f3f3ff290 */ /* 0x000ff4000fffe03f */
[----:B------:R-:W-:Y:S01]  /*46f30*/  MOV R20, R12 ;  /* 0x0000000c00147202 */ /* 0x000fe20000000f00 */
[----:B0-----:R-:W2:Y:S01]  /*46f40*/  LDL.LU.64 R26, [R1+0x88] ;  /* 0x00008800011a7983 */ /* 0x001ea20000300a00 */
[----:B------:R-:W-:-:S03]  /*46f50*/  MOV R5, R13 ;  /* 0x0000000d00057202 */ /* 0x000fc60000000f00 */
[----:B------:R-:W-:Y:S04]  /*46f60*/  STL [R1+0x36c0], R28 ;  /* 0x0036c01c01007387 */ /* 0x000fe80000100800 */
[----:B------:R-:W4:Y:S04]  /*46f70*/  LDL.LU.64 R22, [R1+0x37f0] ;  /* 0x0037f00001167983 */ /* 0x000f280000300a00 */
[----:B------:R-:W2:Y:S01]  /*46f80*/  LDL.LU.64 R12, [R1+0x37e8] ;  /* 0x0037e800010c7983 */ /* 0x000ea20000300a00 */
[----:B------:R-:W-:Y:S01]  /*46f90*/  MOV R4, R14 ;  /* 0x0000000e00047202 */ /* 0x000fe20000000f00 */
[----:B------:R-:W-:-:S02]  /*46fa0*/  IMAD.MOV.U32 R0, RZ, RZ, R15 ;  /* 0x000000ffff007224 */ /* 0x000fc400078e000f */
[C---:B--2---:R-:W-:Y:S01]  /*46fb0*/  HMMA.16816.F32 R12, R8.reuse, R12, R16 ;  /* 0x0000000c080c723c */ /* 0x044fe20000001810 */
[----:B----4-:R0:W-:Y:S04]  /*46fc0*/  STL.64 [R1+0x3728], R22 ;  /* 0x0037281601007387 */ /* 0x0101e80000100a00 */
[----:B------:R-:W-:Y:S04]  /*46fd0*/  STL [R1+0x3720], R20 ;  /* 0x0037201401007387 */ /* 0x000fe80000100800 */
[----:B0-----:R-:W2:Y:S04]  /*46fe0*/  LDL.LU.64 R22, [R1+0x58] ;  /* 0x0000580001167983 */ /* 0x001ea80000300a00 */
[----:B---3--:R-:W-:Y:S04]  /*46ff0*/  STL.64 [R1+0x3718], R6 ;  /* 0x0037180601007387 */ /* 0x008fe80000100a00 */
[----:B------:R0:W-:Y:S04]  /*47000*/  STL.64 [R1+0x3710], R4 ;  /* 0x0037100401007387 */ /* 0x0001e80000100a00 */
[----:B0-----:R-:W2:Y:S04]  /*47010*/  LDL.LU R4, [R1+0x250] ;  /* 0x0002500001047983 */ /* 0x001ea80000300800 */
[----:B------:R-:W2:Y:S04]  /*47020*/  LDL.LU R5, [R1+0x254] ;  /* 0x0002540001057983 */ /* 0x000ea80000300800 */
[----:B------:R-:W2:Y:S04]  /*47030*/  LDL.LU R6, [R1+0x258] ;  /* 0x0002580001067983 */ /* 0x000ea80000300800 */
[----:B------:R-:W2:Y:S04]  /*47040*/  LDL.LU R7, [R1+0x25c] ;  /* 0x00025c0001077983 */ /* 0x000ea80000300800 */
[----:B------:R-:W-:Y:S04]  /*47050*/  STL [R1+0x36d0], R0 ;  /* 0x0036d00001007387 */ /* 0x000fe80000100800 */
[----:B------:R-:W3:Y:S04]  /*47060*/  LDL.LU.64 R18, [R1+0x37e0] ;  /* 0x0037e00001127983 */ /* 0x000ee80000300a00 */
[----:B------:R-:W3:Y:S04]  /*47070*/  LDL.LU.64 R16, [R1+0x37d8] ;  /* 0x0037d80001107983 */ /* 0x000ee80000300a00 */
[----:B------:R-:W-:Y:S04]  /*47080*/  STL.64 [R1+0x2b0], R12 ;  /* 0x0002b00c01007387 */ /* 0x000fe80000100a00 */
[----:B------:R0:W-:Y:S04]  /*47090*/  STL.64 [R1+0x2b8], R14 ;  /* 0x0002b80e01007387 */ /* 0x0001e80000100a00 */
[----:B0-----:R-:W4:Y:S04]  /*470a0*/  LDL.LU.64 R14, [R1+0x37d0] ;  /* 0x0037d000010e7983 */ /* 0x001f280000300a00 */
[----:B------:R-:W3:Y:S02]  /*470b0*/  LDL.LU.64 R12, [R1+0x37c8] ;  /* 0x0037c800010c7983 */ /* 0x000ee40000300a00 */
[----:B---3--:R-:W-:Y:S02]  /*470c0*/  HMMA.16816.F32 R8, R8, R12, R16 ;  /* 0x0000000c0808723c */ /* 0x008fe40000001810 */
[----:B------:R-:W3:Y:S04]  /*470d0*/  LDL.LU.64 R18, [R1+0x37c0] ;  /* 0x0037c00001127983 */ /* 0x000ee80000300a00 */
[----:B------:R-:W3:Y:S11]  /*470e0*/  LDL.LU.64 R16, [R1+0x37b8] ;  /* 0x0037b80001107983 */ /* 0x000ef60000300a00 */
[----:B------:R-:W-:Y:S06]  /*470f0*/  @!UPT UIADD3 URZ, URZ, URZ, URZ ;  /* 0x0000003f3f3ff290 */ /* 0x000fec000fffe03f */
[----:B------:R-:W-:Y:S04]  /*47100*/  STL.64 [R1+0x2a0], R8 ;  /* 0x0002a00801007387 */ /* 0x000fe80000100a00 */
[----:B------:R0:W-:Y:S04]  /*47110*/  STL.64 [R1+0x2a8], R10 ;  /* 0x0002a80a01007387 */ /* 0x0001e80000100a00 */
[----:B0-----:R-:W3:Y:S04]  /*47120*/  LDL.LU.64 R10, [R1+0x98] ;  /* 0x00009800010a7983 */ /* 0x001ee80000300a00 */
[----:B----4-:R0:W-:Y:S04]  /*47130*/  STL.64 [R1+0x36b0], R14 ;  /* 0x0036b00e01007387 */ /* 0x0101e80000100a00 */
[----:B------:R-:W3:Y:S04]  /*47140*/  LDL.LU R12, [R1+0x290] ;  /* 0x00029000010c7983 */ /* 0x000ee80000300800 */
[----:B------:R-:W3:Y:S04]  /*47150*/  LDL.LU R13, [R1+0x294] ;  /* 0x00029400010d7983 */ /* 0x000ee80000300800 */
[----:B0-----:R-:W3:Y:S04]  /*47160*/  LDL.LU R14, [R1+0x298] ;  /* 0x00029800010e7983 */ /* 0x001ee80000300800 */
[----:B------:R-:W3:Y:S02]  /*47170*/  LDL.LU R15, [R1+0x29c] ;  /* 0x00029c00010f7983 */ /* 0x000ee40000300800 */
[----:B---3--:R-:W-:Y:S11]  /*47180*/  HMMA.16816.F32 R12, R16, R10, R12 ;  /* 0x0000000a100c723c */ /* 0x008ff6000000180c */
[----:B------:R-:W-:Y:S11]  /*47190*/  @!UPT UIADD3 URZ, URZ, URZ, URZ ;  /* 0x0000003f3f3ff290 */ /* 0x000ff6000fffe03f */
[----:B------:R-:W-:Y:S01]  /*471a0*/  @!UPT UIADD3 URZ, URZ, URZ, URZ ;  /* 0x0000003f3f3ff290 */ /* 0x000fe2000fffe03f */
[----:B------:R0:W-:Y:S04]  /*471b0*/  STL.64 [R1+0x290], R12 ;  /* 0x0002900c01007387 */ /* 0x0001e80000100a00 */
[----:B------:R-:W-:Y:S01]  /*471c0*/  STL.64 [R1+0x298], R14 ;  /* 0x0002980e01007387 */ /* 0x000fe20000100a00 */
[----:B0-----:R-:W-:Y:S02]  /*471d0*/  MOV R12, R10 ;  /* 0x0000000a000c7202 */ /* 0x001fe40000000f00 */
[----:B------:R-:W-:-:S05]  /*471e0*/  MOV R10, R11 ;  /* 0x0000000b000a7202 */ /* 0x000fca0000000f00 */
[----:B------:R0:W-:Y:S04]  /*471f0*/  STL [R1+0x36d8], R10 ;  /* 0x0036d80a01007387 */ /* 0x0001e80000100800 */
[----:B0-----:R-:W3:Y:S04]  /*47200*/  LDL.LU.64 R10, [R1+0x68] ;  /* 0x00006800010a7983 */ /* 0x001ee80000300a00 */
[----:B------:R0:W-:Y:S04]  /*47210*/  STL [R1+0x36d4], R12 ;  /* 0x0036d40c01007387 */ /* 0x0001e80000100800 */
[----:B0-----:R-:W4:Y:S04]  /*47220*/  LDL.LU R12, [R1+0x280] ;  /* 0x00028000010c7983 */ /* 0x001f280000300800 */
[----:B------:R-:W4:Y:S04]  /*47230*/  LDL.LU R13, [R1+0x284] ;  /* 0x00028400010d7983 */ /* 0x000f280000300800 */
[----:B------:R-:W4:Y:S04]  /*47240*/  LDL.LU R14, [R1+0x288] ;  /* 0x00028800010e7983 */ /* 0x000f280000300800 */
[----:B------:R-:W4:Y:S02]  /*47250*/  LDL.LU R15, [R1+0x28c] ;  /* 0x00028c00010f7983 */ /* 0x000f240000300800 */
[C---:B----4-:R-:W-:Y:S11]  /*47260*/  HMMA.16816.F32 R12, R16.reuse, R26, R12 ;  /* 0x0000001a100c723c */ /* 0x050ff6000000180c */
[----:B------:R-:W-:Y:S11]  /*47270*/  @!UPT UIADD3 URZ, URZ, URZ, URZ ;  /* 0x0000003f3f3ff290 */ /* 0x000ff6000fffe03f */
[----:B------:R-:W-:Y:S01]  /*47280*/  @!UPT UIADD3 URZ, URZ, URZ, URZ ;  /* 0x0000003f3f3ff290 */ /* 0x000fe2000fffe03f */
[----:B------:R0:W-:Y:S04]  /*47290*/  STL.64 [R1+0x280], R12 ;  /* 0x0002800c01007387 */ /* 0x0001e80000100a00 */
[----:B------:R1:W-:Y:S01]  /*472a0*/  STL.64 [R1+0x288], R14 ;  /* 0x0002880e01007387 */ /* 0x0003e20000100a00 */
[----:B0-----:R-:W-:Y:S01]  /*472b0*/  IMAD.MOV.U32 R13, RZ, RZ, R27 ;  /* 0x000000ffff0d7224 */ /* 0x001fe200078e001b */
[----:B-1----:R-:W-:Y:S02]  /*472c0*/  MOV R14, R26 ;  /* 0x0000001a000e7202 */ /* 0x002fe40000000f00 */
[----:B------:R-:W4:Y:S04]  /*472d0*/  LDL.LU.64 R26, [R1+0x37b0] ;  /* 0x0037b000011a7983 */ /* 0x000f280000300a00 */
[----:B------:R-:W4:Y:S04]  /*472e0*/  LDL.LU.64 R24, [R1+0x37a8] ;  /* 0x0037a80001187983 */ /* 0x000f280000300a00 */
[----:B------:R-:W-:Y:S04]  /*472f0*/  STL [R1+0x36e0], R13 ;  /* 0x0036e00d01007387 */ /* 0x000fe80000100800 */
[----:B------:R0:W-:Y:S04]  /*47300*/  STL [R1+0x36dc], R14 ;  /* 0x0036dc0e01007387 */ /* 0x0001e80000100800 */
[----:B0-----:R-:W4:Y:S02]  /*47310*/  LDL.LU.64 R14, [R1+0x78] ;  /* 0x00007800010e7983 */ /* 0x001f240000300a00 */
[----:B----4-:R-:W-:Y:S11]  /*47320*/  HMMA.16816.F32 R24, R16, R14, R24 ;  /* 0x0000000e1018723c */ /* 0x010ff60000001818 */
[----:B------:R-:W-:Y:S11]  /*47330*/  @!UPT UIADD3 URZ, URZ, URZ, URZ ;  /* 0x0000003f3f3ff290 */ /* 0x000ff6000fffe03f */
[----:B------:R-:W-:Y:S01]  /*47340*/  @!UPT UIADD3 URZ, URZ, URZ, URZ ;  /* 0x0000003f3f3ff290 */ /* 0x000fe2000fffe03f */
[----:B------:R-:W-:Y:S04]  /*47350*/  STL.64 [R1+0x270], R24 ;  /* 0x0002701801007387 */ /* 0x000fe80000100a00 */
[----:B------:R0:W-:Y:S04]  /*47360*/  STL.64 [R1+0x278], R26 ;  /* 0x0002781a01007387 */ /* 0x0001e80000100a00 */
[----:B0-----:R-:W4:Y:S01]  /*47370*/  LDL.LU.64 R26, [R1+0x37a0] ;  /* 0x0037a000011a7983 */ /* 0x001f220000300a00 */
[----:B------:R-:W-:-:S03]  /*47380*/  MOV R29, R14 ;  /* 0x0000000e001d7202 */ /* 0x000fc60000000f00 */
[----:B------:R0:W-:Y:S01]  /*47390*/  STL [R1+0x36e8], R15 ;  /* 0x0036e80f01007387 */ /* 0x0001e20000100800 */
[----:B----4-:R-:W-:-:S03]  /*473a0*/  MOV R12, R26 ;  /* 0x0000001a000c7202 */ /* 0x010fc60000000f00 */
[----:B------:R-:W4:Y:S01]  /*473b0*/  LDL.LU R26, [R1+0x379c] ;  /* 0x00379c00011a7983 */ /* 0x000f220000300800 */
[----:B------:R-:W-:-:S03]  /*473c0*/  MOV R13, R27 ;  /* 0x0000001b000d7202 */ /* 0x000fc60000000f00 */
[----:B------:R-:W4:Y:S04]  /*473d0*/  LDL.LU R27, [R1+0x3798] ;  /* 0x00379800011b7983 */ /* 0x000f280000300800 */
[----:B------:R-:W4:Y:S04]  /*473e0*/  LDL.LU R14, [R1+0x268] ;  /* 0x00026800010e7983 */ /* 0x000f280000300800 */
[----:B0-----:R-:W4:Y:S01]  /*473f0*/  LDL.LU R15, [R1+0x26c] ;  /* 0x00026c00010f7983 */ /* 0x001f220000300800 */
[----:B--2---:R-:W-:Y:S01]  /*47400*/  HMMA.16816.F32 R4, R16, R22, R4 ;  /* 0x000000161004723c */ /* 0x004fe20000001804 */
[----:B---3--:R-:W-:-:S02]  /*47410*/  IMAD.MOV.U32 R25, RZ, RZ, R10 ;  /* 0x000000ffff197224 */ /* 0x008fc400078e000a */
[----:B------:R-:W-:Y:S11]  /*47420*/  STL [R1+0x36e4], R29 ;  /* 0x0036e41d01007387 */ /* 0x000ff60000100800 */
[----:B------:R-:W-:Y:S10]  /*47430*/  @!UPT UIADD3 URZ, URZ, URZ, URZ ;  /* 0x0000003f3f3ff290 */ /* 0x000ff4000fffe03f */
[----:B------:R-:W-:Y:S01]  /*47440*/  IMAD.MOV.U32 R9, RZ, RZ, R6 ;  /* 0x000000ffff097224 */ /* 0x000fe200078e0006 */
[----:B------:R-:W-:Y:S01]  /*47450*/  MOV R8, R7 ;  /* 0x0000000700087202 */ /* 0x000fe20000000f00 */
[----:B----4-:R-:W-:Y:S11]  /*47460*/  HMMA.16816.F32 R12, R16, R10, R12 ;  /* 0x0000000a100c723c */ /* 0x010ff6000000180c */
[----:B------:R-:W-:Y:S11]  /*47470*/  @!UPT UIADD3 URZ, URZ, URZ, URZ ;  /* 0x0000003f3f3ff290 */ /* 0x000ff6000fffe03f */
[----:B------:R-:W-:Y:S01]  /*47480*/  @!UPT UIADD3 URZ, URZ, URZ, URZ ;  /* 0x0000003f3f3ff290 */ /* 0x000fe2000fffe03f */
[----:B------:R-:W-:Y:S04]  /*47490*/  STL.64 [R1+0x260], R12 ;  /* 0x0002600c01007387 */ /* 0x000fe80000100a00 */
[----:B------:R-:W-:Y:S04]  /*474a0*/  STL.64 [R1+0x268], R14 ;  /* 0x0002680e01007387 */ /* 0x000fe80000100a00 */
[----:B------:R-:W-:Y:S04]  /*474b0*/  STL.64 [R1+0x3738], R26 ;  /* 0x0037381a01007387 */ /* 0x000fe80000100a00 */
[----:B------:R-:W-:Y:S04]  /*474c0*/  STL [R1+0x3730], R25 ;  /* 0x0037301901007387 */ /* 0x000fe80000100800 */
[----:B------:R0:W-:Y:S04]  /*474d0*/  STL.64 [R1+0x250], R4 ;  /* 0x0002500401007387 */ /* 0x0001e80000100a00 */
[----:B0-----:R-:W2:Y:S04]  /*474e0*/  LDL.LU R4, [R1+0x1e0] ;  /* 0x0001e00001047983 */ /* 0x001ea80000300800 */
[----:B------:R-:W2:Y:S04]  /*474f0*/  LDL.LU R5, [R1+0x1e4] ;  /* 0x0001e40001057983 */ /* 0x000ea80000300800 */
[----:B------:R-:W3:Y:S04]  /*47500*/  LDL.LU R6, [R1+0x1e8] ;  /* 0x0001e80001067983 */ /* 0x000ee80000300800 */
[----:B------:R-:W3:Y:S04]  /*47510*/  LDL.LU R7, [R1+0x1ec] ;  /* 0x0001ec0001077983 */ /* 0x000ee80000300800 */
[----:B------:R-:W4:Y:S04]  /*47520*/  LDL.LU R12, [R1+0x230] ;  /* 0x00023000010c7983 */ /* 0x000f280000300800 */
[----:B------:R-:W4:Y:S04]  /*47530*/  LDL.LU R13, [R1+0x234] ;  /* 0x00023400010d7983 */ /* 0x000f280000300800 */
[----:B------:R-:W2:Y:S04]  /*47540*/  LDL.LU R14, [R1+0x238] ;  /* 0x00023800010e7983 */ /* 0x000ea80000300800 */
[----:B------:R-:W2:Y:S04]  /*47550*/  LDL.LU R15, [R1+0x23c] ;  /* 0x00023c00010f7983 */ /* 0x000ea80000300800 */
[----:B--2---:R0:W-:Y:S04]  /*47560*/  STL.64 [R1+0x3790], R14 ;  /* 0x0037900e01007387 */ /* 0x0041e80000100a00 */
[----:B----4-:R-:W-:Y:S04]  /*47570*/  STL.64 [R1+0x3788], R12 ;  /* 0x0037880c01007387 */ /* 0x010fe80000100a00 */
[----:B0-----:R-:W2:Y:S04]  /*47580*/  LDL.LU.64 R14, [R1+0x48] ;  /* 0x00004800010e7983 */ /* 0x001ea80000300a00 */
[----:B---3--:R-:W-:Y:S04]  /*47590*/  STL.64 [R1+0x3748], R6 ;  /* 0x0037480601007387 */ /* 0x008fe80000100a00 */
[----:B------:R0:W-:Y:S04]  /*475a0*/  STL.64 [R1+0x3740], R4 ;  /* 0x0037400401007387 */ /* 0x0001e80000100a00 */
[----:B0-----:R-:W3:Y:S04]  /*475b0*/  LDL.LU R4, [R1+0x200] ;  /* 0x0002000001047983 */ /* 0x001ee80000300800 */
[----:B------:R-:W3:Y:S04]  /*475c0*/  LDL.LU R5, [R1+0x204] ;  /* 0x0002040001057983 */ /* 0x000ee80000300800 */
[----:B------:R-:W4:Y:S04]  /*475d0*/  LDL.LU R6, [R1+0x208] ;  /* 0x0002080001067983 */ /* 0x000f280000300800 */
[----:B------:R-:W4:Y:S04]  /*475e0*/  LDL.LU R7, [R1+0x20c] ;  /* 0x00020c0001077983 */ /* 0x000f280000300800 */
[----:B----4-:R0:W-:Y:S04]  /*475f0*/  STL.64 [R1+0x3758], R6 ;  /* 0x0037580601007387 */ /* 0x0101e80000100a00 */
[----:B---3--:R-:W-:Y:S04]  /*47600*/  STL.64 [R1+0x3750], R4 ;  /* 0x0037500401007387 */ /* 0x008fe80000100a00 */
[----:B0-----:R-:W3:Y:S04]  /*47610*/  LDL.LU.64 R6, [R1+0x18] ;  /* 0x0000180001067983 */ /* 0x001ee80000300a00 */
[----:B---3--:R0:W-:Y:S04]  /*47620*/  STL.64 [R1+0x3768], R6 ;  /* 0x0037680601007387 */ /* 0x0081e80000100a00 */
[----:B0-----:R-:W3:Y:S04]  /*47630*/  LDL.LU.64 R6, [R1+0x28] ;  /* 0x0000280001067983 */ /* 0x001ee80000300a00 */
[----:B---3--:R0:W-:Y:S04]  /*47640*/  STL.64 [R1+0x3780], R6 ;  /* 0x0037800601007387 */ /* 0x0081e80000100a00 */
[----:B0-----:R-:W3:Y:S04]  /*47650*/  LDL.LU.64 R6, [R1+0x38] ;  /* 0x0000380001067983 */ /* 0x001ee80000300a00 */
[----:B------:R-:W4:Y:S04]  /*47660*/  LDL.LU.64 R26, [R1+0x8] ;  /* 0x00000800011a7983 */ /* 0x000f280000300a00 */
[----:B----4-:R0:W-:Y:S04]  /*47670*/  STL.64 [R1+0x3760], R26 ;  /* 0x0037601a01007387 */ /* 0x0101e80000100a00 */
[----:B------:R-:W4:Y:S04]  /*47680*/  LDL.LU R24, [R1+0x210] ;  /* 0x0002100001187983 */ /* 0x000f280000300800 */
[----:B------:R-:W4:Y:S04]  /*47690*/  LDL.LU R25, [R1+0x214] ;  /* 0x0002140001197983 */ /* 0x000f280000300800 */
[----:B0-----:R-:W2:Y:S04]  /*476a0*/  LDL.LU R26, [R1+0x218] ;  /* 0x00021800011a7983 */ /* 0x001ea80000300800 */
[----:B------:R-:W2:Y:S01]  /*476b0*/  LDL.LU R27, [R1+0x21c] ;  /* 0x00021c00011b7983 */ /* 0x000ea20000300800 */
[----:B------:R-:W-:-:S02]  /*476c0*/  MOV R2, R22 ;  /* 0x0000001600027202 */ /* 0x000fc40000000f00 */
[----:B------:R-:W-:Y:S02]  /*476d0*/  MOV R3, R23 ;  /* 0x0000001700037202 */ /* 0x000fe40000000f00 */
[----:B------:R-:W-:Y:S01]  /*476e0*/  MOV R28, R11 ;  /* 0x0000000b001c7202 */ /* 0x000fe20000000f00 */
[----:B--2---:R-:W-:Y:S04]  /*476f0*/  STL.64 [R1+0x3778], R26 ;  /* 0x0037781a01007387 */ /* 0x004fe80000100a00 */
[----:B----4-:R0:W-:Y:S04]  /*47700*/  STL.64 [R1+0x3770], R24 ;  /* 0x0037701801007387 */ /* 0x0101e80000100a00 */
        /* <DEDUP_REMOVED lines=8> */
[----:B------:R0:W-:Y:S04]  /*47790*/  STL [R1+0x3574], R8 ;  /* 0x0035740801007387 */ /* 0x0001e80000100800 */
[----:B------:R1:W-:Y:S04]  /*477a0*/  STL [R1+0x3570], R9 ;  /* 0x0035700901007387 */ /* 0x0003e80000100800 */
[----:B0-----:R-:W2:Y:S04]  /*477b0*/  LDL.LU R8, [R1+0x240] ;  /* 0x0002400001087983 */ /* 0x001ea80000300800 */
[----:B-1----:R-:W2:Y:S04]  /*477c0*/  LDL.LU R9, [R1+0x244] ;  /* 0x0002440001097983 */ /* 0x002ea80000300800 */
[----:B------:R-:W2:Y:S04]  /*477d0*/  LDL.LU R10, [R1+0x248] ;  /* 0x00024800010a7983 */ /* 0x000ea80000300800 */
[----:B------:R-:W2:Y:S02]  /*477e0*/  LDL.LU R11, [R1+0x24c] ;  /* 0x00024c00010b7983 */ /* 0x000ea40000300800 */
[C---:B--2---:R-:W-:Y:S11]  /*477f0*/  HMMA.16816.F32 R8, R16.reuse, R14, R8 ;  /* 0x0000000e1008723c */ /* 0x044ff60000001808 */
[----:B------:R-:W-:Y:S11]  /*47800*/  @!UPT UIADD3 URZ, URZ, URZ, URZ ;  /* 0x0000003f3f3ff290 */ /* 0x000ff6000fffe03f */
[----:B------:R-:W-:Y:S01]  /*47810*/  @!UPT UIADD3 URZ, URZ, URZ, URZ ;  /* 0x0000003f3f3ff290 */ /* 0x000fe2000fffe03f */
[----:B------:R0:W-:Y:S04]  /*47820*/  STL.64 [R1+0x240], R8 ;  /* 0x0002400801007387 */ /* 0x0001e80000100a00 */
[----:B------:R-:W-:Y:S01]  /*47830*/  STL.64 [R1+0x248], R10 ;  /* 0x0002480a01007387 */ /* 0x000fe20000100a00 */
[----:B0-----:R-:W-:Y:S02]  /*47840*/  MOV R9, R14 ;  /* 0x0000000e00097202 */ /* 0x001fe40000000f00 */
[----:B------:R-:W-:Y:S02]  /*47850*/  MOV R8, R15 ;  /* 0x0000000f00087202 */ /* 0x000fe40000000f00 */
[----:B------:R-:W2:Y:S04]  /*47860*/  LDL.LU.64 R14, [R1+0x3790] ;  /* 0x00379000010e7983 */ /* 0x000ea80000300a00 */
[----:B------:R-:W2:Y:S01]  /*47870*/  LDL.LU.64 R12, [R1+0x3788] ;  /* 0x00378800010c7983 */ /* 0x000ea20000300a00 */
[----:B---3--:R-:W-:Y:S01]  /*47880*/  MOV R0, R7 ;  /* 0x0000000700007202 */ /* 0x008fe20000000f00 */
[----:B--2---:R-:W-:Y:S11]  /*47890*/  HMMA.16816.F32 R12, R16, R6, R12 ;  /* 0x00000006100c723c */ /* 0x004ff6000000180c */
[----:B------:R-:W-:Y:S11]  /*478a0*/  @!UPT UIADD3 URZ, URZ, URZ, URZ ;  /* 0x0000003f3f3ff290 */ /* 0x000ff6000fffe03f */
[----:B------:R-:W-:Y:S01]  /*478b0*/  @!UPT UIADD3 URZ, URZ, URZ, URZ ;  /* 0x0000003f3f3ff290 */ /* 0x000fe2000fffe03f */
[----:B------:R0:W-:Y:S04]  /*478c0*/  STL.64 [R1+0x230], R12 ;  /* 0x0002300c01007387 */ /* 0x0001e80000100a00 */
[----:B------:R-:W-:Y:S01]  /*478d0*/  STL.64 [R1+0x238], R14 ;  /* 0x0002380e01007387 */ /* 0x000fe20000100a00 */
[----:B0-----:R-:W-:-:S03]  /*478e0*/  IMAD.MOV.U32 R12, RZ, RZ, R6 ;  /* 0x000000ffff0c7224 */ /* 0x001fc600078e0006 */
[----:B------:R-:W2:Y:S04]  /*478f0*/  LDL.LU.64 R6, [R1+0x3780] ;  /* 0x0037800001067983 */ /* 0x000ea80000300a00 */
[----:B------:R-:W3:Y:S01]  /*47900*/  LDL R11, [R1+0x9cc] ;  /* 0x0009cc00010b7983 */ /* 0x000ee20000100800 */
[C---:B--2---:R-:W-:Y:S03]  /*47910*/  HMMA.16816.F32 R24, R16.reuse, R6, R24 ;  /* 0x000000061018723c */ /* 0x044fe60000001818 */
[----:B---3--:R0:W-:Y:S01]  /*47920*/  STL [R1+0x36b8], R11 ;  /* 0x0036b80b01007387 */ /* 0x0081e20000100800 */
[----:B------:R-:W-:Y:S02]  /*47930*/  MOV R10, R6 ;  /* 0x00000006000a7202 */ /* 0x000fe40000000f00 */
[----:B0-----:R-:W-:Y:S11]  /*47940*/  MOV R11, R7 ;  /* 0x00000007000b7202 */ /* 0x001ff60000000f00 */
[----:B------:R-:W-:Y:S06]  /*47950*/  @!UPT UIADD3 URZ, URZ, URZ, URZ ;  /* 0x0000003f3f3ff290 */ /* 0x000fec000fffe03f */
        /* <DEDUP_REMOVED lines=11> */
[C---:B--2---:R-:W-:Y:S01]  /*47a10*/  HMMA.16816.F32 R24, R16.reuse, R6, R24 ;  /* 0x000000061018723c */ /* 0x044fe20000001818 */
[----:B------:R-:W-:Y:S01]  /*47a20*/  IMAD.MOV.U32 R13, RZ, RZ, R6 ;  /* 0x000000ffff0d7224 */ /* 0x000fe200078e0006 */
[----:B------:R-:W-:Y:S01]  /*47a30*/  MOV R14, R7 ;  /* 0x00000007000e7202 */ /* 0x000fe20000000f00 */
[----:B---3--:R-:W-:Y:S04]  /*47a40*/  STL.64 [R1+0x3708], R10 ;  /* 0x0037080a01007387 */ /* 0x008fe80000100a00 */
[----:B------:R0:W-:Y:S04]  /*47a50*/  STL.64 [R1+0x3700], R8 ;  /* 0x0037000801007387 */ /* 0x0001e80000100a00 */
[----:B0-----:R-:W2:Y:S04]  /*47a60*/  LDL.LU R8, [R1+0x1d0] ;  /* 0x0001d00001087983 */ /* 0x001ea80000300800 */
[----:B------:R-:W2:Y:S04]  /*47a70*/  LDL.LU R9, [R1+0x1d4] ;  /* 0x0001d40001097983 */ /* 0x000ea80000300800 */
[----:B------:R-:W2:Y:S04]  /*47a80*/  LDL.LU R10, [R1+0x1d8] ;  /* 0x0001d800010a7983 */ /* 0x000ea80000300800 */
[----:B------:R-:W2:Y:S04]  /*47a90*/  LDL.LU R11, [R1+0x1dc] ;  /* 0x0001dc00010b7983 */ /* 0x000ea80000300800 */
[----:B------:R-:W-:Y:S04]  /*47aa0*/  STL.64 [R1+0x370], R24 ;  /* 0x0003701801007387 */ /* 0x000fe80000100a00 */
[----:B------:R0:W-:Y:S04]  /*47ab0*/  STL.64 [R1+0x378], R26 ;  /* 0x0003781a01007387 */ /* 0x0001e80000100a00 */
[----:B0-----:R-:W3:Y:S04]  /*47ac0*/  LDL.LU.64 R26, [R1+0x3760] ;  /* 0x00376000011a7983 */ /* 0x001ee80000300a00 */
[----:B------:R-:W3:Y:S04]  /*47ad0*/  LDL.LU.64 R6, [R1+0x3758] ;  /* 0x0037580001067983 */ /* 0x000ee80000300a00 */
[----:B------:R-:W3:Y:S02]  /*47ae0*/  LDL.LU.64 R4, [R1+0x3750] ;  /* 0x0037500001047983 */ /* 0x000ee40000300a00 */
[----:B---3--:R-:W-:Y:S01]  /*47af0*/  HMMA.16816.F32 R4, R16, R26, R4 ;  /* 0x0000001a1004723c */ /* 0x008fe20000001804 */
[----:B------:R-:W-:-:S02]  /*47b00*/  MOV R15, R26 ;  /* 0x0000001a000f7202 */ /* 0x000fc40000000f00 */
[----:B------:R-:W-:Y:S11]  /*47b10*/  MOV R29, R27 ;  /* 0x0000001b001d7202 */ /* 0x000ff60000000f00 */
[----:B------:R-:W-:Y:S09]  /*47b20*/  @!UPT UIADD3 URZ, URZ, URZ, URZ ;  /* 0x0000003f3f3ff290 */ /* 0x000ff2000fffe03f */
[----:B------:R-:W-:Y:S04]  /*47b30*/  STL.64 [R1+0x360], R4 ;  /* 0x0003600401007387 */ /* 0x000fe80000100a00 */
[----:B------:R0:W-:Y:S04]  /*47b40*/  STL.64 [R1+0x368], R6 ;  /* 0x0003680601007387 */ /* 0x0001e80000100a00 */
[----:B0-----:R-:W3:Y:S04]  /*47b50*/  LDL.LU.64 R6, [R1+0x3748] ;  /* 0x0037480001067983 */ /* 0x001ee80000300a00 */
[----:B------:R-:W3:Y:S04]  /*47b60*/  LDL.LU.64 R4, [R1+0x3740] ;  /* 0x0037400001047983 */ /* 0x000ee80000300a00 */
[----:B------:R-:W4:Y:S04]  /*47b70*/  LDL.LU.64 R26, [R1+0x3738] ;  /* 0x00373800011a7983 */ /* 0x000f280000300a00 */
[----:B------:R-:W2:Y:S01]  /*47b80*/  LDL.LU R25, [R1+0x3730] ;  /* 0x0037300001197983 */ /* 0x000ea20000300800 */
[C---:B----4-:R-:W-:Y:S11]  /*47b90*/  HMMA.16816.F32 R20, R16.reuse, R26, R20 ;  /* 0x0000001a1014723c */ /* 0x050ff60000001814 */
[----:B------:R-:W-:Y:S11]  /*47ba0*/  @!UPT UIADD3 URZ, URZ, URZ, URZ ;  /* 0x0000003f3f3ff290 */ /* 0x000ff6000fffe03f */
[----:B------:R-:W-:Y:S01]  /*47bb0*/  @!UPT UIADD3 URZ, URZ, URZ, URZ ;  /* 0x0000003f3f3ff290 */ /* 0x000fe2000fffe03f */
[----:B------:R-:W-:Y:S04]  /*47bc0*/  STL.64 [R1+0x350], R20 ;  /* 0x0003501401007387 */ /* 0x000fe80000100a00 */
[----:B------:R0:W-:Y:S04]  /*47bd0*/  STL.64 [R1+0x358], R22 ;  /* 0x0003581601007387 */ /* 0x0001e80000100a00 */
[----:B0-----:R-:W3:Y:S04]  /*47be0*/  LDL.LU.64 R22, [R1+0x3728] ;  /* 0x0037280001167983 */ /* 0x001ee80000300a00 */
[----:B------:R-:W4:Y:S01]  /*47bf0*/  LDL.LU R20, [R1+0x3720] ;  /* 0x0037200001147983 */ /* 0x000f220000300800 */
[C---:B---3--:R-:W-:Y:S11]  /*47c00*/  HMMA.16816.F32 R4, R16.reuse, R22, R4 ;  /* 0x000000161004723c */ /* 0x048ff60000001804 */
[----:B------:R-:W-:Y:S11]  /*47c10*/  @!UPT UIADD3 URZ, URZ, URZ, URZ ;  /* 0x0000003f3f3ff290 */ /* 0x000ff6000fffe03f */
[----:B------:R-:W-:Y:S01]  /*47c20*/  @!UPT UIADD3 URZ, URZ, URZ, URZ ;  /* 0x0000003f3f3ff290 */ /* 0x000fe2000fffe03f */
[----:B------:R-:W-:Y:S04]  /*47c30*/  STL.64 [R1+0x340], R4 ;  /* 0x0003400401007387 */ /* 0x000fe80000100a00 */
[----:B------:R0:W-:Y:S04]  /*47c40*/  STL.64 [R1+0x348], R6 ;  /* 0x0003480601007387 */ /* 0x0001e80000100a00 */
[----:B0-----:R-:W2:Y:S04]  /*47c50*/  LDL.LU.64 R6, [R1+0x3718] ;  /* 0x0037180001067983 */ /* 0x001ea80000300a00 */
[----:B------:R-:W3:Y:S01]  /*47c60*/  LDL.LU.64 R4, [R1+0x3710] ;  /* 0x0037100001047983 */ /* 0x000ee20000300a00 */
        /* <DEDUP_REMOVED lines=8> */
[----:B---3--:R-:W-:Y:S04]  /*47cf0*/  STL.64 [R1+0x3578], R4 ;  /* 0x0035780401007387 */ /* 0x008fe80000100a00 */
[----:B0-----:R-:W2:Y:S02]  /*47d00*/  LDL.LU.64 R6, [R1+0xb8] ;  /* 0x0000b80001067983 */ /* 0x001ea40000300a00 */
[----:B--2---:R-:W-:Y:S01]  /*47d10*/  HMMA.16816.F32 R8, R16, R6, R8 ;  /* 0x000000061008723c */ /* 0x004fe20000001808 */
[----:B------:R-:W-:Y:S01]  /*47d20*/  IMAD.MOV.U32 R24, RZ, RZ, R6 ;  /* 0x000000ffff187224 */ /* 0x000fe200078e0006 */
[----:B------:R-:W-:Y:S11]  /*47d30*/  MOV R21, R7 ;  /* 0x0000000700157202 */ /* 0x000ff60000000f00 */
[----:B------:R-:W-:Y:S10]  /*47d40*/  @!UPT UIADD3 URZ, URZ, URZ, URZ ;  /* 0x0000003f3f3ff290 */ /* 0x000ff4000fffe03f */
[----:B------:R-:W-:Y:S04]  /*47d50*/  STL.64 [R1+0x310], R8 ;  /* 0x0003100801007387 */ /* 0x000fe80000100a00 */
[----:B------:R0:W-:Y:S04]  /*47d60*/  STL.64 [R1+0x318], R10 ;  /* 0x0003180a01007387 */ /* 0x0001e80000100a00 */
[----:B0-----:R-:W2:Y:S04]  /*47d70*/  LDL.LU.64 R10, [R1+0x36f8] ;  /* 0x0036f800010a7983 */ /* 0x001ea80000300a00 */
[----:B------:R-:W3:Y:S04]  /*47d80*/  LDL.LU.64 R8, [R1+0x36f0] ;  /* 0x0036f00001087983 */ /* 0x000ee80000300a00 */
[----:B------:R-:W-:Y:S04]  /*47d90*/  STL.64 [R1+0x35a0], R26 ;  /* 0x0035a01a01007387 */ /* 0x000fe80000100a00 */
[----:B------:R-:W-:Y:S04]  /*47da0*/  STL [R1+0x3598], R24 ;  /* 0x0035981801007387 */ /* 0x000fe80000100800 */
[----:B------:R-:W-:Y:S04]  /*47db0*/  STL.64 [R1+0x3590], R22 ;  /* 0x0035901601007387 */ /* 0x000fe80000100a00 */
[----:B----4-:R0:W-:Y:S04]  /*47dc0*/  STL.64 [R1+0x3588], R20 ;  /* 0x0035881401007387 */ /* 0x0101e80000100a00 */
[----:B0-----:R-:W4:Y:S04]  /*47dd0*/  LDL.LU R20, [R1+0xd0] ;  /* 0x0000d00001147983 */ /* 0x001f280000300800 */
[----:B------:R-:W4:Y:S04]  /*47de0*/  LDL.LU R21, [R1+0xd4] ;  /* 0x0000d40001157983 */ /* 0x000f280000300800 */
[----:B------:R-:W2:Y:S04]  /*47df0*/  LDL.LU R22, [R1+0xd8] ;  /* 0x0000d80001167983 */ /* 0x000ea80000300800 */
[----:B------:R-:W2:Y:S01]  /*47e00*/  LDL.LU R23, [R1+0xdc] ;  /* 0x0000dc0001177983 */ /* 0x000ea20000300800 */
[----:B------:R-:W-:-:S02]  /*47e10*/  MOV R26, R15 ;  /* 0x0000000f001a7202 */ /* 0x000fc40000000f00 */
[----:B------:R-:W-:Y:S01]  /*47e20*/  MOV R27, R29 ;  /* 0x0000001d001b7202 */ /* 0x000fe20000000f00 */
[----:B--2---:R-:W-:Y:S04]  /*47e30*/  STL.64 [R1+0x35b0], R22 ;  /* 0x0035b01601007387 */ /* 0x004fe80000100a00 */
[----:B----4-:R0:W-:Y:S04]  /*47e40*/  STL.64 [R1+0x35a8], R20 ;  /* 0x0035a81401007387 */ /* 0x0101e80000100a00 */
[----:B------:R-:W2:Y:S04]  /*47e50*/  LDL.LU R15, [R1+0x36e8] ;  /* 0x0036e800010f7983 */ /* 0x000ea80000300800 */
[----:B------:R-:W4:Y:S04]  /*47e60*/  LDL.LU R29, [R1+0x36e4] ;  /* 0x0036e400011d7983 */ /* 0x000f280000300800 */
[----:B------:R1:W-:Y:S04]  /*47e70*/  STL.64 [R1+0x35b8], R26 ;  /* 0x0035b81a01007387 */ /* 0x0003e80000100a00 */
[----:B0-----:R-:W2:Y:S04]  /*47e80*/  LDL.LU R20, [R1+0xe0] ;  /* 0x0000e00001147983 */ /* 0x001ea80000300800 */
[----:B------:R-:W2:Y:S04]  /*47e90*/  LDL.LU R21, [R1+0xe4] ;  /* 0x0000e40001157983 */ /* 0x000ea80000300800 */
[----:B------:R-:W2:Y:S04]  /*47ea0*/  LDL.LU R22, [R1+0xe8] ;  /* 0x0000e80001167983 */ /* 0x000ea80000300800 */
[----:B------:R-:W2:Y:S01]  /*47eb0*/  LDL.LU R23, [R1+0xec] ;  /* 0x0000ec0001177983 */ /* 0x000ea20000300800 */
[----:B-1----:R-:W-:Y:S01]  /*47ec0*/  IMAD.MOV.U32 R26, RZ, RZ, R13 ;  /* 0x000000ffff1a7224 */ /* 0x002fe200078e000d */
[----:B------:R-:W-:-:S02]  /*47ed0*/  MOV R27, R14 ;  /* 0x0000000e001b7202 */ /* 0x000fc40000000f00 */
[----:B--2---:R-:W-:Y:S04]  /*47ee0*/  STL.64 [R1+0x35c8], R22 ;  /* 0x0035c81601007387 */ /* 0x004fe80000100a00 */
[----:B------:R-:W-:Y:S04]  /*47ef0*/  STL.64 [R1+0x35c0], R20 ;  /* 0x0035c01401007387 */ /* 0x000fe80000100a00 */
[----:B------:R-:W2:Y:S04]  /*47f00*/  LDL.LU R13, [R1+0x36e0] ;  /* 0x0036e000010d7983 */ /* 0x000ea80000300800 */
[----:B------:R-:W2:Y:S04]  /*47f10*/  LDL.LU R14, [R1+0x36dc] ;  /* 0x0036dc00010e7983 */ /* 0x000ea80000300800 */
[----:B------:R0:W-:Y:S02]  /*47f20*/  STL.64 [R1+0x35d0], R26 ;  /* 0x0035d01a01007387 */ /* 0x0001e40000100a00 */
[----:B0-----:R-:W-:-:S02]  /*47f30*/  MOV R26, R10 ;  /* 0x0000000a001a7202 */ /* 0x001fc40000000f00 */
[----:B------:R-:W-:Y:S01]  /*47f40*/  MOV R27, R11 ;  /* 0x0000000b001b7202 */ /* 0x000fe20000000f00 */
[----:B------:R-:W2:Y:S04]  /*47f50*/  LDL.LU R10, [R1+0x36d8] ;  /* 0x0036d800010a7983 */ /* 0x000ea80000300800 */
[----:B------:R0:W-:Y:S04]  /*47f60*/  STL.64 [R1+0x35e8], R26 ;  /* 0x0035e81a01007387 */ /* 0x0001e80000100a00 */
[----:B------:R-:W2:Y:S04]  /*47f70*/  LDL.LU R20, [R1+0xf0] ;  /* 0x0000f00001147983 */ /* 0x000ea80000300800 */
[----:B------:R-:W2:Y:S04]  /*47f80*/  LDL.LU R21, [R1+0xf4] ;  /* 0x0000f40001157983 */ /* 0x000ea80000300800 */
[----:B------:R-:W2:Y:S04]  /*47f90*/  LDL.LU R22, [R1+0xf8] ;  /* 0x0000f80001167983 */ /* 0x000ea80000300800 */
[----:B------:R-:W2:Y:S01]  /*47fa0*/  LDL.LU R23, [R1+0xfc] ;  /* 0x0000fc0001177983 */ /* 0x000ea20000300800 */
[----:B0-----:R-:W-:Y:S01]  /*47fb0*/  IMAD.MOV.U32 R26, RZ, RZ, R12 ;  /* 0x000000ffff1a7224 */ /* 0x001fe200078e000c */
        /* <DEDUP_REMOVED lines=10> */
[----:B---3--:R-:W-:-:S02]  /*48060*/  MOV R26, R9 ;  /* 0x00000009001a7202 */ /* 0x008fc40000000f00 */
[----:B------:R-:W-:-:S05]  /*48070*/  MOV R27, R8 ;  /* 0x00000008001b7202 */ /* 0x000fca0000000f00 */
[----:B------:R-:W-:Y:S04]  /*48080*/  STL.64 [R1+0x3618], R26 ;  /* 0x0036181a01007387 */ /* 0x000fe80000100a00 */
[----:B--2---:R-:W-:Y:S04]  /*48090*/  STL.64 [R1+0x35f8], R22 ;  /* 0x0035f81601007387 */ /* 0x004fe80000100a00 */
[----:B------:R0:W-:Y:S04]  /*480a0*/  STL.64 [R1+0x35f0], R20 ;  /* 0x0035f01401007387 */ /* 0x0001e80000100a00 */
[----:B0-----:R-:W2:Y:S04]  /*480b0*/  LDL.LU R20, [R1+0x110] ;  /* 0x0001100001147983 */ /* 0x001ea80000300800 */
[----:B------:R-:W2:Y:S04]  /*480c0*/  LDL.LU R21, [R1+0x114] ;  /* 0x0001140001157983 */ /* 0x000ea80000300800 */
[----:B------:R-:W3:Y:S04]  /*480d0*/  LDL.LU R22, [R1+0x118] ;  /* 0x0001180001167983 */ /* 0x000ee80000300800 */
[----:B------:R-:W3:Y:S01]  /*480e0*/  LDL.LU R23, [R1+0x11c] ;  /* 0x00011c0001177983 */ /* 0x000ee20000300800 */
[----:B------:R-:W-:Y:S01]  /*480f0*/  IMAD.MOV.U32 R26, RZ, RZ, R2 ;  /* 0x000000ffff1a7224 */ /* 0x000fe200078e0002 */
[----:B------:R-:W-:-:S02]  /*48100*/  MOV R27, R3 ;  /* 0x00000003001b7202 */ /* 0x000fc40000000f00 */
[----:B------:R-:W2:Y:S04]  /*48110*/  LDL.LU R2, [R1+0x36cc] ;  /* 0x0036cc0001027983 */ /* 0x000ea80000300800 */
[----:B------:R-:W4:Y:S04]  /*48120*/  LDL.LU R3, [R1+0x36c8] ;  /* 0x0036c80001037983 */ /* 0x000f280000300800 */
[----:B------:R-:W-:Y:S04]  /*48130*/  STL.64 [R1+0x3630], R26 ;  /* 0x0036301a01007387 */ /* 0x000fe80000100a00 */
[----:B---3--:R-:W-:Y:S04]  /*48140*/  STL.64 [R1+0x3610], R22 ;  /* 0x0036101601007387 */ /* 0x008fe80000100a00 */
[----:B--2---:R0:W-:Y:S04]  /*48150*/  STL.64 [R1+0x3608], R20 ;  /* 0x0036081401007387 */ /* 0x0041e80000100a00 */
[----:B0-----:R-:W2:Y:S04]  /*48160*/  LDL.LU R20, [R1+0x120] ;  /* 0x0001200001147983 */ /* 0x001ea80000300800 */
[----:B------:R-:W2:Y:S04]  /*48170*/  LDL.LU R21, [R1+0x124] ;  /* 0x0001240001157983 */ /* 0x000ea80000300800 */
[----:B------:R-:W3:Y:S04]  /*48180*/  LDL.LU R22, [R1+0x128] ;  /* 0x0001280001167983 */ /* 0x000ee80000300800 */
[----:B------:R-:W3:Y:S01]  /*48190*/  LDL.LU R23, [R1+0x12c] ;  /* 0x00012c0001177983 */ /* 0x000ee20000300800 */
[----:B------:R-:W-:-:S02]  /*481a0*/  MOV R26, R25 ;  /* 0x00000019001a7202 */ /* 0x000fc40000000f00 */
[----:B------:R-:W-:Y:S01]  /*481b0*/  MOV R27, R28 ;  /* 0x0000001c001b7202 */ /* 0x000fe20000000f00 */
[----:B------:R-:W2:Y:S04]  /*481c0*/  LDL.LU R25, [R1+0x36c4] ;  /* 0x0036c40001197983 */ /* 0x000ea80000300800 */
[----:B------:R-:W2:Y:S04]  /*481d0*/  LDL.LU R28, [R1+0x36c0] ;  /* 0x0036c000011c7983 */ /* 0x000ea80000300800 */
[----:B------:R4:W-:Y:S02]  /*481e0*/  STL.64 [R1+0x3648], R26 ;  /* 0x0036481a01007387 */ /* 0x0009e40000100a00 */
[----:B----4-:R-:W-:Y:S01]  /*481f0*/  IMAD.MOV.U32 R26, RZ, RZ, R29 ;  /* 0x000000ffff1a7224 */ /* 0x010fe200078e001d */
[----:B------:R-:W-:Y:S01]  /*48200*/  MOV R27, R15 ;  /* 0x0000000f001b7202 */ /* 0x000fe20000000f00 */
[----:B------:R-:W4:Y:S04]  /*48210*/  LDL.LU R29, [R1+0x36bc] ;  /* 0x0036bc00011d7983 */ /* 0x000f280000300800 */
[----:B------:R0:W-:Y:S02]  /*48220*/  STL.64 [R1+0x3660], R26 ;  /* 0x0036601a01007387 */ /* 0x0001e40000100a00 */
[----:B0-----:R-:W-:-:S02]  /*48230*/  MOV R26, R14 ;  /* 0x0000000e001a7202 */ /* 0x001fc40000000f00 */
[----:B------:R-:W-:-:S05]  /*48240*/  MOV R27, R13 ;  /* 0x0000000d001b7202 */ /* 0x000fca0000000f00 */
[----:B------:R-:W-:Y:S04]  /*48250*/  STL.64 [R1+0x3678], R26 ;  /* 0x0036781a01007387 */ /* 0x000fe80000100a00 */
[----:B---3--:R-:W-:Y:S04]  /*48260*/  STL.64 [R1+0x3628], R22 ;  /* 0x0036281601007387 */ /* 0x008fe80000100a00 */
[----:B--2---:R0:W-:Y:S04]  /*48270*/  STL.64 [R1+0x3620], R20 ;  /* 0x0036201401007387 */ /* 0x0041e80000100a00 */
        /* <DEDUP_REMOVED lines=8> */
[----:B------:R-:W4:Y:S04]  /*48300*/  LDL.LU R10, [R1+0x1b8] ;  /* 0x0001b800010a7983 */ /* 0x000f280000300800 */
[----:B------:R-:W4:Y:S04]  /*48310*/  LDL.LU R11, [R1+0x1bc] ;  /* 0x0001bc00010b7983 */ /* 0x000f280000300800 */
[----:B------:R-:W4:Y:S04]  /*48320*/  LDL.LU.64 R14, [R1+0x188] ;  /* 0x00018800010e7983 */ /* 0x000f280000300a00 */
[----:B------:R-:W-:Y:S04]  /*48330*/  STL.64 [R1+0x36a8], R26 ;  /* 0x0036a81a01007387 */ /* 0x000fe80000100a00 */
[----:B------:R0:W-:Y:S04]  /*48340*/  STL [R1+0x36a0], R25 ;  /* 0x0036a01901007387 */ /* 0x0001e80000100800 */
[----:B------:R-:W4:Y:S04]  /*48350*/  LDL.LU R24, [R1+0x190] ;  /* 0x0001900001187983 */ /* 0x000f280000300800 */
[----:B0-----:R-:W4:Y:S04]  /*48360*/  LDL.LU R25, [R1+0x194] ;  /* 0x0001940001197983 */ /* 0x001f280000300800 */
[----:B------:R-:W4:Y:S04]  /*48370*/  LDL.LU R26, [R1+0x198] ;  /* 0x00019800011a7983 */ /* 0x000f280000300800 */
[----:B------:R-:W4:Y:S04]  /*48380*/  LDL.LU R27, [R1+0x19c] ;  /* 0x00019c00011b7983 */ /* 0x000f280000300800 */
        /* <DEDUP_REMOVED lines=11> */
[----:B------:R-:W3:Y:S01]  /*48440*/  LDL.LU R23, [R1+0x15c] ;  /* 0x00015c0001177983 */ /* 0x000ee20000300800 */
[----:B----4-:R-:W-:Y:S03]  /*48450*/  HMMA.16816.F32 R8, R16, R14, R8 ;  /* 0x0000000e1008723c */ /* 0x010fe60000001808 */
        /* <DEDUP_REMOVED lines=14> */
[----:B------:R-:W3:Y:S04]  /*48540*/  LDL.LU R6, [R1+0xc8] ;  /* 0x0000c80001067983 */ /* 0x000ee80000300800 */
[----:B------:R0:W-:Y:S04]  /*48550*/  STL.64 [R1+0x300], R8 ;  /* 0x0003000801007387 */ /* 0x0001e80000100a00 */
[----:B------:R1:W-:Y:S01]  /*48560*/  STL.64 [R1+0x308], R10 ;  /* 0x0003080a01007387 */ /* 0x0003e20000100a00 */
[----:B0-----:R-:W-:-:S03]  /*48570*/  IMAD.MOV.U32 R9, RZ, RZ, R15 ;  /* 0x000000ffff097224 */ /* 0x001fc600078e000f */
[----:B-1----:R-:W4:Y:S01]  /*48580*/  LDL.LU R11, [R1+0x36b8] ;  /* 0x0036b800010b7983 */ /* 0x002f220000300800 */
[----:B------:R-:W-:-:S03]  /*48590*/  MOV R10, R14 ;  /* 0x0000000e000a7202 */ /* 0x000fc60000000f00 */
[----:B------:R-:W2:Y:S02]  /*485a0*/  LDL.LU.64 R14, [R1+0x36b0] ;  /* 0x0036b000010e7983 */ /* 0x000ea40000300a00 */
[----:B--2---:R-:W-:Y:S02]  /*485b0*/  HMMA.16816.F32 R16, R16, R14, R24 ;  /* 0x0000000e1010723c */ /* 0x004fe40000001818 */
[----:B------:R-:W2:Y:S01]  /*485c0*/  LDL.LU.64 R26, [R1+0x36a8] ;  /* 0x0036a800011a7983 */ /* 0x000ea20000300a00 */
[----:B------:R-:W-:-:S03]  /*485d0*/  MOV R8, R15 ;  /* 0x0000000f00087202 */ /* 0x000fc60000000f00 */
[----:B------:R-:W2:Y:S04]  /*485e0*/  LDL.LU R25, [R1+0x36a0] ;  /* 0x0036a00001197983 */ /* 0x000ea80000300800 */
[----:B------:R-:W3:Y:S11]  /*485f0*/  LDL.LU.64 R14, [R1+0x3698] ;  /* 0x00369800010e7983 */ /* 0x000ef60000300a00 */
[----:B------:R-:W-:Y:S02]  /*48600*/  @!UPT UIADD3 URZ, URZ, URZ, URZ ;  /* 0x0000003f3f3ff290 */ /* 0x000fe4000fffe03f */
[----:B------:R2:W-:Y:S04]  /*48610*/  STL.64 [R1+0x2f0], R16 ;  /* 0x0002f01001007387 */ /* 0x0005e80000100a00 */
[----:B------:R-:W-:Y:S04]  /*48620*/  STL.64 [R1+0x2f8], R18 ;  /* 0x0002f81201007387 */ /* 0x000fe80000100a00 */
[----:B------:R-:W3:Y:S01]  /*48630*/  LDL.LU.64 R12, [R1+0x3690] ;  /* 0x00369000010c7983 */ /* 0x000ee20000300a00 */
[----:B--2---:R-:W-:Y:S02]  /*48640*/  MOV R17, R25 ;  /* 0x0000001900117202 */ /* 0x004fe40000000f00 */
[C---:B---3--:R-:W-:Y:S01]  /*48650*/  HMMA.16816.F32 R24, R12.reuse, R26, R20 ;  /* 0x0000001a0c18723c */ /* 0x048fe20000001814 */
        /* <DEDUP_REMOVED lines=12> */
[----:B0-----:R-:W2:Y:S01]  /*48720*/  LDL.LU.64 R26, [R1+0x3660] ;  /* 0x00366000011a7983 */ /* 0x001ea20000300a00 */
[----:B------:R-:W-:Y:S01]  /*48730*/  IMAD.MOV.U32 R18, RZ, RZ, R3 ;  /* 0x000000ffff127224 */ /* 0x000fe200078e0003 */
[----:B------:R-:W-:Y:S01]  /*48740*/  MOV R19, R2 ;  /* 0x0000000200137202 */ /* 0x000fe20000000f00 */
[C---:B--2---:R-:W-:Y:S01]  /*48750*/  HMMA.16816.F32 R24, R12.reuse, R26, R20 ;  /* 0x0000001a0c18723c */ /* 0x044fe20000001814 */
[----:B------:R-:W2:Y:S04]  /*48760*/  LDL.LU.64 R22, [R1+0x3658] ;  /* 0x0036580001167983 */ /* 0x000ea80000300a00 */
[----:B------:R-:W2:Y:S11]  /*48770*/  LDL.LU.64 R20, [R1+0x3650] ;  /* 0x0036500001147983 */ /* 0x000eb60000300a00 */
[----:B------:R-:W-:Y:S08]  /*48780*/  @!UPT UIADD3 URZ, URZ, URZ, URZ ;  /* 0x0000003f3f3ff290 */ /* 0x000ff0000fffe03f */
[----:B------:R-:W-:Y:S01]  /*48790*/  IMAD.MOV.U32 R3, RZ, RZ, R26 ;  /* 0x000000ffff037224 */ /* 0x000fe200078e001a */
[----:B------:R-:W-:Y:S02]  /*487a0*/  MOV R2, R27 ;  /* 0x0000001b00027202 */ /* 0x000fe40000000f00 */
[----:B------:R-:W2:Y:S01]  /*487b0*/  LDL.LU.64 R26, [R1+0x3648] ;  /* 0x00364800011a7983 */ /* 0x000ea20000300a00 */
[----:B------:R-:W-:Y:S02]  /*487c0*/  MOV R7, R29 ;  /* 0x0000001d00077202 */ /* 0x000fe40000000f00 */
[----:B------:R-:W-:Y:S02]  /*487d0*/  MOV R16, R28 ;  /* 0x0000001c00107202 */ /* 0x000fe40000000f00 */
[----:B------:R-:W-:Y:S02]  /*487e0*/  MOV R29, R24 ;  /* 0x00000018001d7202 */ /* 0x000fe40000000f00 */
[----:B------:R-:W-:Y:S01]  /*487f0*/  MOV R28, R25 ;  /* 0x00000019001c7202 */ /* 0x000fe20000000f00 */
[----:B------:R0:W-:Y:S04]  /*48800*/  STL [R1+0x3464], R2 ;  /* 0x0034640201007387 */ /* 0x0001e80000100800 */
[----:B0-----:R-:W3:Y:S04]  /*48810*/  LDL R2, [R1+0x324] ;  /* 0x0003240001027983 */ /* 0x001ee80000100800 */
[----:B------:R-:W-:Y:S04]  /*48820*/  STL [R1+0x3460], R3 ;  /* 0x0034600301007387 */ /* 0x000fe80000100800 */
[----:B------:R-:W-:Y:S04]  /*48830*/  STL [R1+0x344c], R28 ;  /* 0x00344c1c01007387 */ /* 0x000fe80000100800 */
[----:B------:R-:W-:Y:S01]  /*48840*/  STL [R1+0x3448], R29 ;  /* 0x0034481d01007387 */ /* 0x000fe20000100800 */
        /* <DEDUP_REMOVED lines=49> */
[----:B------:R-:W3:Y:S01]  /*48b60*/  LDL.LU R24, [R1+0x3598] ;  /* 0x0035980001187983 */ /* 0x000ee20000300800 */
[C---:B--2---:R-:W-:Y:S11]  /*48b70*/  HMMA.16816.F32 R20, R12.reuse, R26, R20 ;  /* 0x0000001a0c14723c */ /* 0x044ff60000001814 */
[----:B------:R-:W-:Y:S11]  /*48b80*/  @!UPT UIADD3 URZ, URZ, URZ, URZ ;  /* 0x0000003f3f3ff290 */ /* 0x000ff6000fffe03f */
[----:B------:R-:W-:Y:S01]  /*48b90*/  @!UPT UIADD3 URZ, URZ, URZ, URZ ;  /* 0x0000003f3f3ff290 */ /* 0x000fe2000fffe03f */
[----:B------:R-:W-:Y:S04]  /*48ba0*/  STL.64 [R1+0x2e0], R20 ;  /* 0x0002e01401007387 */ /* 0x000fe80000100a00 */
[----:B------:R0:W-:Y:S04]  /*48bb0*/  STL.64 [R1+0x2e8], R22 ;  /* 0x0002e81601007387 */ /* 0x0001e80000100a00 */
[----:B0-----:R-:W2:Y:S04]  /*48bc0*/  LDL.LU.64 R22, [R1+0x3590] ;  /* 0x0035900001167983 */ /* 0x001ea80000300a00 */
[----:B------:R-:W3:Y:S01]  /*48bd0*/  LDL.LU.64 R20, [R1+0x3588] ;  /* 0x0035880001147983 */ /* 0x000ee20000300a00 */
[----:B--2---:R-:W-:Y:S11]  /*48be0*/  HMMA.16816.F32 R4, R12, R22, R4 ;  /* 0x000000160c04723c */ /* 0x004ff60000001804 */
[----:B------:R-:W-:Y:S11]  /*48bf0*/  @!UPT UIADD3 URZ, URZ, URZ, URZ ;  /* 0x0000003f3f3ff290 */ /* 0x000ff6000fffe03f */
[----:B------:R-:W-:Y:S01]  /*48c00*/  @!UPT UIADD3 URZ, URZ, URZ, URZ ;  /* 0x0000003f3f3ff290 */ /* 0x000fe2000fffe03f */
[----:B------:R-:W-:Y:S04]  /*48c10*/  STL.64 [R1+0x2d0], R4 ;  /* 0x0002d00401007387 */ /* 0x000fe80000100a00 */
[----:B------:R0:W-:Y:S04]  /*48c20*/  STL.64 [R1+0x2d8], R6 ;  /* 0x0002d80601007387 */ /* 0x0001e80000100a00 */
[----:B0-----:R-:W2:Y:S04]  /*48c30*/  LDL.LU.64 R6, [R1+0x3580] ;  /* 0x0035800001067983 */ /* 0x001ea80000300a00 */
[----:B------:R-:W2:Y:S01]  /*48c40*/  LDL.LU.64 R4, [R1+0x3578] ;  /* 0x0035780001047983 */ /* 0x000ea20000300a00 */
[----:B---3--:R-:W-:-:S03]  /*48c50*/  MOV R27, R21 ;  /* 0x00000015001b7202 */ /* 0x008fc60000000f00 */
[----:B----4-:R-:W-:Y:S01]  /*48c60*/  STL [R1+0x3550], R11 ;  /* 0x0035500b01007387 */ /* 0x010fe20000100800 */
[----:B------:R-:W-:Y:S02]  /*48c70*/  MOV R26, R24 ;  /* 0x00000018001a7202 */ /* 0x000fe40000000f00 */
[----:B------:R-:W-:Y:S01]  /*48c80*/  MOV R23, R0 ;  /* 0x0000000000177202 */ /* 0x000fe20000000f00 */
[----:B--2---:R-:W-:Y:S01]  /*48c90*/  IMAD.MOV.U32 R21, RZ, RZ, R5 ;  /* 0x000000ffff157224 */ /* 0x004fe200078e0005 */
[----:B------:R-:W-:Y:S02]  /*48ca0*/  MOV R22, R4 ;  /* 0x0000000400167202 */ /* 0x000fe40000000f00 */
[----:B------:R-:W-:Y:S01]  /*48cb0*/  HMMA.16816.F32 R4, R12, R6, R16 ;  /* 0x000000060c04723c */ /* 0x000fe20000001810 */
[----:B------:R-:W0:Y:S11]  /*48cc0*/  LDSM.16.M88.4 R16, [R11+0x28080] ;  /* 0x028080000b10783b */ /* 0x000e360000000200 */
[----:B------:R-:W-:Y:S11]  /*48cd0*/  @!UPT UIADD3 URZ, URZ, URZ, URZ ;  /* 0x0000003f3f3ff290 */ /* 0x000ff6000fffe03f */
[----:B------:R-:W-:Y:S04]  /*48ce0*/  STL.64 [R1+0xa0], R4 ;  /* 0x0000a00401007387 */ /* 0x000fe80000100a00 */
[----:B------:R-:W-:Y:S04]  /*48cf0*/  STL.64 [R1+0xa8], R6 ;  /* 0x0000a80601007387 */ /* 0x000fe80000100a00 */
[----:B------:R-:W1:Y:S04]  /*48d00*/  LDSM.16.M88.4 R4, [R2+0x2080] ;  /* 0x002080000204783b */ /* 0x000e680000000200 */
[----:B0-----:R-:W-:Y:S04]  /*48d10*/  STL.64 [R1+0x3540], R18 ;  /* 0x0035401201007387 */ /* 0x001fe80000100a00 */
[----:B------:R-:W-:Y:S04]  /*48d20*/  STL.64 [R1+0x3538], R16 ;  /* 0x0035381001007387 */ /* 0x000fe80000100a00 */
[----:B------:R-:W0:Y:S01]  /*48d30*/  LDSM.16.M88.4 R16, [R2+0x80] ;  /* 0x000080000210783b */ /* 0x000e220000000200 */
[----:B-1----:R-:W-:Y:S01]  /*48d40*/  MOV R28, R4 ;  /* 0x00000004001c7202 */ /* 0x002fe20000000f00 */
[----:B------:R-:W-:-:S02]  /*48d50*/  IMAD.MOV.U32 R3, RZ, RZ, R5 ;  /* 0x000000ffff037224 */ /* 0x000fc400078e0005 */
[----:B0-----:R-:W-:Y:S04]  /*48d60*/  STL.64 [R1+0x90], R16 ;  /* 0x0000901001007387 */ /* 0x001fe80000100a00 */
[----:B------:R-:W-:Y:S04]  /*48d70*/  STL.64 [R1+0x98], R18 ;  /* 0x0000981201007387 */ /* 0x000fe80000100a00 */
[----:B------:R-:W-:Y:S04]  /*48d80*/  STL.64 [R1+0x80], R4 ;  /* 0x0000800401007387 */ /* 0x000fe80000100a00 */
[----:B------:R-:W-:Y:S04]  /*48d90*/  STL.64 [R1+0x88], R6 ;  /* 0x0000880601007387 */ /* 0x000fe80000100a00 */
[----:B------:R-:W0:Y:S04]  /*48da0*/  LDSM.16.M88.4 R4, [R2+0x4080] ;  /* 0x004080000204783b */ /* 0x000e280000000200 */
[----:B------:R-:W1:Y:S04]  /*48db0*/  LDSM.16.M88.4 R16, [R2+0x6080] ;  /* 0x006080000210783b */ /* 0x000e680000000200 */
[----:B0-----:R-:W-:Y:S04]  /*48dc0*/  STL.64 [R1+0x70], R4 ;  /* 0x0000700401007387 */ /* 0x001fe80000100a00 */
[----:B------:R-:W-:Y:S04]  /*48dd0*/  STL.64 [R1+0x78], R6 ;  /* 0x0000780601007387 */ /* 0x000fe80000100a00 */
[----:B------:R-:W0:Y:S04]  /*48de0*/  LDSM.16.M88.4 R4, [R2+0x8080] ;  /* 0x008080000204783b */ /* 0x000e280000000200 */
[----:B-1----:R1:W-:Y:S04]  /*48df0*/  STL.64 [R1+0x60], R16 ;  /* 0x0000601001007387 */ /* 0x0023e80000100a00 */
[----:B------:R-:W-:Y:S04]  /*48e00*/  STL.64 [R1+0x68], R18 ;  /* 0x0000681201007387 */ /* 0x000fe80000100a00 */
[----:B0-----:R-:W-:Y:S01]  /*48e10*/  STL.64 [R1+0x50], R4 ;  /* 0x0000500401007387 */ /* 0x001fe20000100a00 */
[----:B-1----:R-:W-:-:S02]  /*48e20*/  MOV R16, R4 ;  /* 0x0000000400107202 */ /* 0x002fc40000000f00 */
[----:B------:R-:W-:Y:S01]  /*48e30*/  MOV R11, R5 ;  /* 0x00000005000b7202 */ /* 0x000fe20000000f00 */
[----:B------:R-:W-:Y:S04]  /*48e40*/  STL.64 [R1+0x58], R6 ;  /* 0x0000580601007387 */ /* 0x000fe80000100a00 */
[----:B------:R-:W0:Y:S04]  /*48e50*/  LDSM.16.M88.4 R4, [R2+0xa080] ;  /* 0x00a080000204783b */ /* 0x000e280000000200 */
[----:B0-----:R-:W-:Y:S04]  /*48e60*/  STL.64 [R1+0x40], R4 ;  /* 0x0000400401007387 */ /* 0x001fe80000100a00 */
[----:B------:R-:W-:Y:S04]  /*48e70*/  STL.64 [R1+0x48], R6 ;  /* 0x0000480601007387 */ /* 0x000fe80000100a00 */
[----:B------:R-:W0:Y:S04]  /*48e80*/  LDSM.16.M88.4 R4, [R2+0xc080] ;  /* 0x00c080000204783b */ /* 0x000e280000000200 */
[----:B0-----:R-:W-:Y:S04]  /*48e90*/  STL.64 [R1+0x30], R4 ;  /* 0x0000300401007387 */ /* 0x001fe80000100a00 */
[----:B------:R0:W-:Y:S02]  /*48ea0*/  STL.64 [R1+0x38], R6 ;  /* 0x0000380601007387 */ /* 0x0001e40000100a00 */
[----:B0-----:R-:W-:Y:S02]  /*48eb0*/  HMMA.16816.F32 R4, R12, R26, R20 ;  /* 0x0000001a0c04723c */ /* 0x001fe40000001814 */
[----:B------:R-:W-:Y:S04]  /*48ec0*/  STL.64 [R1+0x3568], R14 ;  /* 0x0035680e01007387 */ /* 0x000fe80000100a00 */
[----:B------:R-:W-:Y:S04]  /*48ed0*/  STL.64 [R1+0x3560], R12 ;  /* 0x0035600c01007387 */ /* 0x000fe80000100a00 */
[----:B------:R-:W0:Y:S04]  /*48ee0*/  LDSM.16.M88.4 R20, [R2+0xe080] ;  /* 0x00e080000214783b */ /* 0x000e280000000200 */
[----:B------:R-:W-:Y:S04]  /*48ef0*/  LDSM.16.M88.4 R12, [R2+0x10080] ;  /* 0x01008000020c783b */ /* 0x000fe80000000200 */
[----:B------:R-:W-:Y:S05]  /*48f00*/  LDSM.16.M88.4 R24, [R2+0x14080] ;  /* 0x014080000218783b */ /* 0x000fea0000000200 */
[----:B------:R-:W-:Y:S04]  /*48f10*/  STL.64 [R1+0x2c0], R4 ;  /* 0x0002c00401007387 */ /* 0x000fe80000100a00 */
[----:B------:R-:W-:Y:S04]  /*48f20*/  STL.64 [R1+0x2c8], R6 ;  /* 0x0002c80601007387 */ /* 0x000fe80000100a00 */
[----:B------:R-:W1:Y:S04]  /*48f30*/  LDSM.16.M88.4 R4, [R2+0x12080] ;  /* 0x012080000204783b */ /* 0x000e680000000200 */
[----:B0-----:R-:W-:Y:S04]  /*48f40*/  STL.64 [R1+0x20], R20 ;  /* 0x0000201401007387 */ /* 0x001fe80000100a00 */
[----:B------:R-:W-:Y:S04]  /*48f50*/  STL.64 [R1+0x28], R22 ;  /* 0x0000281601007387 */ /* 0x000fe80000100a00 */
[----:B------:R-:W0:Y:S04]  /*48f60*/  LDSM.16.M88.4 R20, [R2+0x16080] ;  /* 0x016080000214783b */ /* 0x000e280000000200 */
[----:B-1----:R-:W-:Y:S01]  /*48f70*/  STL [R1], R4 ;  /* 0x0000000401007387 */ /* 0x002fe20000100800 */
[----:B------:R-:W-:-:S03]  /*48f80*/  MOV R0, R5 ;  /* 0x0000000500007202 */ /* 0x000fc60000000f00 */
[----:B------:R-:W-:Y:S04]  /*48f90*/  STL.64 [R1+0x10], R12 ;  /* 0x0000100c01007387 */ /* 0x000fe80000100a00 */
[----:B------:R-:W-:Y:S04]  /*48fa0*/  STL.64 [R1+0x18], R14 ;  /* 0x0000180e01007387 */ /* 0x000fe80000100a00 */
[----:B------:R-:W-:Y:S04]  /*48fb0*/  STL.64 [R1+0x8], R6 ;  /* 0x0000080601007387 */ /* 0x000fe80000100a00 */
[----:B------:R-:W1:Y:S04]  /*48fc0*/  LDSM.16.M88.4 R4, [R2+0x18080] ;  /* 0x018080000204783b */ /* 0x000e680000000200 */
[----:B------:R-:W-:Y:S04]  /*48fd0*/  STL [R1+0x3344], R26 ;  /* 0x0033441a01007387 */ /* 0x000fe80000100800 */
[----:B------:R-:W-:Y:S04]  /*48fe0*/  STL [R1+0x3340], R27 ;  /* 0x0033401b01007387 */ /* 0x000fe80000100800 */
[----:B0-----:R-:W-:Y:S04]  /*48ff0*/  STL [R1+0x32ec], R22 ;  /* 0x0032ec1601007387 */ /* 0x001fe80000100800 */
[----:B------:R-:W-:Y:S04]  /*49000*/  STL [R1+0x32e8], R23 ;  /* 0x0032e81701007387 */ /* 0x000fe80000100800 */
[----:B------:R-:W-:Y:S04]  /*49010*/  STL.64 [R1+0x3518], R20 ;  /* 0x0035181401007387 */ /* 0x000fe80000100a00 */
[----:B------:R-:W0:Y:S04]  /*49020*/  LDSM.16.M88.4 R12, [R2+0x1a080] ;  /* 0x01a08000020c783b */ /* 0x000e280000000200 */
[----:B-1----:R-:W-:Y:S04]  /*49030*/  STL [R1+0x3248], R6 ;  /* 0x0032480601007387 */ /* 0x002fe80000100800 */
[----:B------:R-:W-:Y:S04]  /*49040*/  STL [R1+0x3244], R7 ;  /* 0x0032440701007387 */ /* 0x000fe80000100800 */
[----:B------:R1:W-:Y:S02]  /*49050*/  STL.64 [R1+0x3480], R4 ;  /* 0x0034800401007387 */ /* 0x0003e40000100a00 */
[----:B-1----:R-:W-:Y:S01]  /*49060*/  IMAD.MOV.U32 R4, RZ, RZ, R16 ;  /* 0x000000ffff047224 */ /* 0x002fe200078e0010 */
[----:B------:R-:W-:-:S05]  /*49070*/  MOV R5, R11 ;  /* 0x0000000b00057202 */ /* 0x000fca0000000f00 */
[----:B------:R-:W-:Y:S04]  /*49080*/  STL.64 [R1+0x3500], R4 ;  /* 0x0035000401007387 */ /* 0x000fe80000100a00 */
[----:B------:R-:W1:Y:S04]  /*49090*/  LDSM.16.M88.4 R4, [R2+0x1c080] ;  /* 0x01c080000204783b */ /* 0x000e680000000200 */
[----:B------:R-:W2:Y:S04]  /*490a0*/  LDL.LU R20, [R1+0x280] ;  /* 0x0002800001147983 */ /* 0x000ea80000300800 */
[----:B0-----:R-:W-:Y:S04]  /*490b0*/  STL.64 [R1+0xd0], R12 ;  /* 0x0000d00c01007387 */ /* 0x001fe80000100a00 */
[----:B------:R-:W-:Y:S01]  /*490c0*/  STL.64 [R1+0xd8], R14 ;  /* 0x0000d80e01007387 */ /* 0x000fe20000100a00 */
[----:B------:R-:W-:-:S02]  /*490d0*/  MOV R19, R8 ;  /* 0x0000000800137202 */ /* 0x000fc40000000f00 */
[----:B------:R-:W-:Y:S01]  /*490e0*/  MOV R11, R9 ;  /* 0x00000009000b7202 */ /* 0x000fe20000000f00 */
[----:B------:R-:W0:Y:S04]  /*490f0*/  LDSM.16.M88.4 R12, [R2+0x1e080] ;  /* 0x01e08000020c783b */ /* 0x000e280000000200 */
[----:B-1----:R-:W-:Y:S04]  /*49100*/  STL.64 [R1+0x1e0], R4 ;  /* 0x0001e00401007387 */ /* 0x002fe80000100a00 */
[----:B------:R-:W-:Y:S04]  /*49110*/  STL.64 [R1+0x1e8], R6 ;  /* 0x0001e80601007387 */ /* 0x000fe80000100a00 */
[----:B------:R-:W2:Y:S04]  /*49120*/  LDL.LU R21, [R1+0x284] ;  /* 0x0002840001157983 */ /* 0x000ea80000300800 */
[----:B------:R-:W3:Y:S04]  /*49130*/  LDL.LU R22, [R1+0x288] ;  /* 0x0002880001167983 */ /* 0x000ee80000300800 */
[----:B------:R-:W3:Y:S04]  /*49140*/  LDL.LU R23, [R1+0x28c] ;  /* 0x00028c0001177983 */ /* 0x000ee80000300800 */
[----:B------:R-:W4:Y:S04]  /*49150*/  LDL.LU R18, [R1+0x1a8] ;  /* 0x0001a80001127983 */ /* 0x000f280000300800 */
[----:B------:R-:W2:Y:S04]  /*49160*/  LDL.LU R8, [R1+0x3574] ;  /* 0x0035740001087983 */ /* 0x000ea80000300800 */
[----:B----4-:R1:W-:Y:S04]  /*49170*/  STL.64 [R1+0x3558], R18 ;  /* 0x0035581201007387 */ /* 0x0103e80000100a00 */
[----:B------:R-:W4:Y:S04]  /*49180*/  LDL.LU R9, [R1+0x3570] ;  /* 0x0035700001097983 */ /* 0x000f280000300800 */
[----:B------:R-:W4:Y:S04]  /*49190*/  LDL.LU R16, [R1+0x2b0] ;  /* 0x0002b00001107983 */ /* 0x000f280000300800 */
[----:B------:R-:W4:Y:S04]  /*491a0*/  LDL.LU R17, [R1+0x2b4] ;  /* 0x0002b40001117983 */ /* 0x000f280000300800 */
[----:B-1----:R-:W4:Y:S04]  /*491b0*/  LDL.LU R18, [R1+0x2b8] ;  /* 0x0002b80001127983 */ /* 0x002f280000300800 */
[----:B------:R-:W4:Y:S04]  /*491c0*/  LDL.LU R19, [R1+0x2bc] ;  /* 0x0002bc0001137983 */ /* 0x000f280000300800 */
[----:B---3--:R-:W-:Y:S04]  /*491d0*/  STL.64 [R1+0x3528], R22 ;  /* 0x0035281601007387 */ /* 0x008fe80000100a00 */
[----:B--2---:R1:W-:Y:S04]  /*491e0*/  STL.64 [R1+0x3520], R20 ;  /* 0x0035201401007387 */ /* 0x0043e80000100a00 */
[----:B-1----:R-:W2:Y:S04]  /*491f0*/  LDL.LU.64 R20, [R1+0x90] ;  /* 0x0000900001147983 */ /* 0x002ea80000300a00 */
[----:B--2---:R1:W-:Y:S04]  /*49200*/  STL.64 [R1+0x3548], R20 ;  /* 0x0035481401007387 */ /* 0x0043e80000100a00 */
[----:B-1----:R-:W2:Y:S04]  /*49210*/  LDL.LU R20, [R1+0x2a0] ;  /* 0x0002a00001147983 */ /* 0x002ea80000300800 */
[----:B------:R-:W2:Y:S04]  /*49220*/  LDL.LU R21, [R1+0x2a4] ;  /* 0x0002a40001157983 */ /* 0x000ea80000300800 */
[----:B------:R-:W2:Y:S04]  /*49230*/  LDL.LU R22, [R1+0x2a8] ;  /* 0x0002a80001167983 */ /* 0x000ea80000300800 */
[----:B------:R-:W2:Y:S04]  /*49240*/  LDL.LU R23, [R1+0x2ac] ;  /* 0x0002ac0001177983 */ /* 0x000ea80000300800 */
[----:B------:R-:W3:Y:S04]  /*49250*/  LDL.LU R4, [R1+0x270] ;  /* 0x0002700001047983 */ /* 0x000ee80000300800 */
[----:B------:R-:W3:Y:S04]  /*49260*/  LDL.LU R5, [R1+0x274] ;  /* 0x0002740001057983 */ /* 0x000ee80000300800 */
[----:B------:R-:W2:Y:S04]  /*49270*/  LDL.LU R6, [R1+0x278] ;  /* 0x0002780001067983 */ /* 0x000ea80000300800 */
[----:B------:R-:W2:Y:S01]  /*49280*/  LDL.LU R7, [R1+0x27c] ;  /* 0x00027c0001077983 */ /* 0x000ea20000300800 */
[----:B0-----:R-:W-:-:S02]  /*49290*/  MOV R27, R12 ;  /* 0x0000000c001b7202 */ /* 0x001fc40000000f00 */
[----:B------:R-:W-:Y:S01]  /*492a0*/  MOV R26, R13 ;  /* 0x0000000d001a7202 */ /* 0x000fe20000000f00 */
[----:B--2---:R-:W-:Y:S04]  /*492b0*/  STL.64 [R1+0x3510], R6 ;  /* 0x0035100601007387 */ /* 0x004fe80000100a00 */
[----:B---3--:R0:W-:Y:S02]  /*492c0*/  STL.64 [R1+0x3508], R4 ;  /* 0x0035080401007387 */ /* 0x0081e40000100a00 */
[----:B0-----:R-:W-:Y:S01]  /*492d0*/  IMAD.MOV.U32 R4, RZ, RZ, R28 ;  /* 0x000000ffff047224 */ /* 0x001fe200078e001c */
[----:B------:R-:W-:-:S05]  /*492e0*/  MOV R5, R3 ;  /* 0x0000000300057202 */ /* 0x000fca0000000f00 */
        /* <DEDUP_REMOVED lines=9> */
[----:B------:R4:W-:Y:S02]  /*49380*/  STL.64 [R1+0x34a0], R26 ;  /* 0x0034a01a01007387 */ /* 0x0009e40000100a00 */
[----:B----4-:R-:W-:Y:S01]  /*49390*/  IMAD.MOV.U32 R26, RZ, RZ, R9 ;  /* 0x000000ffff1a7224 */ /* 0x010fe200078e0009 */
[----:B------:R-:W-:Y:S01]  /*493a0*/  MOV R27, R8 ;  /* 0x00000008001b7202 */ /* 0x000fe20000000f00 */
[----:B------:R0:W-:Y:S04]  /*493b0*/  STL.64 [R1+0x3498], R24 ;  /* 0x0034981801007387 */ /* 0x0001e80000100a00 */
[----:B0-----:R-:W4:Y:S04]  /*493c0*/  LDL.LU R24, [R1+0x250] ;  /* 0x0002500001187983 */ /* 0x001f280000300800 */
[----:B------:R-:W4:Y:S01]  /*493d0*/  LDL.LU R25, [R1+0x254] ;  /* 0x0002540001197983 */ /* 0x000f220000300800 */
[C---:B---3--:R-:W-:Y:S03]  /*493e0*/  HMMA.16816.F32 R8, R12.reuse, R10, R16 ;  /* 0x0000000a0c08723c */ /* 0x048fe60000001810 */
[----:B------:R-:W3:Y:S11]  /*493f0*/  LDL.LU.64 R18, [R1+0x3558] ;  /* 0x0035580001127983 */ /* 0x000ef60000300a00 */
[----:B------:R-:W-:Y:S09]  /*49400*/  @!UPT UIADD3 URZ, URZ, URZ, URZ ;  /* 0x0000003f3f3ff290 */ /* 0x000ff2000fffe03f */
[----:B------:R-:W-:Y:S04]  /*49410*/  STL.64 [R1+0x2b0], R8 ;  /* 0x0002b00801007387 */ /* 0x000fe80000100a00 */
[----:B------:R0:W-:Y:S04]  /*49420*/  STL.64 [R1+0x2b8], R10 ;  /* 0x0002b80a01007387 */ /* 0x0001e80000100a00 */
[----:B0-----:R-:W2:Y:S04]  /*49430*/  LDL.LU R11, [R1+0x3550] ;  /* 0x00355000010b7983 */ /* 0x001ea80000300800 */
[----:B--2---:R-:W0:Y:S04]  /*49440*/  LDSM.16.M88.4 R8, [R11+0x29080] ;  /* 0x029080000b08783b */ /* 0x004e280000000200 */
[----:B0-----:R0:W-:Y:S04]  /*49450*/  STL [R1+0x3428], R11 ;  /* 0x0034280b01007387 */ /* 0x0011e80000100800 */
[----:B0-----:R-:W2:Y:S01]  /*49460*/  LDL R11, [R1+0x2aa4] ;  /* 0x002aa400010b7983 */ /* 0x001ea20000100800 */
[----:B---3--:R-:W-:Y:S03]  /*49470*/  HMMA.16816.F32 R12, R12, R18, R20 ;  /* 0x000000120c0c723c */ /* 0x008fe60000001814 */
[----:B--2---:R-:W-:Y:S04]  /*49480*/  STL.64 [R1+0x34e8], R10 ;  /* 0x0034e80a01007387 */ /* 0x004fe80000100a00 */
[----:B------:R0:W-:Y:S04]  /*49490*/  STL.64 [R1+0x34e0], R8 ;  /* 0x0034e00801007387 */ /* 0x0001e80000100a00 */
[----:B0-----:R-:W2:Y:S04]  /*494a0*/  LDL.64 R8, [R1+0x60] ;  /* 0x0000600001087983 */ /* 0x001ea80000100a00 */
        /* <DEDUP_REMOVED lines=9> */
[----:B---3--:R-:W-:Y:S01]  /*49540*/  HMMA.16816.F32 R4, R16, R20, R4 ;  /* 0x000000141004723c */ /* 0x008fe20000001804 */
[----:B------:R-:W-:-:S02]  /*49550*/  MOV R2, R20 ;  /* 0x0000001400027202 */ /* 0x000fc40000000f00 */
[----:B------:R-:W-:Y:S11]  /*49560*/  MOV R3, R21 ;  /* 0x0000001500037202 */ /* 0x000ff60000000f00 */
[----:B------:R-:W-:Y:S09]  /*49570*/  @!UPT UIADD3 URZ, URZ, URZ, URZ ;  /* 0x0000003f3f3ff290 */ /* 0x000ff2000fffe03f */
[----:B------:R0:W-:Y:S04]  /*49580*/  STL.64 [R1+0x290], R4 ;  /* 0x0002900401007387 */ /* 0x0001e80000100a00 */
[----:B------:R1:W-:Y:S04]  /*49590*/  STL.64 [R1+0x298], R6 ;  /* 0x0002980601007387 */ /* 0x0003e80000100a00 */
[----:B0-----:R-:W1:Y:S04]  /*495a0*/  LDL.LU.64 R4, [R1+0x3530] ;  /* 0x0035300001047983 */ /* 0x001e680000300a00 */
[----:B------:R-:W1:Y:S04]  /*495b0*/  LDL.LU.64 R22, [R1+0x3528] ;  /* 0x0035280001167983 */ /* 0x000e680000300a00 */
[----:B------:R-:W1:Y:S04]  /*495c0*/  LDL.LU.64 R20, [R1+0x3520] ;  /* 0x0035200001147983 */ /* 0x000e680000300a00 */
[----:B------:R-:W-:Y:S01]  /*495d0*/  STL [R1+0x3468], R3 ;  /* 0x0034680301007387 */ /* 0x000fe20000100800 */
[C---:B-1----:R-:W-:Y:S03]  /*495e0*/  HMMA.16816.F32 R4, R16.reuse, R4, R20 ;  /* 0x000000041004723c */ /* 0x042fe60000001814 */
[----:B------:R-:W3:Y:S11]  /*495f0*/  LDL.LU.64 R20, [R1+0x3518] ;  /* 0x0035180001147983 */ /* 0x000ef60000300a00 */
[----:B------:R-:W-:Y:S10]  /*49600*/  @!UPT UIADD3 URZ, URZ, URZ, URZ ;  /* 0x0000003f3f3ff290 */ /* 0x000ff4000fffe03f */
[----:B------:R-:W-:Y:S01]  /*49610*/  MOV R23, R7 ;  /* 0x0000000700177202 */ /* 0x000fe20000000f00 */
[----:B------:R-:W-:Y:S01]  /*49620*/  IMAD.MOV.U32 R22, RZ, RZ, R6 ;  /* 0x000000ffff167224 */ /* 0x000fe200078e0006 */
[----:B------:R0:W-:Y:S04]  /*49630*/  STL.64 [R1+0x280], R4 ;  /* 0x0002800401007387 */ /* 0x0001e80000100a00 */
[----:B------:R-:W2:Y:S04]  /*49640*/  LDL.LU.64 R6, [R1+0x3510] ;  /* 0x0035100001067983 */ /* 0x000ea80000300a00 */
[----:B0-----:R-:W2:Y:S04]  /*49650*/  LDL.LU.64 R4, [R1+0x3508] ;  /* 0x0035080001047983 */ /* 0x001ea80000300a00 */
[----:B------:R-:W-:Y:S04]  /*49660*/  STL [R1+0x32fc], R23 ;  /* 0x0032fc1701007387 */ /* 0x000fe80000100800 */
[----:B------:R-:W-:Y:S04]  /*49670*/  STL [R1+0x32f8], R22 ;  /* 0x0032f81601007387 */ /* 0x000fe80000100800 */
[----:B---3--:R0:W-:Y:S04]  /*49680*/  STL.64 [R1+0x34f8], R20 ;  /* 0x0034f81401007387 */ /* 0x0081e80000100a00 */
[----:B0-----:R-:W2:Y:S02]  /*49690*/  LDL.LU.64 R20, [R1+0x70] ;  /* 0x0000700001147983 */ /* 0x001ea40000300a00 */
[C---:B--2---:R-:W-:Y:S11]  /*496a0*/  HMMA.16816.F32 R4, R16.reuse, R20, R4 ;  /* 0x000000141004723c */ /* 0x044ff60000001804 */
[----:B------:R-:W-:Y:S11]  /*496b0*/  @!UPT UIADD3 URZ, URZ, URZ, URZ ;  /* 0x0000003f3f3ff290 */ /* 0x000ff6000fffe03f */
[----:B------:R-:W-:Y:S01]  /*496c0*/  @!UPT UIADD3 URZ, URZ, URZ, URZ ;  /* 0x0000003f3f3ff290 */ /* 0x000fe2000fffe03f */
[----:B------:R0:W-:Y:S04]  /*496d0*/  STL.64 [R1+0x270], R4 ;  /* 0x0002700401007387 */ /* 0x0001e80000100a00 */
[----:B------:R1:W-:Y:S04]  /*496e0*/  STL.64 [R1+0x278], R6 ;  /* 0x0002780601007387 */ /* 0x0003e80000100a00 */
[----:B0-----:R-:W4:Y:S01]  /*496f0*/  LDL.LU.64 R4, [R1+0x3500] ;  /* 0x0035000001047983 */ /* 0x001f220000300a00 */
[C---:B------:R-:W-:Y:S01]  /*49700*/  HMMA.16816.F32 R12, R16.reuse, R8, R12 ;  /* 0x00000008100c723c */ /* 0x040fe2000000180c */
[----:B------:R-:W-:Y:S11]  /*49710*/  IMAD.MOV.U32 R3, RZ, RZ, R8 ;  /* 0x000000ffff037224 */ /* 0x000ff600078e0008 */
[----:B------:R-:W-:Y:S11]  /*49720*/  @!UPT UIADD3 URZ, URZ, URZ, URZ ;  /* 0x0000003f3f3ff290 */ /* 0x000ff6000fffe03f */
[----:B------:R0:W-:Y:S04]  /*49730*/  STL.64 [R1+0x260], R12 ;  /* 0x0002600c01007387 */ /* 0x0001e80000100a00 */
[----:B------:R-:W-:Y:S01]  /*49740*/  STL.64 [R1+0x268], R14 ;  /* 0x0002680e01007387 */ /* 0x000fe20000100a00 */
[----:B----4-:R-:W-:Y:S03]  /*49750*/  HMMA.16816.F32 R8, R16, R4, R24 ;  /* 0x000000041008723c */ /* 0x010fe60000001818 */
[----:B------:R-:W2:Y:S11]  /*49760*/  LDL.LU R4, [R1+0x340] ;  /* 0x0003400001047983 */ /* 0x000eb60000300800 */
[----:B------:R-:W-:Y:S09]  /*49770*/  @!UPT UIADD3 URZ, URZ, URZ, URZ ;  /* 0x0000003f3f3ff290 */ /* 0x000ff2000fffe03f */
[----:B------:R-:W-:Y:S04]  /*49780*/  STL.64 [R1+0x250], R8 ;  /* 0x0002500801007387 */ /* 0x000fe80000100a00 */
[----:B------:R-:W-:Y:S04]  /*49790*/  STL.64 [R1+0x258], R10 ;  /* 0x0002580a01007387 */ /* 0x000fe80000100a00 */
[----:B------:R-:W2:Y:S04]  /*497a0*/  LDL.LU R5, [R1+0x344] ;  /* 0x0003440001057983 */ /* 0x000ea80000300800 */
[----:B-1----:R-:W3:Y:S04]  /*497b0*/  LDL.LU R6, [R1+0x348] ;  /* 0x0003480001067983 */ /* 0x002ee80000300800 */
[----:B------:R-:W3:Y:S04]  /*497c0*/  LDL.LU R7, [R1+0x34c] ;  /* 0x00034c0001077983 */ /* 0x000ee80000300800 */
[----:B0-----:R-:W4:Y:S04]  /*497d0*/  LDL R12, [R1+0x30] ;  /* 0x00003000010c7983 */ /* 0x001f280000100800 */
[----:B------:R-:W4:Y:S01]  /*497e0*/  LDL R13, [R1+0x34] ;  /* 0x00003400010d7983 */ /* 0x000f220000100800 */
[----:B------:R-:W-:-:S02]  /*497f0*/  MOV R28, R20 ;  /* 0x00000014001c7202 */ /* 0x000fc40000000f00 */
[----:B------:R-:W-:Y:S01]  /*49800*/  MOV R29, R21 ;  /* 0x00000015001d7202 */ /* 0x000fe20000000f00 */
[----:B----4-:R0:W-:Y:S04]  /*49810*/  STL.64 [R1+0x34f0], R12 ;  /* 0x0034f00c01007387 */ /* 0x0101e80000100a00 */
[----:B0-----:R-:W4:Y:S04]  /*49820*/  LDL R12, [R1+0x40] ;  /* 0x00004000010c7983 */ /* 0x001f280000100800 */
[----:B------:R-:W4:Y:S04]  /*49830*/  LDL R13, [R1+0x44] ;  /* 0x00004400010d7983 */ /* 0x000f280000100800 */
[----:B------:R-:W4:Y:S04]  /*49840*/  LDL.LU R20, [R1+0x240] ;  /* 0x0002400001147983 */ /* 0x000f280000300800 */
[----:B------:R-:W4:Y:S04]  /*49850*/  LDL.LU R21, [R1+0x244] ;  /* 0x0002440001157983 */ /* 0x000f280000300800 */
        /* <DEDUP_REMOVED lines=12> */
[----:B0-----:R-:W2:Y:S04]  /*49920*/  LDL R24, [R1+0x10] ;  /* 0x0000100001187983 */ /* 0x001ea80000100800 */
[----:B------:R-:W2:Y:S04]  /*49930*/  LDL R25, [R1+0x14] ;  /* 0x0000140001197983 */ /* 0x000ea80000100800 */
[----:B--2---:R0:W-:Y:S04]  /*49940*/  STL.64 [R1+0x34c8], R24 ;  /* 0x0034c81801007387 */ /* 0x0041e80000100a00 */
[----:B0-----:R-:W2:Y:S04]  /*49950*/  LDL.LU.64 R24, [R1+0x20] ;  /* 0x0000200001187983 */ /* 0x001ea80000300a00 */
[----:B---3--:R-:W-:Y:S04]  /*49960*/  STL.64 [R1+0x3490], R6 ;  /* 0x0034900601007387 */ /* 0x008fe80000100a00 */
[----:B------:R0:W-:Y:S04]  /*49970*/  STL.64 [R1+0x3488], R4 ;  /* 0x0034880401007387 */ /* 0x0001e80000100a00 */
[----:B0-----:R-:W3:Y:S04]  /*49980*/  LDL.LU R4, [R1+0x350] ;  /* 0x0003500001047983 */ /* 0x001ee80000300800 */
[----:B------:R-:W3:Y:S04]  /*49990*/  LDL.LU R5, [R1+0x354] ;  /* 0x0003540001057983 */ /* 0x000ee80000300800 */
[----:B------:R-:W2:Y:S04]  /*499a0*/  LDL.LU R6, [R1+0x358] ;  /* 0x0003580001067983 */ /* 0x000ea80000300800 */
[----:B------:R-:W2:Y:S01]  /*499b0*/  LDL.LU R7, [R1+0x35c] ;  /* 0x00035c0001077983 */ /* 0x000ea20000300800 */
[----:B----4-:R-:W-:Y:S03]  /*499c0*/  HMMA.16816.F32 R12, R16, R12, R20 ;  /* 0x0000000c100c723c */ /* 0x010fe60000001814 */
[----:B--2---:R-:W-:Y:S04]  /*499d0*/  STL.64 [R1+0x34c0], R6 ;  /* 0x0034c00601007387 */ /* 0x004fe80000100a00 */
[----:B---3--:R0:W-:Y:S04]  /*499e0*/  STL.64 [R1+0x34b8], R4 ;  /* 0x0034b80401007387 */ /* 0x0081e80000100a00 */
        /* <DEDUP_REMOVED lines=10> */
[----:B------:R-:W3:Y:S04]  /*49a90*/  LDL.LU.64 R20, [R1+0x34f8] ;  /* 0x0034f80001147983 */ /* 0x000ee80000300a00 */
[----:B------:R0:W-:Y:S04]  /*49aa0*/  STL.64 [R1+0x240], R12 ;  /* 0x0002400c01007387 */ /* 0x0001e80000100a00 */
[----:B0-----:R-:W4:Y:S01]  /*49ab0*/  LDL.LU.64 R12, [R1+0x34f0] ;  /* 0x0034f000010c7983 */ /* 0x001f220000300a00 */
[----:B------:R-:W-:-:S02]  /*49ac0*/  MOV R23, R14 ;  /* 0x0000000e00177202 */ /* 0x000fc40000000f00 */
[----:B------:R-:W-:Y:S02]  /*49ad0*/  MOV R22, R15 ;  /* 0x0000000f00167202 */ /* 0x000fe40000000f00 */
[C---:B----4-:R-:W-:Y:S01]  /*49ae0*/  HMMA.16816.F32 R12, R16.reuse, R12, R8 ;  /* 0x0000000c100c723c */ /* 0x050fe20000001808 */
[----:B------:R-:W4:Y:S04]  /*49af0*/  LDL.LU.64 R10, [R1+0x34e8] ;  /* 0x0034e800010a7983 */ /* 0x000f280000300a00 */
[----:B------:R-:W2:Y:S11]  /*49b00*/  LDL.LU.64 R8, [R1+0x34e0] ;  /* 0x0034e00001087983 */ /* 0x000eb60000300a00 */
[----:B------:R-:W-:Y:S07]  /*49b10*/  @!UPT UIADD3 URZ, URZ, URZ, URZ ;  /* 0x0000003f3f3ff290 */ /* 0x000fee000fffe03f */
[----:B------:R-:W-:Y:S04]  /*49b20*/  STL.64 [R1+0x230], R12 ;  /* 0x0002300c01007387 */ /* 0x000fe80000100a00 */
[----:B------:R-:W-:Y:S04]  /*49b30*/  STL.64 [R1+0x238], R14 ;  /* 0x0002380e01007387 */ /* 0x000fe80000100a00 */
[----:B----4-:R-:W-:Y:S04]  /*49b40*/  STL.64 [R1+0x3438], R10 ;  /* 0x0034380a01007387 */ /* 0x010fe80000100a00 */
[----:B--2---:R0:W-:Y:S04]  /*49b50*/  STL.64 [R1+0x3430], R8 ;  /* 0x0034300801007387 */ /* 0x0041e80000100a00 */
[----:B------:R1:W2:Y:S04]  /*49b60*/  LDSM.16.M88.4 R12, [R11+0x28080] ;  /* 0x028080000b0c783b */ /* 0x0002a80000000200 */
[----:B0-----:R-:W4:Y:S04]  /*49b70*/  LDL.LU R8, [R1+0x310] ;  /* 0x0003100001087983 */ /* 0x001f280000300800 */
[----:B------:R-:W4:Y:S04]  /*49b80*/  LDL.LU R9, [R1+0x314] ;  /* 0x0003140001097983 */ /* 0x000f280000300800 */
[----:B------:R-:W2:Y:S04]  /*49b90*/  LDL.LU R10, [R1+0x318] ;  /* 0x00031800010a7983 */ /* 0x000ea80000300800 */
[----:B-1----:R-:W2:Y:S01]  /*49ba0*/  LDL.LU R11, [R1+0x31c] ;  /* 0x00031c00010b7983 */ /* 0x002ea20000300800 */
[----:B------:R-:W-:Y:S03]  /*49bb0*/  HMMA.16816.F32 R4, R16, R24, R4 ;  /* 0x000000181004723c */ /* 0x000fe60000001804 */
[----:B--2---:R-:W-:Y:S04]  /*49bc0*/  STL.64 [R1+0x3478], R10 ;  /* 0x0034780a01007387 */ /* 0x004fe80000100a00 */
[----:B----4-:R0:W-:Y:S04]  /*49bd0*/  STL.64 [R1+0x3470], R8 ;  /* 0x0034700801007387 */ /* 0x0101e80000100a00 */
[----:B0-----:R-:W2:Y:S04]  /*49be0*/  LDL.LU R8, [R1+0x330] ;  /* 0x0003300001087983 */ /* 0x001ea80000300800 */
[----:B------:R-:W2:Y:S04]  /*49bf0*/  LDL.LU R9, [R1+0x334] ;  /* 0x0003340001097983 */ /* 0x000ea80000300800 */
[----:B------:R-:W2:Y:S04]  /*49c00*/  LDL.LU R10, [R1+0x338] ;  /* 0x00033800010a7983 */ /* 0x000ea80000300800 */
[----:B------:R-:W2:Y:S04]  /*49c10*/  LDL.LU R11, [R1+0x33c] ;  /* 0x00033c00010b7983 */ /* 0x000ea80000300800 */
[----:B------:R0:W-:Y:S04]  /*49c20*/  STL.64 [R1+0x3308], R14 ;  /* 0x0033080e01007387 */ /* 0x0001e80000100a00 */
[----:B------:R1:W-:Y:S01]  /*49c30*/  STL.64 [R1+0x3300], R12 ;  /* 0x0033000c01007387 */ /* 0x0003e20000100a00 */
[----:B0-----:R-:W-:-:S03]  /*49c40*/  IMAD.MOV.U32 R15, RZ, RZ, R24 ;  /* 0x000000ffff0f7224 */ /* 0x001fc600078e0018 */
[----:B-1----:R-:W4:Y:S01]  /*49c50*/  LDL.LU R12, [R1] ;  /* 0x00000000010c7983 */ /* 0x002f220000300800 */
[----:B------:R-:W-:-:S03]  /*49c60*/  MOV R14, R25 ;  /* 0x00000019000e7202 */ /* 0x000fc60000000f00 */
[----:B------:R-:W-:Y:S04]  /*49c70*/  STL.64 [R1+0x220], R4 ;  /* 0x0002200401007387 */ /* 0x000fe80000100a00 */
[----:B------:R0:W-:Y:S04]  /*49c80*/  STL.64 [R1+0x228], R6 ;  /* 0x0002280601007387 */ /* 0x0001e80000100a00 */
[----:B0-----:R-:W2:Y:S04]  /*49c90*/  LDL.LU.64 R6, [R1+0x34d8] ;  /* 0x0034d80001067983 */ /* 0x001ea80000300a00 */
[----:B------:R-:W2:Y:S04]  /*49ca0*/  LDL.LU.64 R4, [R1+0x34d0] ;  /* 0x0034d00001047983 */ /* 0x000ea80000300a00 */
[----:B------:R-:W2:Y:S02]  /*49cb0*/  LDL.LU.64 R24, [R1+0x34c8] ;  /* 0x0034c80001187983 */ /* 0x000ea40000300a00 */
[----:B--2---:R-:W-:Y:S02]  /*49cc0*/  HMMA.16816.F32 R24, R16, R24, R4 ;  /* 0x000000181018723c */ /* 0x004fe40000001804 */
[----:B------:R-:W2:Y:S04]  /*49cd0*/  LDL.LU.64 R6, [R1+0x34c0] ;  /* 0x0034c00001067983 */ /* 0x000ea80000300a00 */
[----:B------:R-:W2:Y:S11]  /*49ce0*/  LDL.LU.64 R4, [R1+0x34b8] ;  /* 0x0034b80001047983 */ /* 0x000eb60000300a00 */
[----:B------:R-:W-:Y:S06]  /*49cf0*/  @!UPT UIADD3 URZ, URZ, URZ, URZ ;  /* 0x0000003f3f3ff290 */ /* 0x000fec000fffe03f */
[----:B------:R-:W-:Y:S04]  /*49d00*/  STL.64 [R1+0x200], R24 ;  /* 0x0002001801007387 */ /* 0x000fe80000100a00 */
[----:B------:R0:W-:Y:S04]  /*49d10*/  STL.64 [R1+0x208], R26 ;  /* 0x0002081a01007387 */ /* 0x0001e80000100a00 */
[----:B0-----:R-:W4:Y:S04]  /*49d20*/  LDL.LU.64 R26, [R1+0x34b0] ;  /* 0x0034b000011a7983 */ /* 0x001f280000300a00 */
[----:B------:R-:W4:Y:S01]  /*49d30*/  LDL.LU.64 R24, [R1+0x34a8] ;  /* 0x0034a80001187983 */ /* 0x000f220000300a00 */
[----:B------:R-:W-:-:S07]  /*49d40*/  MOV R13, R0 ;  /* 0x00000000000d7202 */ /* 0x000fce0000000f00 */
[C---:B----4-:R-:W-:Y:S11]  /*49d50*/  HMMA.16816.F32 R24, R16.reuse, R12, R24 ;  /* 0x0000000c1018723c */ /* 0x050ff60000001818 */
[----:B------:R-:W-:Y:S11]  /*49d60*/  @!UPT UIADD3 URZ, URZ, URZ, URZ ;  /* 0x0000003f3f3ff290 */ /* 0x000ff6000fffe03f */
[----:B------:R-:W-:Y:S01]  /*49d70*/  @!UPT UIADD3 URZ, URZ, URZ, URZ ;  /* 0x0000003f3f3ff290 */ /* 0x000fe2000fffe03f */
[----:B------:R-:W-:Y:S04]  /*49d80*/  STL.64 [R1+0x1f0], R24 ;  /* 0x0001f01801007387 */ /* 0x000fe80000100a00 */
[----:B------:R0:W-:Y:S04]  /*49d90*/  STL.64 [R1+0x1f8], R26 ;  /* 0x0001f81a01007387 */ /* 0x0001e80000100a00 */
[----:B0-----:R-:W4:Y:S04]  /*49da0*/  LDL.LU.64 R26, [R1+0x34a0] ;  /* 0x0034a000011a7983 */ /* 0x001f280000300a00 */
[----:B------:R-:W2:Y:S04]  /*49db0*/  LDL.LU.64 R24, [R1+0x3498] ;  /* 0x0034980001187983 */ /* 0x000ea80000300a00 */
[----:B------:R-:W-:Y:S01]  /*49dc0*/  STL.64 [R1+0x3380], R12 ;  /* 0x0033800c01007387 */ /* 0x000fe20000100a00 */
[----:B--2---:R-:W-:Y:S11]  /*49dd0*/  HMMA.16816.F32 R4, R16, R24, R4 ;  /* 0x000000181004723c */ /* 0x004ff60000001804 */
[----:B------:R-:W-:Y:S11]  /*49de0*/  @!UPT UIADD3 URZ, URZ, URZ, URZ ;  /* 0x0000003f3f3ff290 */ /* 0x000ff6000fffe03f */
[----:B------:R-:W-:Y:S01]  /*49df0*/  @!UPT UIADD3 URZ, URZ, URZ, URZ ;  /* 0x0000003f3f3ff290 */ /* 0x000fe2000fffe03f */
[----:B------:R-:W-:Y:S01]  /*49e00*/  STL.64 [R1+0x1d0], R4 ;  /* 0x0001d00401007387 */ /* 0x000fe20000100a00 */
[----:B------:R-:W-:-:S03]  /*49e10*/  MOV R0, R7 ;  /* 0x0000000700007202 */ /* 0x000fc60000000f00 */
[----:B------:R0:W-:Y:S04]  /*49e20*/  STL [R1+0x1d8], R6 ;  /* 0x0001d80601007387 */ /* 0x0001e80000100800 */
[----:B0-----:R-:W3:Y:S04]  /*49e30*/  LDL.LU.64 R6, [R1+0x3490] ;  /* 0x0034900001067983 */ /* 0x001ee80000300a00 */
[----:B------:R-:W3:Y:S04]  /*49e40*/  LDL.LU.64 R4, [R1+0x3488] ;  /* 0x0034880001047983 */ /* 0x000ee80000300a00 */
[----:B------:R-:W-:Y:S01]  /*49e50*/  STL.64 [R1+0x3458], R24 ;  /* 0x0034581801007387 */ /* 0x000fe20000100a00 */
[C---:B---3--:R-:W-:Y:S11]  /*49e60*/  HMMA.16816.F32 R4, R16.reuse, R20, R4 ;  /* 0x000000141004723c */ /* 0x048ff60000001804 */
[----:B------:R-:W-:Y:S11]  /*49e70*/  @!UPT UIADD3 URZ, URZ, URZ, URZ ;  /* 0x0000003f3f3ff290 */ /* 0x000ff6000fffe03f */
[----:B------:R-:W-:Y:S01]  /*49e80*/  @!UPT UIADD3 URZ, URZ, URZ, URZ ;  /* 0x0000003f3f3ff290 */ /* 0x000fe2000fffe03f */
[----:B------:R0:W-:Y:S04]  /*49e90*/  STL.64 [R1+0x1c0], R4 ;  /* 0x0001c00401007387 */ /* 0x0001e80000100a00 */
[----:B------:R-:W-:Y:S04]  /*49ea0*/  STL.64 [R1+0x1c8], R6 ;  /* 0x0001c80601007387 */ /* 0x000fe80000100a00 */
[----:B0-----:R-:W2:Y:S04]  /*49eb0*/  LDL.LU.64 R4, [R1+0x3480] ;  /* 0x0034800001047983 */ /* 0x001ea80000300a00 */
[----:B------:R-:W-:Y:S04]  /*49ec0*/  STL.64 [R1+0x3368], R22 ;  /* 0x0033681601007387 */ /* 0x000fe80000100a00 */
[----:B------:R0:W-:Y:S04]  /*49ed0*/  STL.64 [R1+0x3360], R20 ;  /* 0x0033601401007387 */ /* 0x0001e80000100a00 */
[----:B0-----:R-:W3:Y:S01]  /*49ee0*/  LDL.LU.64 R20, [R1+0xd0] ;  /* 0x0000d00001147983 */ /* 0x001ee20000300a00 */
[C---:B--2---:R-:W-:Y:S11]  /*49ef0*/  HMMA.16816.F32 R8, R16.reuse, R4, R8 ;  /* 0x000000041008723c */ /* 0x044ff60000001808 */
[----:B------:R-:W-:Y:S11]  /*49f00*/  @!UPT UIADD3 URZ, URZ, URZ, URZ ;  /* 0x0000003f3f3ff290 */ /* 0x000ff6000fffe03f */
[----:B------:R-:W-:Y:S01]  /*49f10*/  @!UPT UIADD3 URZ, URZ, URZ, URZ ;  /* 0x0000003f3f3ff290 */ /* 0x000fe2000fffe03f */
[----:B------:R-:W-:Y:S04]  /*49f20*/  STL.64 [R1+0x1b0], R8 ;  /* 0x0001b00801007387 */ /* 0x000fe80000100a00 */
[----:B------:R0:W-:Y:S04]  /*49f30*/  STL.64 [R1+0x1b8], R10 ;  /* 0x0001b80a01007387 */ /* 0x0001e80000100a00 */
[----:B0-----:R-:W2:Y:S04]  /*49f40*/  LDL.LU.64 R10, [R1+0x3478] ;  /* 0x00347800010a7983 */ /* 0x001ea80000300a00 */
[----:B------:R-:W2:Y:S01]  /*49f50*/  LDL.LU.64 R8, [R1+0x3470] ;  /* 0x0034700001087983 */ /* 0x000ea20000300a00 */
[----:B---3--:R-:W-:Y:S01]  /*49f60*/  MOV R13, R20 ;  /* 0x00000014000d7202 */ /* 0x008fe20000000f00 */
[----:B------:R-:W-:Y:S01]  /*49f70*/  IMAD.MOV.U32 R12, RZ, RZ, R21 ;  /* 0x000000ffff0c7224 */ /* 0x000fe200078e0015 */
[----:B--2---:R-:W-:Y:S07]  /*49f80*/  HMMA.16816.F32 R8, R16, R20, R8 ;  /* 0x000000141008723c */ /* 0x004fee0000001808 */
[----:B------:R-:W-:Y:S11]  /*49f90*/  MOV R20, R3 ;  /* 0x0000000300147202 */ /* 0x000ff60000000f00 */
[----:B------:R-:W-:Y:S05]  /*49fa0*/  @!UPT UIADD3 URZ, URZ, URZ, URZ ;  /* 0x0000003f3f3ff290 */ /* 0x000fea000fffe03f */
[----:B------:R-:W-:Y:S01]  /*49fb0*/  STL.64 [R1+0x1a8], R10 ;  /* 0x0001a80a01007387 */ /* 0x000fe20000100a00 */
[----:B------:R-:W-:Y:S02]  /*49fc0*/  MOV R6, R8 ;  /* 0x0000000800067202 */ /* 0x000fe40000000f00 */
[----:B------:R-:W-:Y:S01]  /*49fd0*/  MOV R7, R9 ;  /* 0x0000000900077202 */ /* 0x000fe20000000f00 */
[----:B----4-:R-:W-:Y:S01]  /*49fe0*/  IMAD.MOV.U32 R9, RZ, RZ, R26 ;  /* 0x000000ffff097224 */ /* 0x010fe200078e001a */
[----:B------:R-:W-:Y:S01]  /*49ff0*/  MOV R8, R27 ;  /* 0x0000001b00087202 */ /* 0x000fe20000000f00 */
[----:B------:R-:W2:Y:S04]  /*4a000*/  LDL.LU R24, [R1+0x300] ;  /* 0x0003000001187983 */ /* 0x000ea80000300800 */
[----:B------:R-:W2:Y:S04]  /*4a010*/  LDL.LU R25, [R1+0x304] ;  /* 0x0003040001197983 */ /* 0x000ea80000300800 */
[----:B------:R-:W2:Y:S04]  /*4a020*/  LDL.LU R26, [R1+0x308] ;  /* 0x00030800011a7983 */ /* 0x000ea80000300800 */
[----:B------:R-:W2:Y:S04]  /*4a030*/  LDL.LU R27, [R1+0x30c] ;  /* 0x00030c00011b7983 */ /* 0x000ea80000300800 */
[----:B------:R0:W-:Y:S04]  /*4a040*/  STL.64 [R1+0x3450], R8 ;  /* 0x0034500801007387 */ /* 0x0001e80000100a00 */
[----:B0-----:R-:W2:Y:S04]  /*4a050*/  LDL.LU.64 R8, [R1+0x1e0] ;  /* 0x0001e00001087983 */ /* 0x001ea80000300a00 */
[----:B------:R-:W-:Y:S04]  /*4a060*/  STL.64 [R1+0x3400], R14 ;  /* 0x0034000e01007387 */ /* 0x000fe80000100a00 */
[----:B------:R0:W-:Y:S04]  /*4a070*/  STL.64 [R1+0x33f8], R12 ;  /* 0x0033f80c01007387 */ /* 0x0001e80000100a00 */
[----:B------:R-:W3:Y:S04]  /*4a080*/  LDL.LU R3, [R1+0x3468] ;  /* 0x0034680001037983 */ /* 0x000ee80000300800 */
[----:B------:R-:W4:Y:S04]  /*4a090*/  LDL.LU R21, [R1+0x64] ;  /* 0x0000640001157983 */ /* 0x000f280000300800 */
[----:B----4-:R-:W-:Y:S04]  /*4a0a0*/  STL.64 [R1+0x3408], R20 ;  /* 0x0034081401007387 */ /* 0x010fe80000100a00 */
[----:B0-----:R-:W4:Y:S04]  /*4a0b0*/  LDL.LU R12, [R1+0x80] ;  /* 0x00008000010c7983 */ /* 0x001f280000300800 */
[----:B------:R-:W4:Y:S04]  /*4a0c0*/  LDL.LU R13, [R1+0x84] ;  /* 0x00008400010d7983 */ /* 0x000f280000300800 */
[----:B----4-:R0:W-:Y:S02]  /*4a0d0*/  STL.64 [R1+0x3410], R12 ;  /* 0x0034100c01007387 */ /* 0x0101e40000100a00 */
[----:B0-----:R-:W-:-:S02]  /*4a0e0*/  MOV R12, R2 ;  /* 0x00000002000c7202 */ /* 0x001fc40000000f00 */
[----:B---3--:R-:W-:Y:S01]  /*4a0f0*/  MOV R13, R3 ;  /* 0x00000003000d7202 */ /* 0x008fe20000000f00 */
[----:B------:R-:W3:Y:S04]  /*4a100*/  LDL.LU R2, [R1+0x3464] ;  /* 0x0034640001027983 */ /* 0x000ee80000300800 */
[----:B------:R-:W4:Y:S04]  /*4a110*/  LDL.LU R3, [R1+0x3460] ;  /* 0x0034600001037983 */ /* 0x000f280000300800 */
[----:B------:R0:W-:Y:S04]  /*4a120*/  STL.64 [R1+0x3440], R12 ;  /* 0x0034400c01007387 */ /* 0x0001e80000100a00 */
[----:B0-----:R-:W3:Y:S04]  /*4a130*/  LDL.LU R12, [R1+0x2f0] ;  /* 0x0002f000010c7983 */ /* 0x001ee80000300800 */
[----:B------:R-:W3:Y:S04]  /*4a140*/  LDL.LU R13, [R1+0x2f4] ;  /* 0x0002f400010d7983 */ /* 0x000ee80000300800 */
[----:B------:R-:W3:Y:S04]  /*4a150*/  LDL.LU R14, [R1+0x2f8] ;  /* 0x0002f800010e7983 */ /* 0x000ee80000300800 */
[----:B------:R-:W3:Y:S04]  /*4a160*/  LDL.LU R15, [R1+0x2fc] ;  /* 0x0002fc00010f7983 */ /* 0x000ee80000300800 */
[----:B------:R-:W3:Y:S04]  /*4a170*/  LDL.LU R20, [R1+0x160] ;  /* 0x0001600001147983 */ /* 0x000ee80000300800 */
[----:B------:R-:W3:Y:S04]  /*4a180*/  LDL.LU R21, [R1+0x164] ;  /* 0x0001640001157983 */ /* 0x000ee80000300800 */
[----:B------:R-:W3:Y:S04]  /*4a190*/  LDL.LU R22, [R1+0x168] ;  /* 0x0001680001167983 */ /* 0x000ee80000300800 */
[----:B------:R-:W3:Y:S01]  /*4a1a0*/  LDL.LU R23, [R1+0x16c] ;  /* 0x00016c0001177983 */ /* 0x000ee20000300800 */
[----:B--2---:R-:W-:Y:S03]  /*4a1b0*/  HMMA.16816.F32 R24, R16, R8, R24 ;  /* 0x000000081018723c */ /* 0x004fe60000001818 */
        /* <DEDUP_REMOVED lines=8> */
[----:B0-----:R-:W3:Y:S04]  /*4a240*/  LDL.LU R4, [R1+0x140] ;  /* 0x0001400001047983 */ /* 0x001ee80000300800 */
[----:B------:R-:W3:Y:S04]  /*4a250*/  LDL.LU R5, [R1+0x144] ;  /* 0x0001440001057983 */ /* 0x000ee80000300800 */
[----:B------:R-:W3:Y:S04]  /*4a260*/  LDL.LU R6, [R1+0x148] ;  /* 0x0001480001067983 */ /* 0x000ee80000300800 */
[----:B------:R-:W3:Y:S04]  /*4a270*/  LDL.LU R7, [R1+0x14c] ;  /* 0x00014c0001077983 */ /* 0x000ee80000300800 */
[----:B------:R0:W-:Y:S04]  /*4a280*/  STL.64 [R1+0x190], R24 ;  /* 0x0001901801007387 */ /* 0x0001e80000100a00 */
[----:B------:R1:W-:Y:S04]  /*4a290*/  STL.64 [R1+0x198], R26 ;  /* 0x0001981a01007387 */ /* 0x0003e80000100a00 */
[----:B0-----:R-:W2:Y:S01]  /*4a2a0*/  LDL.LU.64 R24, [R1+0x3458] ;  /* 0x0034580001187983 */ /* 0x001ea20000300a00 */
[----:B-1----:R-:W-:Y:S01]  /*4a2b0*/  IMAD.MOV.U32 R26, RZ, RZ, R8 ;  /* 0x000000ffff1a7224 */ /* 0x002fe200078e0008 */
[----:B------:R-:W-:-:S02]  /*4a2c0*/  MOV R27, R9 ;  /* 0x00000009001b7202 */ /* 0x000fc40000000f00 */
[----:B------:R-:W3:Y:S04]  /*4a2d0*/  LDL.LU.64 R8, [R1+0x3450] ;  /* 0x0034500001087983 */ /* 0x000ee80000300a00 */
[----:B------:R-:W-:Y:S04]  /*4a2e0*/  STL.64 [R1+0x3378], R26 ;  /* 0x0033781a01007387 */ /* 0x000fe80000100a00 */
[----:B--2---:R0:W-:Y:S01]  /*4a2f0*/  STL.64 [R1+0x3370], R24 ;  /* 0x0033701801007387 */ /* 0x0041e20000100a00 */
[----:B---3--:R-:W-:Y:S01]  /*4a300*/  HMMA.16816.F32 R16, R16, R8, R12 ;  /* 0x000000081010723c */ /* 0x008fe2000000180c */
[----:B0-----:R-:W-:-:S02]  /*4a310*/  MOV R24, R28 ;  /* 0x0000001c00187202 */ /* 0x001fc40000000f00 */
[----:B------:R-:W2:Y:S01]  /*4a320*/  LDL.LU R28, [R1+0x344c] ;  /* 0x00344c00011c7983 */ /* 0x000ea20000300800 */
[----:B------:R-:W-:-:S03]  /*4a330*/  MOV R25, R29 ;  /* 0x0000001d00197202 */ /* 0x000fc60000000f00 */
[----:B------:R-:W3:Y:S04]  /*4a340*/  LDL.LU R29, [R1+0x3448] ;  /* 0x00344800011d7983 */ /* 0x000ee80000300800 */
[----:B------:R-:W2:Y:S04]  /*4a350*/  LDL.LU.64 R12, [R1+0x3440] ;  /* 0x00344000010c7983 */ /* 0x000ea80000300a00 */
[----:B------:R-:W2:Y:S04]  /*4a360*/  LDL.LU.64 R10, [R1+0x3438] ;  /* 0x00343800010a7983 */ /* 0x000ea80000300a00 */
[----:B------:R-:W3:Y:S04]  /*4a370*/  LDL.LU.64 R8, [R1+0x3430] ;  /* 0x0034300001087983 */ /* 0x000ee80000300a00 */
[----:B------:R-:W-:Y:S04]  /*4a380*/  STL.64 [R1+0x180], R16 ;  /* 0x0001801001007387 */ /* 0x000fe80000100a00 */
[----:B------:R-:W-:Y:S04]  /*4a390*/  STL.64 [R1+0x188], R18 ;  /* 0x0001881201007387 */ /* 0x000fe80000100a00 */
[----:B--2---:R0:W1:Y:S04]  /*4a3a0*/  LDSM.16.M88.4 R16, [R11+0x29080] ;  /* 0x029080000b10783b */ /* 0x0040680000000200 */
[----:B0-----:R-:W3:Y:S04]  /*4a3b0*/  LDL.LU R11, [R1+0x3428] ;  /* 0x00342800010b7983 */ /* 0x001ee80000300800 */
[----:B-1----:R-:W-:Y:S04]  /*4a3c0*/  STL.64 [R1+0x31a8], R18 ;  /* 0x0031a81201007387 */ /* 0x002fe80000100a00 */
[----:B------:R0:W-:Y:S04]  /*4a3d0*/  STL.64 [R1+0x31a0], R16 ;  /* 0x0031a01001007387 */ /* 0x0001e80000100a00 */
[----:B0-----:R-:W2:Y:S04]  /*4a3e0*/  LDL.LU.64 R16, [R1+0x210] ;  /* 0x0002100001107983 */ /* 0x001ea80000300a00 */
[----:B------:R-:W2:Y:S01]  /*4a3f0*/  LDL.LU.64 R18, [R1+0x218] ;  /* 0x0002180001127983 */ /* 0x000ea20000300a00 */
[----:B---3--:R-:W-:Y:S03]  /*4a400*/  HMMA.16816.F32 R12, R8, R12, R20 ;  /* 0x0000000c080c723c */ /* 0x008fe60000001814 */
[----:B--2---:R-:W-:Y:S04]  /*4a410*/  STL.64 [R1+0x3318], R18 ;  /* 0x0033181201007387 */ /* 0x004fe80000100a00 */
[----:B------:R0:W-:Y:S04]  /*4a420*/  STL.64 [R1+0x3310], R16 ;  /* 0x0033101001007387 */ /* 0x0001e80000100a00 */
[----:B------:R-:W2:Y:S04]  /*4a430*/  LDL.LU.64 R22, [R1+0x3420] ;  /* 0x0034200001167983 */ /* 0x000ea80000300a00 */
[----:B------:R-:W2:Y:S01]  /*4a440*/  LDL.LU.64 R20, [R1+0x3418] ;  /* 0x0034180001147983 */ /* 0x000ea20000300a00 */
[----:B0-----:R-:W-:Y:S01]  /*4a450*/  IMAD.MOV.U32 R16, RZ, RZ, R29 ;  /* 0x000000ffff107224 */ /* 0x001fe200078e001d */
[----:B------:R-:W-:-:S07]  /*4a460*/  MOV R17, R28 ;  /* 0x0000001c00117202 */ /* 0x000fce0000000f00 */
[----:B------:R-:W-:Y:S01]  /*4a470*/  IMAD.MOV.U32 R29, RZ, RZ, R12 ;  /* 0x000000ffff1d7224 */ /* 0x000fe200078e000c */
[----:B------:R-:W-:Y:S02]  /*4a480*/  MOV R28, R13 ;  /* 0x0000000d001c7202 */ /* 0x000fe40000000f00 */
[----:B------:R-:W2:Y:S01]  /*4a490*/  LDL.LU.64 R12, [R1+0x3410] ;  /* 0x00341000010c7983 */ /* 0x000ea20000300a00 */
[----:B------:R-:W-:Y:S02]  /*4a4a0*/  MOV R19, R2 ;  /* 0x0000000200137202 */ /* 0x000fe40000000f00 */
[----:B----4-:R-:W-:Y:S02]  /*4a4b0*/  MOV R18, R3 ;  /* 0x0000000300127202 */ /* 0x010fe40000000f00 */
[----:B------:R-:W-:Y:S02]  /*4a4c0*/  MOV R2, R15 ;  /* 0x0000000f00027202 */ /* 0x000fe40000000f00 */
[----:B------:R-:W-:-:S03]  /*4a4d0*/  MOV R3, R14 ;  /* 0x0000000e00037202 */ /* 0x000fc60000000f00 */
[----:B------:R-:W-:Y:S04]  /*4a4e0*/  STL [R1+0x31d4], R2 ;  /* 0x0031d40201007387 */ /* 0x000fe80000100800 */
[----:B------:R-:W-:Y:S04]  /*4a4f0*/  STL [R1+0x31d0], R3 ;  /* 0x0031d00301007387 */ /* 0x000fe80000100800 */
[----:B------:R-:W-:Y:S04]  /*4a500*/  STL [R1+0x31cc], R28 ;  /* 0x0031cc1c01007387 */ /* 0x000fe80000100800 */
[----:B------:R0:W-:Y:S01]  /*4a510*/  STL [R1+0x31c8], R29 ;  /* 0x0031c81d01007387 */ /* 0x0001e20000100800 */
[C---:B--2---:R-:W-:Y:S03]  /*4a520*/  HMMA.16816.F32 R12, R8.reuse, R12, R20 ;  /* 0x0000000c080c723c */ /* 0x044fe60000001814 */
[----:B------:R-:W2:Y:S05]  /*4a530*/  LDL.LU.64 R20, [R1+0x3408] ;  /* 0x0034080001147983 */ /* 0x000eaa0000300a00 */
[C---:B------:R-:W-:Y:S11]  /*4a540*/  HMMA.16816.F32 R16, R8.reuse, R24, R16 ;  /* 0x000000180810723c */ /* 0x040ff60000001810 */
[----:B------:R-:W-:Y:S04]  /*4a550*/  @!UPT UIADD3 URZ, URZ, URZ, URZ ;  /* 0x0000003f3f3ff290 */ /* 0x000fe8000fffe03f */
[----:B------:R-:W-:Y:S04]  /*4a560*/  STL.64 [R1+0x160], R12 ;  /* 0x0001600c01007387 */ /* 0x000fe80000100a00 */
[----:B------:R1:W-:Y:S05]  /*4a570*/  STL.64 [R1+0x168], R14 ;  /* 0x0001680e01007387 */ /* 0x0003ea0000100a00 */
[----:B0-----:R-:W-:Y:S02]  /*4a580*/  MOV R29, R19 ;  /* 0x00000013001d7202 */ /* 0x001fe40000000f00 */
[----:B------:R-:W-:Y:S01]  /*4a590*/  MOV R28, R18 ;  /* 0x00000012001c7202 */ /* 0x000fe20000000f00 */
[----:B------:R-:W-:Y:S01]  /*4a5a0*/  IMAD.MOV.U32 R2, RZ, RZ, R16 ;  /* 0x000000ffff027224 */ /* 0x000fe200078e0010 */
[----:B------:R-:W-:Y:S01]  /*4a5b0*/  MOV R3, R17 ;  /* 0x0000001100037202 */ /* 0x000fe20000000f00 */
[----:B-1----:R-:W3:Y:S04]  /*4a5c0*/  LDL.LU.64 R14, [R1+0x3400] ;  /* 0x00340000010e7983 */ /* 0x002ee80000300a00 */
[----:B------:R-:W4:Y:S04]  /*4a5d0*/  LDL.LU.64 R12, [R1+0x33f8] ;  /* 0x0033f800010c7983 */ /* 0x000f280000300a00 */
[----:B------:R-:W-:Y:S04]  /*4a5e0*/  STL [R1+0x31e4], R29 ;  /* 0x0031e41d01007387 */ /* 0x000fe80000100800 */
[----:B------:R-:W-:Y:S04]  /*4a5f0*/  STL [R1+0x31e0], R28 ;  /* 0x0031e01c01007387 */ /* 0x000fe80000100800 */
[----:B------:R-:W-:Y:S04]  /*4a600*/  STL [R1+0x31dc], R3 ;  /* 0x0031dc0301007387 */ /* 0x000fe80000100800 */
[----:B------:R-:W-:Y:S04]  /*4a610*/  STL [R1+0x31d8], R2 ;  /* 0x0031d80201007387 */ /* 0x000fe80000100800 */
[----:B------:R-:W3:Y:S01]  /*4a620*/  LDL.LU R16, [R1+0x2b0] ;  /* 0x0002b00001107983 */ /* 0x000ee20000300800 */
[----:B--2---:R-:W-:Y:S11]  /*4a630*/  HMMA.16816.F32 R4, R8, R20, R4 ;  /* 0x000000140804723c */ /* 0x004ff60000001804 */
[----:B------:R-:W-:Y:S11]  /*4a640*/  @!UPT UIADD3 URZ, URZ, URZ, URZ ;  /* 0x0000003f3f3ff290 */ /* 0x000ff6000fffe03f */
[----:B------:R-:W-:Y:S01]  /*4a650*/  @!UPT UIADD3 URZ, URZ, URZ, URZ ;  /* 0x0000003f3f3ff290 */ /* 0x000fe2000fffe03f */
[----:B------:R-:W-:Y:S04]  /*4a660*/  STL.64 [R1+0x140], R4 ;  /* 0x0001400401007387 */ /* 0x000fe80000100a00 */
[----:B------:R-:W-:Y:S04]  /*4a670*/  STL.64 [R1+0x148], R6 ;  /* 0x0001480601007387 */ /* 0x000fe80000100a00 */
[----:B------:R-:W3:Y:S04]  /*4a680*/  LDL.LU R17, [R1+0x2b4] ;  /* 0x0002b40001117983 */ /* 0x000ee80000300800 */
[----:B------:R-:W2:Y:S04]  /*4a690*/  LDL.LU R18, [R1+0x2b8] ;  /* 0x0002b80001127983 */ /* 0x000ea80000300800 */
[----:B------:R-:W2:Y:S04]  /*4a6a0*/  LDL.LU R19, [R1+0x2bc] ;  /* 0x0002bc0001137983 */ /* 0x000ea80000300800 */
[----:B--2---:R-:W-:Y:S04]  /*4a6b0*/  STL.64 [R1+0x3328], R18 ;  /* 0x0033281201007387 */ /* 0x004fe80000100a00 */
[----:B---3--:R4:W-:Y:S04]  /*4a6c0*/  STL.64 [R1+0x3320], R16 ;  /* 0x0033201001007387 */ /* 0x0089e80000100a00 */
[----:B------:R-:W2:Y:S04]  /*4a6d0*/  LDL.LU R24, [R1+0xe0] ;  /* 0x0000e00001187983 */ /* 0x000ea80000300800 */
[----:B------:R-:W2:Y:S04]  /*4a6e0*/  LDL.LU R25, [R1+0xe4] ;  /* 0x0000e40001197983 */ /* 0x000ea80000300800 */
[----:B------:R-:W3:Y:S04]  /*4a6f0*/  LDL.LU R26, [R1+0xe8] ;  /* 0x0000e800011a7983 */ /* 0x000ee80000300800 */
[----:B------:R-:W3:Y:S01]  /*4a700*/  LDL.LU R27, [R1+0xec] ;  /* 0x0000ec00011b7983 */ /* 0x000ee20000300800 */
[----:B----4-:R-:W-:Y:S01]  /*4a710*/  MOV R17, R12 ;  /* 0x0000000c00117202 */ /* 0x010fe20000000f00 */
[----:B------:R-:W-:-:S02]  /*4a720*/  IMAD.MOV.U32 R16, RZ, RZ, R13 ;  /* 0x000000ffff107224 */ /* 0x000fc400078e000d */
[----:B---3--:R-:W-:Y:S04]  /*4a730*/  STL.64 [R1+0x3390], R26 ;  /* 0x0033901a01007387 */ /* 0x008fe80000100a00 */
[----:B--2---:R0:W-:Y:S04]  /*4a740*/  STL.64 [R1+0x3388], R24 ;  /* 0x0033881801007387 */ /* 0x0041e80000100a00 */
[----:B------:R-:W2:Y:S04]  /*4a750*/  LDL.LU R12, [R1+0x10] ;  /* 0x00001000010c7983 */ /* 0x000ea80000300800 */
[----:B------:R-:W2:Y:S04]  /*4a760*/  LDL.LU R13, [R1+0x14] ;  /* 0x00001400010d7983 */ /* 0x000ea80000300800 */
[----:B--2---:R1:W-:Y:S04]  /*4a770*/  STL.64 [R1+0x3398], R12 ;  /* 0x0033980c01007387 */ /* 0x0043e80000100a00 */
[----:B0-----:R-:W2:Y:S04]  /*4a780*/  LDL.LU R24, [R1+0xf0] ;  /* 0x0000f00001187983 */ /* 0x001ea80000300800 */
[----:B------:R-:W2:Y:S04]  /*4a790*/  LDL.LU R25, [R1+0xf4] ;  /* 0x0000f40001197983 */ /* 0x000ea80000300800 */
[----:B------:R-:W3:Y:S04]  /*4a7a0*/  LDL.LU R26, [R1+0xf8] ;  /* 0x0000f800011a7983 */ /* 0x000ee80000300800 */
[----:B------:R-:W3:Y:S01]  /*4a7b0*/  LDL.LU R27, [R1+0xfc] ;  /* 0x0000fc00011b7983 */ /* 0x000ee20000300800 */
[----:B-1----:R-:W-:-:S02]  /*4a7c0*/  MOV R12, R15 ;  /* 0x0000000f000c7202 */ /* 0x002fc40000000f00 */
[----:B------:R-:W-:Y:S01]  /*4a7d0*/  MOV R13, R14 ;  /* 0x0000000e000d7202 */ /* 0x000fe20000000f00 */
[----:B---3--:R-:W-:Y:S04]  /*4a7e0*/  STL.64 [R1+0x33a8], R26 ;  /* 0x0033a81a01007387 */ /* 0x008fe80000100a00 */
[----:B--2---:R-:W-:Y:S04]  /*4a7f0*/  STL.64 [R1+0x33a0], R24 ;  /* 0x0033a01801007387 */ /* 0x004fe80000100a00 */
[----:B------:R0:W-:Y:S04]  /*4a800*/  STL.64 [R1+0x33b0], R12 ;  /* 0x0033b00c01007387 */ /* 0x0001e80000100a00 */
[----:B0-----:R-:W2:Y:S04]  /*4a810*/  LDL.LU R12, [R1+0x30] ;  /* 0x00003000010c7983 */ /* 0x001ea80000300800 */
[----:B------:R-:W2:Y:S04]  /*4a820*/  LDL.LU R13, [R1+0x34] ;  /* 0x00003400010d7983 */ /* 0x000ea80000300800 */
[----:B--2---:R0:W-:Y:S04]  /*4a830*/  STL.64 [R1+0x33c8], R12 ;  /* 0x0033c80c01007387 */ /* 0x0041e80000100a00 */
[----:B0-----:R-:W2:Y:S04]  /*4a840*/  LDL.LU R12, [R1+0x40] ;  /* 0x00004000010c7983 */ /* 0x001ea80000300800 */
[----:B------:R-:W2:Y:S04]  /*4a850*/  LDL.LU R13, [R1+0x44] ;  /* 0x00004400010d7983 */ /* 0x000ea80000300800 */
[----:B--2---:R0:W-:Y:S04]  /*4a860*/  STL.64 [R1+0x33e0], R12 ;  /* 0x0033e00c01007387 */ /* 0x0041e80000100a00 */
[----:B0-----:R-:W2:Y:S04]  /*4a870*/  LDL.LU R12, [R1+0x50] ;  /* 0x00005000010c7983 */ /* 0x001ea80000300800 */
[----:B------:R-:W2:Y:S04]  /*4a880*/  LDL.LU R13, [R1+0x54] ;  /* 0x00005400010d7983 */ /* 0x000ea80000300800 */
[----:B------:R-:W3:Y:S04]  /*4a890*/  LDL.LU R24, [R1+0x100] ;  /* 0x0001000001187983 */ /* 0x000ee80000300800 */
[----:B------:R-:W3:Y:S04]  /*4a8a0*/  LDL.LU R25, [R1+0x104] ;  /* 0x0001040001197983 */ /* 0x000ee80000300800 */
[----:B------:R-:W4:Y:S04]  /*4a8b0*/  LDL.LU R26, [R1+0x108] ;  /* 0x00010800011a7983 */ /* 0x000f280000300800 */
[----:B------:R-:W4:Y:S04]  /*4a8c0*/  LDL.LU R27, [R1+0x10c] ;  /* 0x00010c00011b7983 */ /* 0x000f280000300800 */
        /* <DEDUP_REMOVED lines=14> */
[----:B0-----:R-:W2:Y:S04]  /*4a9b0*/  LDL.LU R24, [R1+0x130] ;  /* 0x0001300001187983 */ /* 0x001ea80000300800 */
[----:B------:R-:W2:Y:S04]  /*4a9c0*/  LDL.LU R25, [R1+0x134] ;  /* 0x0001340001197983 */ /* 0x000ea80000300800 */
[----:B------:R-:W2:Y:S04]  /*4a9d0*/  LDL.LU R26, [R1+0x138] ;  /* 0x00013800011a7983 */ /* 0x000ea80000300800 */
[----:B------:R-:W2:Y:S04]  /*4a9e0*/  LDL.LU R27, [R1+0x13c] ;  /* 0x00013c00011b7983 */ /* 0x000ea80000300800 */
[----:B------:R0:W-:Y:S04]  /*4a9f0*/  STL.64 [R1+0x3348], R16 ;  /* 0x0033481001007387 */ /* 0x0001e80000100a00 */
[----:B0-----:R-:W3:Y:S04]  /*4aa00*/  LDL.LU R16, [R1+0xa0] ;  /* 0x0000a00001107983 */ /* 0x001ee80000300800 */
[----:B------:R-:W3:Y:S04]  /*4aa10*/  LDL.LU R17, [R1+0xa4] ;  /* 0x0000a40001117983 */ /* 0x000ee80000300800 */
[----:B------:R-:W3:Y:S04]  /*4aa20*/  LDL.LU R18, [R1+0xa8] ;  /* 0x0000a80001127983 */ /* 0x000ee80000300800 */
[----:B------:R-:W3:Y:S04]  /*4aa30*/  LDL.LU R19, [R1+0xac] ;  /* 0x0000ac0001137983 */ /* 0x000ee80000300800 */
[----:B------:R-:W4:Y:S04]  /*4aa40*/  LDL.LU R4, [R1+0x2d0] ;  /* 0x0002d00001047983 */ /* 0x000f280000300800 */
[----:B------:R-:W4:Y:S04]  /*4aa50*/  LDL.LU R5, [R1+0x2d4] ;  /* 0x0002d40001057983 */ /* 0x000f280000300800 */
[----:B------:R-:W4:Y:S04]  /*4aa60*/  LDL.LU R6, [R1+0x2d8] ;  /* 0x0002d80001067983 */ /* 0x000f280000300800 */
[----:B------:R-:W4:Y:S04]  /*4aa70*/  LDL.LU R7, [R1+0x2dc] ;  /* 0x0002dc0001077983 */ /* 0x000f280000300800 */
[----:B------:R-:W3:Y:S04]  /*4aa80*/  LDL.LU R20, [R1+0x2e0] ;  /* 0x0002e00001147983 */ /* 0x000ee80000300800 */
[----:B------:R-:W3:Y:S04]  /*4aa90*/  LDL.LU R21, [R1+0x2e4] ;  /* 0x0002e40001157983 */ /* 0x000ee80000300800 */
[----:B------:R-:W3:Y:S04]  /*4aaa0*/  LDL.LU R22, [R1+0x2e8] ;  /* 0x0002e80001167983 */ /* 0x000ee80000300800 */
[----:B------:R-:W3:Y:S01]  /*4aab0*/  LDL.LU R23, [R1+0x2ec] ;  /* 0x0002ec0001177983 */ /* 0x000ee20000300800 */
[----:B--2---:R-:W-:Y:S03]  /*4aac0*/  HMMA.16816.F32 R12, R8, R12, R24 ;  /* 0x0000000c080c723c */ /* 0x004fe60000001818 */
[----:B------:R-:W2:Y:S04]  /*4aad0*/  LDL.LU.64 R26, [R1+0x33f0] ;  /* 0x0033f000011a7983 */ /* 0x000ea80000300a00 */
[----:B------:R-:W2:Y:S11]  /*4aae0*/  LDL.LU.64 R24, [R1+0x33e8] ;  /* 0x0033e80001187983 */ /* 0x000eb60000300a00 */
[----:B------:R-:W-:Y:S06]  /*4aaf0*/  @!UPT UIADD3 URZ, URZ, URZ, URZ ;  /* 0x0000003f3f3ff290 */ /* 0x000fec000fffe03f */
[----:B------:R-:W-:Y:S01]  /*4ab00*/  IMAD.MOV.U32 R29, RZ, RZ, R12 ;  /* 0x000000ffff1d7224 */ /* 0x000fe200078e000c */
[----:B------:R-:W-:Y:S02]  /*4ab10*/  MOV R28, R13 ;  /* 0x0000000d001c7202 */ /* 0x000fe40000000f00 */
[----:B------:R-:W2:Y:S01]  /*4ab20*/  LDL.LU.64 R12, [R1+0x33e0] ;  /* 0x0033e000010c7983 */ /* 0x000ea20000300a00 */
[----:B------:R-:W-:Y:S02]  /*4ab30*/  MOV R3, R14 ;  /* 0x0000000e00037202 */ /* 0x000fe40000000f00 */
[----:B------:R-:W-:-:S05]  /*4ab40*/  MOV R2, R15 ;  /* 0x0000000f00027202 */ /* 0x000fca0000000f00 */
[----:B------:R-:W-:Y:S04]  /*4ab50*/  STL [R1+0x31f4], R2 ;  /* 0x0031f40201007387 */ /* 0x000fe80000100800 */
[----:B------:R-:W-:Y:S04]  /*4ab60*/  STL [R1+0x31f0], R3 ;  /* 0x0031f00301007387 */ /* 0x000fe80000100800 */
[----:B------:R-:W-:Y:S04]  /*4ab70*/  STL [R1+0x31ec], R28 ;  /* 0x0031ec1c01007387 */ /* 0x000fe80000100800 */
[----:B------:R-:W-:Y:S01]  /*4ab80*/  STL [R1+0x31e8], R29 ;  /* 0x0031e81d01007387 */ /* 0x000fe20000100800 */
[C---:B--2---:R-:W-:Y:S03]  /*4ab90*/  HMMA.16816.F32 R12, R8.reuse, R12, R24 ;  /* 0x0000000c080c723c */ /* 0x044fe60000001818 */
[----:B------:R-:W2:Y:S04]  /*4aba0*/  LDL.LU.64 R26, [R1+0x33d8] ;  /* 0x0033d800011a7983 */ /* 0x000ea80000300a00 */
[----:B------:R-:W2:Y:S11]  /*4abb0*/  LDL.LU.64 R24, [R1+0x33d0] ;  /* 0x0033d00001187983 */ /* 0x000eb60000300a00 */
[----:B------:R-:W-:Y:S05]  /*4abc0*/  @!UPT UIADD3 URZ, URZ, URZ, URZ ;  /* 0x0000003f3f3ff290 */ /* 0x000fea000fffe03f */
[----:B------:R0:W-:Y:S04]  /*4abd0*/  STL.64 [R1+0x120], R12 ;  /* 0x0001200c01007387 */ /* 0x0001e80000100a00 */
[----:B------:R2:W-:Y:S04]  /*4abe0*/  STL.64 [R1+0x128], R14 ;  /* 0x0001280e01007387 */ /* 0x0005e80000100a00 */
[----:B0-----:R-:W2:Y:S02]  /*4abf0*/  LDL.LU.64 R12, [R1+0x33c8] ;  /* 0x0033c800010c7983 */ /* 0x001ea40000300a00 */
[----:B--2---:R-:W-:Y:S02]  /*4ac00*/  HMMA.16816.F32 R12, R8, R12, R24 ;  /* 0x0000000c080c723c */ /* 0x004fe40000001818 */
[----:B------:R-:W2:Y:S04]  /*4ac10*/  LDL.LU.64 R26, [R1+0x33c0] ;  /* 0x0033c000011a7983 */ /* 0x000ea80000300a00 */
[----:B------:R-:W2:Y:S11]  /*4ac20*/  LDL.LU.64 R24, [R1+0x33b8] ;  /* 0x0033b80001187983 */ /* 0x000eb60000300a00 */
[----:B------:R-:W-:Y:S07]  /*4ac30*/  @!UPT UIADD3 URZ, URZ, URZ, URZ ;  /* 0x0000003f3f3ff290 */ /* 0x000fee000fffe03f */
        /* <DEDUP_REMOVED lines=16> */
[C---:B--2---:R-:W-:Y:S02]  /*4ad40*/  HMMA.16816.F32 R12, R8.reuse, R12, R24 ;  /* 0x0000000c080c723c */ /* 0x044fe40000001818 */
[----:B------:R-:W2:Y:S04]  /*4ad50*/  LDL.LU.64 R26, [R1+0x3390] ;  /* 0x00339000011a7983 */ /* 0x000ea80000300a00 */
[----:B------:R-:W2:Y:S11]  /*4ad60*/  LDL.LU.64 R24, [R1+0x3388] ;  /* 0x0033880001187983 */ /* 0x000eb60000300a00 */
[----:B------:R-:W-:Y:S06]  /*4ad70*/  @!UPT UIADD3 URZ, URZ, URZ, URZ ;  /* 0x0000003f3f3ff290 */ /* 0x000fec000fffe03f */
[----:B------:R0:W-:Y:S04]  /*4ad80*/  STL.64 [R1+0xf0], R12 ;  /* 0x0000f00c01007387 */ /* 0x0001e80000100a00 */
[----:B------:R2:W-:Y:S04]  /*4ad90*/  STL.64 [R1+0xf8], R14 ;  /* 0x0000f80e01007387 */ /* 0x0005e80000100a00 */
[----:B0-----:R-:W2:Y:S02]  /*4ada0*/  LDL.LU.64 R12, [R1+0x3380] ;  /* 0x00338000010c7983 */ /* 0x001ea40000300a00 */
[C---:B--2---:R-:W-:Y:S02]  /*4adb0*/  HMMA.16816.F32 R12, R8.reuse, R12, R24 ;  /* 0x0000000c080c723c */ /* 0x044fe40000001818 */
[----:B------:R-:W2:Y:S04]  /*4adc0*/  LDL.LU.64 R26, [R1+0x3378] ;  /* 0x00337800011a7983 */ /* 0x000ea80000300a00 */
[----:B------:R-:W3:Y:S11]  /*4add0*/  LDL.LU.64 R24, [R1+0x3370] ;  /* 0x0033700001187983 */ /* 0x000ef60000300a00 */
[----:B------:R-:W-:Y:S06]  /*4ade0*/  @!UPT UIADD3 URZ, URZ, URZ, URZ ;  /* 0x0000003f3f3ff290 */ /* 0x000fec000fffe03f */
[----:B------:R0:W-:Y:S04]  /*4adf0*/  STL.64 [R1+0xe0], R12 ;  /* 0x0000e00c01007387 */ /* 0x0001e80000100a00 */
[----:B------:R1:W-:Y:S04]  /*4ae00*/  STL.64 [R1+0xe8], R14 ;  /* 0x0000e80e01007387 */ /* 0x0003e80000100a00 */
[----:B0-----:R-:W2:Y:S04]  /*4ae10*/  LDL.LU R12, [R1+0x2a0] ;  /* 0x0002a000010c7983 */ /* 0x001ea80000300800 */
[----:B------:R-:W2:Y:S04]  /*4ae20*/  LDL.LU R13, [R1+0x2a4] ;  /* 0x0002a400010d7983 */ /* 0x000ea80000300800 */
[----:B-1----:R-:W2:Y:S04]  /*4ae30*/  LDL.LU R14, [R1+0x2a8] ;  /* 0x0002a800010e7983 */ /* 0x002ea80000300800 */
[----:B------:R-:W2:Y:S01]  /*4ae40*/  LDL.LU R15, [R1+0x2ac] ;  /* 0x0002ac00010f7983 */ /* 0x000ea20000300800 */
[C---:B---3--:R-:W-:Y:S03]  /*4ae50*/  HMMA.16816.F32 R20, R8.reuse, R24, R20 ;  /* 0x000000180814723c */ /* 0x048fe60000001814 */
[----:B--2---:R-:W-:Y:S04]  /*4ae60*/  STL.64 [R1+0x3338], R14 ;  /* 0x0033380e01007387 */ /* 0x004fe80000100a00 */
        /* <DEDUP_REMOVED lines=8> */
[----:B------:R-:W4:Y:S02]  /*4aef0*/  LDL.LU.64 R20, [R1+0x3360] ;  /* 0x0033600001147983 */ /* 0x000f240000300a00 */
[C---:B----4-:R-:W-:Y:S11]  /*4af00*/  HMMA.16816.F32 R4, R8.reuse, R20, R4 ;  /* 0x000000140804723c */ /* 0x050ff60000001804 */
[----:B------:R-:W-:Y:S11]  /*4af10*/  @!UPT UIADD3 URZ, URZ, URZ, URZ ;  /* 0x0000003f3f3ff290 */ /* 0x000ff6000fffe03f */
[----:B------:R-:W-:Y:S01]  /*4af20*/  @!UPT UIADD3 URZ, URZ, URZ, URZ ;  /* 0x0000003f3f3ff290 */ /* 0x000fe2000fffe03f */
[----:B------:R-:W-:Y:S04]  /*4af30*/  STL.64 [R1+0xb0], R4 ;  /* 0x0000b00401007387 */ /* 0x000fe80000100a00 */
[----:B------:R0:W-:Y:S04]  /*4af40*/  STL.64 [R1+0xb8], R6 ;  /* 0x0000b80601007387 */ /* 0x0001e80000100a00 */
[----:B0-----:R-:W4:Y:S04]  /*4af50*/  LDL.LU.64 R6, [R1+0x3358] ;  /* 0x0033580001067983 */ /* 0x001f280000300a00 */
[----:B------:R-:W2:Y:S02]  /*4af60*/  LDL.LU.64 R4, [R1+0x3350] ;  /* 0x0033500001047983 */ /* 0x000ea40000300a00 */
[----:B--2---:R-:W-:Y:S11]  /*4af70*/  HMMA.16816.F32 R16, R8, R4, R16 ;  /* 0x000000040810723c */ /* 0x004ff60000001810 */
[----:B------:R-:W-:Y:S11]  /*4af80*/  @!UPT UIADD3 URZ, URZ, URZ, URZ ;  /* 0x0000003f3f3ff290 */ /* 0x000ff6000fffe03f */
[----:B------:R-:W-:Y:S01]  /*4af90*/  @!UPT UIADD3 URZ, URZ, URZ, URZ ;  /* 0x0000003f3f3ff290 */ /* 0x000fe2000fffe03f */
[----:B------:R0:W-:Y:S04]  /*4afa0*/  STL.64 [R1+0xa0], R16 ;  /* 0x0000a01001007387 */ /* 0x0001e80000100a00 */
[----:B------:R1:W-:Y:S04]  /*4afb0*/  STL.64 [R1+0xa8], R18 ;  /* 0x0000a81201007387 */ /* 0x0003e80000100a00 */
[----:B0-----:R-:W1:Y:S01]  /*4afc0*/  LDL.LU.64 R16, [R1+0x3348] ;  /* 0x0033480001107983 */ /* 0x001e620000300a00 */
[----:B------:R-:W-:Y:S01]  /*4afd0*/  IMAD.MOV.U32 R4, RZ, RZ, R26 ;  /* 0x000000ffff047224 */ /* 0x000fe200078e001a */
[----:B------:R-:W-:-:S02]  /*4afe0*/  MOV R5, R27 ;  /* 0x0000001b00057202 */ /* 0x000fc40000000f00 */
[----:B----4-:R-:W-:Y:S04]  /*4aff0*/  STL.64 [R1+0x3288], R6 ;  /* 0x0032880601007387 */ /* 0x010fe80000100a00 */
[----:B------:R-:W2:Y:S04]  /*4b000*/  LDL.LU R26, [R1+0x3344] ;  /* 0x00334400011a7983 */ /* 0x000ea80000300800 */
[----:B------:R-:W2:Y:S01]  /*4b010*/  LDL.LU R27, [R1+0x3340] ;  /* 0x00334000011b7983 */ /* 0x000ea20000300800 */
[C---:B-1----:R-:W-:Y:S03]  /*4b020*/  HMMA.16816.F32 R16, R8.reuse, R16, R12 ;  /* 0x000000100810723c */ /* 0x042fe6000000180c */
[----:B------:R-:W4:Y:S04]  /*4b030*/  LDL.LU.64 R14, [R1+0x3338] ;  /* 0x00333800010e7983 */ /* 0x000f280000300a00 */
[----:B------:R-:W4:Y:S11]  /*4b040*/  LDL.LU.64 R12, [R1+0x3330] ;  /* 0x00333000010c7983 */ /* 0x000f360000300a00 */
[----:B------:R-:W-:Y:S05]  /*4b050*/  @!UPT UIADD3 URZ, URZ, URZ, URZ ;  /* 0x0000003f3f3ff290 */ /* 0x000fea000fffe03f */
[----:B------:R-:W-:Y:S04]  /*4b060*/  STL.64 [R1+0x2c0], R16 ;  /* 0x0002c01001007387 */ /* 0x000fe80000100a00 */
[----:B------:R0:W-:Y:S04]  /*4b070*/  STL.64 [R1+0x2c8], R18 ;  /* 0x0002c81201007387 */ /* 0x0001e80000100a00 */
[----:B0-----:R-:W2:Y:S04]  /*4b080*/  LDL.LU.64 R18, [R1+0x3328] ;  /* 0x0033280001127983 */ /* 0x001ea80000300a00 */
[----:B------:R-:W2:Y:S02]  /*4b090*/  LDL.LU.64 R16, [R1+0x3320] ;  /* 0x0033200001107983 */ /* 0x000ea40000300a00 */
[C---:B--2---:R-:W-:Y:S02]  /*4b0a0*/  HMMA.16816.F32 R4, R8.reuse, R4, R16 ;  /* 0x000000040804723c */ /* 0x044fe40000001810 */
[----:B------:R-:W2:Y:S04]  /*4b0b0*/  LDL.LU.64 R18, [R1+0x3318] ;  /* 0x0033180001127983 */ /* 0x000ea80000300a00 */
[----:B------:R-:W4:Y:S11]  /*4b0c0*/  LDL.LU.64 R16, [R1+0x3310] ;  /* 0x0033100001107983 */ /* 0x000f360000300a00 */
[----:B------:R-:W-:Y:S06]  /*4b0d0*/  @!UPT UIADD3 URZ, URZ, URZ, URZ ;  /* 0x0000003f3f3ff290 */ /* 0x000fec000fffe03f */
[----:B------:R-:W-:Y:S01]  /*4b0e0*/  STL.64 [R1+0x2b0], R4 ;  /* 0x0002b00401007387 */ /* 0x000fe20000100a00 */
[----:B------:R-:W-:Y:S02]  /*4b0f0*/  MOV R25, R6 ;  /* 0x0000000600197202 */ /* 0x000fe40000000f00 */
[----:B------:R-:W-:Y:S02]  /*4b100*/  MOV R24, R7 ;  /* 0x0000000700187202 */ /* 0x000fe40000000f00 */
[----:B------:R-:W2:Y:S04]  /*4b110*/  LDL.LU.64 R6, [R1+0x48] ;  /* 0x0000480001067983 */ /* 0x000ea80000300a00 */
[----:B--2---:R0:W-:Y:S04]  /*4b120*/  STL.64 [R1+0x32b8], R6 ;  /* 0x0032b80601007387 */ /* 0x0041e80000100a00 */
[----:B0-----:R-:W2:Y:S04]  /*4b130*/  LDL.LU.64 R6, [R1+0x68] ;  /* 0x0000680001067983 */ /* 0x001ea80000300a00 */
[----:B--2---:R0:W-:Y:S04]  /*4b140*/  STL.64 [R1+0x32c8], R6 ;  /* 0x0032c80601007387 */ /* 0x0041e80000100a00 */
[----:B0-----:R-:W2:Y:S04]  /*4b150*/  LDL.LU.64 R6, [R1+0x78] ;  /* 0x0000780001067983 */ /* 0x001ea80000300a00 */
[----:B--2---:R0:W-:Y:S04]  /*4b160*/  STL.64 [R1+0x32e0], R6 ;  /* 0x0032e00601007387 */ /* 0x0041e80000100a00 */
[----:B0-----:R-:W2:Y:S01]  /*4b170*/  LDL.LU.64 R6, [R1+0x88] ;  /* 0x0000880001067983 */ /* 0x001ea20000300a00 */
[----:B----4-:R-:W-:Y:S03]  /*4b180*/  HMMA.16816.F32 R8, R8, R16, R12 ;  /* 0x000000100808723c */ /* 0x010fe6000000180c */
[----:B--2---:R0:W-:Y:S04]  /*4b190*/  STL.64 [R1+0x32f0], R6 ;  /* 0x0032f00601007387 */ /* 0x0041e80000100a00 */
[----:B0-----:R-:W2:Y:S04]  /*4b1a0*/  LDL.LU.64 R6, [R1+0x98] ;  /* 0x0000980001067983 */ /* 0x001ea80000300a00 */
[----:B------:R-:W-:Y:S04]  /*4b1b0*/  STL [R1+0x3084], R25 ;  /* 0x0030841901007387 */ /* 0x000fe80000100800 */
[----:B------:R0:W-:Y:S04]  /*4b1c0*/  STL [R1+0x3080], R24 ;  /* 0x0030801801007387 */ /* 0x0001e80000100800 */
[----:B------:R1:W-:Y:S04]  /*4b1d0*/  STL.64 [R1+0x32c0], R26 ;  /* 0x0032c01a01007387 */ /* 0x0003e80000100a00 */
[----:B0-----:R-:W4:Y:S04]  /*4b1e0*/  LDL.LU R24, [R1+0x260] ;  /* 0x0002600001187983 */ /* 0x001f280000300800 */
[----:B------:R-:W4:Y:S04]  /*4b1f0*/  LDL.LU R25, [R1+0x264] ;  /* 0x0002640001197983 */ /* 0x000f280000300800 */
[----:B-1----:R-:W2:Y:S04]  /*4b200*/  LDL.LU R26, [R1+0x268] ;  /* 0x00026800011a7983 */ /* 0x002ea80000300800 */
[----:B------:R-:W2:Y:S01]  /*4b210*/  LDL.LU R27, [R1+0x26c] ;  /* 0x00026c00011b7983 */ /* 0x000ea20000300800 */
[----:B------:R-:W-:-:S02]  /*4b220*/  MOV R20, R10 ;  /* 0x0000000a00147202 */ /* 0x000fc40000000f00 */
[----:B------:R-:W-:Y:S01]  /*4b230*/  MOV R10, R11 ;  /* 0x0000000b000a7202 */ /* 0x000fe20000000f00 */
[----:B------:R-:W-:Y:S02]  /*4b240*/  IMAD.MOV.U32 R21, RZ, RZ, R9 ;  /* 0x000000ffff157224 */ /* 0x000fe400078e0009 */
[----:B---3--:R-:W-:Y:S01]  /*4b250*/  IMAD.MOV.U32 R11, RZ, RZ, R22 ;  /* 0x000000ffff0b7224 */ /* 0x008fe200078e0016 */
[----:B--2---:R-:W-:Y:S04]  /*4b260*/  STL.64 [R1+0x32d8], R26 ;  /* 0x0032d81a01007387 */ /* 0x004fe80000100a00 */
[----:B----4-:R0:W-:Y:S04]  /*4b270*/  STL.64 [R1+0x32d0], R24 ;  /* 0x0032d01801007387 */ /* 0x0101e80000100a00 */
[----:B0-----:R-:W2:Y:S04]  /*4b280*/  LDL.LU R24, [R1+0x270] ;  /* 0x0002700001187983 */ /* 0x001ea80000300800 */
[----:B------:R-:W2:Y:S04]  /*4b290*/  LDL.LU R25, [R1+0x274] ;  /* 0x0002740001197983 */ /* 0x000ea80000300800 */
[----:B------:R-:W2:Y:S04]  /*4b2a0*/  LDL.LU R26, [R1+0x278] ;  /* 0x00027800011a7983 */ /* 0x000ea80000300800 */
[----:B------:R-:W2:Y:S04]  /*4b2b0*/  LDL.LU R27, [R1+0x27c] ;  /* 0x00027c00011b7983 */ /* 0x000ea80000300800 */
[----:B------:R-:W3:Y:S04]  /*4b2c0*/  LDL.LU.64 R14, [R1+0x3308] ;  /* 0x00330800010e7983 */ /* 0x000ee80000300a00 */
[----:B------:R-:W3:Y:S04]  /*4b2d0*/  LDL.LU.64 R12, [R1+0x3300] ;  /* 0x00330000010c7983 */ /* 0x000ee80000300a00 */
[----:B------:R0:W-:Y:S04]  /*4b2e0*/  STL [R1+0x2a0], R8 ;  /* 0x0002a00801007387 */ /* 0x0001e80000100800 */
[----:B------:R1:W-:Y:S04]  /*4b2f0*/  STL [R1+0x3240], R10 ;  /* 0x0032400a01007387 */ /* 0x0003e80000100800 */
[----:B0-----:R-:W4:Y:S04]  /*4b300*/  LDL.LU R8, [R1+0x240] ;  /* 0x0002400001087983 */ /* 0x001f280000300800 */
[----:B------:R-:W4:Y:S01]  /*4b310*/  LDL.LU R9, [R1+0x244] ;  /* 0x0002440001097983 */ /* 0x000f220000300800 */
[----:B-1----:R-:W-:-:S03]  /*4b320*/  MOV R10, R23 ;  /* 0x00000017000a7202 */ /* 0x002fc60000000f00 */
[----:B------:R-:W2:Y:S04]  /*4b330*/  LDL.LU R23, [R1+0x32fc] ;  /* 0x0032fc0001177983 */ /* 0x000ea80000300800 */
[----:B------:R-:W2:Y:S04]  /*4b340*/  LDL.LU R22, [R1+0x32f8] ;  /* 0x0032f80001167983 */ /* 0x000ea80000300800 */
[----:B------:R0:W-:Y:S04]  /*4b350*/  STL.64 [R1+0x31b8], R18 ;  /* 0x0031b81201007387 */ /* 0x0001e80000100a00 */
[----:B------:R-:W3:Y:S04]  /*4b360*/  LDL.LU R16, [R1+0x290] ;  /* 0x0002900001107983 */ /* 0x000ee80000300800 */
[----:B------:R-:W3:Y:S04]  /*4b370*/  LDL.LU R17, [R1+0x294] ;  /* 0x0002940001117983 */ /* 0x000ee80000300800 */
[----:B0-----:R-:W3:Y:S04]  /*4b380*/  LDL.LU R18, [R1+0x298] ;  /* 0x0002980001127983 */ /* 0x001ee80000300800 */
[----:B------:R-:W3:Y:S04]  /*4b390*/  LDL.LU R19, [R1+0x29c] ;  /* 0x00029c0001137983 */ /* 0x000ee80000300800 */
[----:B------:R-:W-:Y:S04]  /*4b3a0*/  STL [R1+0x307c], R20 ;  /* 0x00307c1401007387 */ /* 0x000fe80000100800 */
[----:B------:R-:W-:Y:S01]  /*4b3b0*/  STL [R1+0x3078], R21 ;  /* 0x0030781501007387 */ /* 0x000fe20000100800 */
[----:B---3--:R-:W-:Y:S11]  /*4b3c0*/  HMMA.16816.F32 R16, R12, R6, R16 ;  /* 0x000000060c10723c */ /* 0x008ff60000001810 */
[----:B------:R-:W-:Y:S11]  /*4b3d0*/  @!UPT UIADD3 URZ, URZ, URZ, URZ ;  /* 0x0000003f3f3ff290 */ /* 0x000ff6000fffe03f */
[----:B------:R-:W-:Y:S01]  /*4b3e0*/  @!UPT UIADD3 URZ, URZ, URZ, URZ ;  /* 0x0000003f3f3ff290 */ /* 0x000fe2000fffe03f */
[----:B------:R0:W-:Y:S04]  /*4b3f0*/  STL.64 [R1+0x290], R16 ;  /* 0x0002901001007387 */ /* 0x0001e80000100a00 */
[----:B------:R-:W-:Y:S01]  /*4b400*/  STL.64 [R1+0x298], R18 ;  /* 0x0002981201007387 */ /* 0x000fe20000100a00 */
[----:B0-----:R-:W-:Y:S02]  /*4b410*/  MOV R16, R7 ;  /* 0x0000000700107202 */ /* 0x001fe40000000f00 */
[----:B------:R-:W-:Y:S02]  /*4b420*/  MOV R17, R6 ;  /* 0x0000000600117202 */ /* 0x000fe40000000f00 */
[----:B------:R-:W3:Y:S04]  /*4b430*/  LDL.LU.64 R6, [R1+0x32f0] ;  /* 0x0032f00001067983 */ /* 0x000ee80000300a00 */
[----:B------:R0:W-:Y:S04]  /*4b440*/  STL [R1+0x320c], R16 ;  /* 0x00320c1001007387 */ /* 0x0001e80000100800 */
[----:B------:R1:W-:Y:S04]  /*4b450*/  STL [R1+0x3208], R17 ;  /* 0x0032081101007387 */ /* 0x0003e80000100800 */
[----:B0-----:R-:W3:Y:S04]  /*4b460*/  LDL.LU R16, [R1+0x280] ;  /* 0x0002800001107983 */ /* 0x001ee80000300800 */
[----:B-1----:R-:W3:Y:S01]  /*4b470*/  LDL.LU R17, [R1+0x284] ;  /* 0x0002840001117983 */ /* 0x002ee20000300800 */
[----:B--2---:R-:W-:Y:S01]  /*4b480*/  MOV R18, R22 ;  /* 0x0000001600127202 */ /* 0x004fe20000000f00 */
[----:B------:R-:W-:-:S02]  /*4b490*/  IMAD.MOV.U32 R19, RZ, RZ, R23 ;  /* 0x000000ffff137224 */ /* 0x000fc400078e0017 */
[----:B------:R-:W2:Y:S04]  /*4b4a0*/  LDL.LU R22, [R1+0x32ec] ;  /* 0x0032ec0001167983 */ /* 0x000ea80000300800 */
[----:B------:R-:W2:Y:S01]  /*4b4b0*/  LDL.LU R23, [R1+0x32e8] ;  /* 0x0032e80001177983 */ /* 0x000ea20000300800 */
[C---:B---3--:R-:W-:Y:S11]  /*4b4c0*/  HMMA.16816.F32 R16, R12.reuse, R6, R16 ;  /* 0x000000060c10723c */ /* 0x048ff60000001810 */
[----:B------:R-:W-:Y:S11]  /*4b4d0*/  @!UPT UIADD3 URZ, URZ, URZ, URZ ;  /* 0x0000003f3f3ff290 */ /* 0x000ff6000fffe03f */
[----:B------:R-:W-:Y:S01]  /*4b4e0*/  @!UPT UIADD3 URZ, URZ, URZ, URZ ;  /* 0x0000003f3f3ff290 */ /* 0x000fe2000fffe03f */
[----:B------:R-:W-:Y:S04]  /*4b4f0*/  STL.64 [R1+0x280], R16 ;  /* 0x0002801001007387 */ /* 0x000fe80000100a00 */
[----:B------:R0:W-:Y:S02]  /*4b500*/  STL.64 [R1+0x288], R18 ;  /* 0x0002881201007387 */ /* 0x0001e40000100a00 */
[----:B0-----:R-:W-:Y:S02]  /*4b510*/  MOV R19, R6 ;  /* 0x0000000600137202 */ /* 0x001fe40000000f00 */
[----:B------:R-:W-:Y:S02]  /*4b520*/  MOV R18, R7 ;  /* 0x0000000700127202 */ /* 0x000fe40000000f00 */
[----:B------:R-:W3:Y:S04]  /*4b530*/  LDL.LU.64 R6, [R1+0x32e0] ;  /* 0x0032e00001067983 */ /* 0x000ee80000300a00 */
[----:B------:R-:W-:Y:S04]  /*4b540*/  STL [R1+0x3214], R18 ;  /* 0x0032141201007387 */ /* 0x000fe80000100800 */
[----:B------:R0:W-:Y:S04]  /*4b550*/  STL [R1+0x3210], R19 ;  /* 0x0032101301007387 */ /* 0x0001e80000100800 */
[----:B0-----:R-:W2:Y:S01]  /*4b560*/  LDL.LU.64 R18, [R1+0x58] ;  /* 0x0000580001127983 */ /* 0x001ea20000300a00 */
[C---:B---3--:R-:W-:Y:S01]  /*4b570*/  HMMA.16816.F32 R24, R12.reuse, R6, R24 ;  /* 0x000000060c18723c */ /* 0x048fe20000001818 */
[----:B------:R-:W-:Y:S01]  /*4b580*/  MOV R21, R6 ;  /* 0x0000000600157202 */ /* 0x000fe20000000f00 */
[----:B------:R-:W-:Y:S11]  /*4b590*/  IMAD.MOV.U32 R20, RZ, RZ, R7 ;  /* 0x000000ffff147224 */ /* 0x000ff600078e0007 */
[----:B------:R-:W-:Y:S10]  /*4b5a0*/  @!UPT UIADD3 URZ, URZ, URZ, URZ ;  /* 0x0000003f3f3ff290 */ /* 0x000ff4000fffe03f */
[----:B------:R-:W-:Y:S04]  /*4b5b0*/  STL.64 [R1+0x270], R24 ;  /* 0x0002701801007387 */ /* 0x000fe80000100a00 */
[----:B------:R0:W-:Y:S04]  /*4b5c0*/  STL.64 [R1+0x278], R26 ;  /* 0x0002781a01007387 */ /* 0x0001e80000100a00 */
[----:B0-----:R-:W3:Y:S04]  /*4b5d0*/  LDL.LU.64 R26, [R1+0x32d8] ;  /* 0x0032d800011a7983 */ /* 0x001ee80000300a00 */
[----:B------:R-:W3:Y:S04]  /*4b5e0*/  LDL.LU.64 R24, [R1+0x32d0] ;  /* 0x0032d00001187983 */ /* 0x000ee80000300a00 */
[----:B------:R-:W3:Y:S04]  /*4b5f0*/  LDL.LU.64 R6, [R1+0x32c8] ;  /* 0x0032c80001067983 */ /* 0x000ee80000300a00 */
[----:B------:R0:W-:Y:S04]  /*4b600*/  STL [R1+0x321c], R20 ;  /* 0x00321c1401007387 */ /* 0x0001e80000100800 */
[----:B------:R1:W-:Y:S04]  /*4b610*/  STL [R1+0x3218], R21 ;  /* 0x0032181501007387 */ /* 0x0003e80000100800 */
[----:B--2---:R2:W-:Y:S04]  /*4b620*/  STL.64 [R1+0x3280], R22 ;  /* 0x0032801601007387 */ /* 0x0045e80000100a00 */
[----:B0-----:R-:W4:Y:S04]  /*4b630*/  LDL.LU R20, [R1+0x250] ;  /* 0x0002500001147983 */ /* 0x001f280000300800 */
[----:B-1----:R-:W4:Y:S04]  /*4b640*/  LDL.LU R21, [R1+0x254] ;  /* 0x0002540001157983 */ /* 0x002f280000300800 */
[----:B--2---:R-:W4:Y:S04]  /*4b650*/  LDL.LU R22, [R1+0x258] ;  /* 0x0002580001167983 */ /* 0x004f280000300800 */
[----:B------:R-:W4:Y:S01]  /*4b660*/  LDL.LU R23, [R1+0x25c] ;  /* 0x00025c0001177983 */ /* 0x000f220000300800 */
[C---:B---3--:R-:W-:Y:S11]  /*4b670*/  HMMA.16816.F32 R24, R12.reuse, R6, R24 ;  /* 0x000000060c18723c */ /* 0x048ff60000001818 */
[----:B------:R-:W-:Y:S11]  /*4b680*/  @!UPT UIADD3 URZ, URZ, URZ, URZ ;  /* 0x0000003f3f3ff290 */ /* 0x000ff6000fffe03f */
[----:B------:R-:W-:Y:S01]  /*4b690*/  @!UPT UIADD3 URZ, URZ, URZ, URZ ;  /* 0x0000003f3f3ff290 */ /* 0x000fe2000fffe03f */
[----:B------:R0:W-:Y:S04]  /*4b6a0*/  STL.64 [R1+0x260], R24 ;  /* 0x0002601801007387 */ /* 0x0001e80000100a00 */
[----:B------:R1:W-:Y:S01]  /*4b6b0*/  STL.64 [R1+0x268], R26 ;  /* 0x0002681a01007387 */ /* 0x0003e20000100a00 */
[----:B0-----:R-:W-:Y:S02]  /*4b6c0*/  MOV R25, R6 ;  /* 0x0000000600197202 */ /* 0x001fe40000000f00 */
[----:B------:R-:W-:Y:S01]  /*4b6d0*/  MOV R24, R7 ;  /* 0x0000000700187202 */ /* 0x000fe20000000f00 */
[----:B-1----:R-:W2:Y:S04]  /*4b6e0*/  LDL.LU.64 R26, [R1+0x32c0] ;  /* 0x0032c000011a7983 */ /* 0x002ea80000300a00 */
[----:B------:R-:W3:Y:S01]  /*4b6f0*/  LDL.LU.64 R6, [R1+0x32b8] ;  /* 0x0032b80001067983 */ /* 0x000ee20000300a00 */
[----:B----4-:R-:W-:Y:S01]  /*4b700*/  HMMA.16816.F32 R20, R12, R18, R20 ;  /* 0x000000120c14723c */ /* 0x010fe20000001814 */
[----:B------:R-:W-:Y:S01]  /*4b710*/  MOV R3, R18 ;  /* 0x0000001200037202 */ /* 0x000fe20000000f00 */
[----:B------:R-:W-:-:S06]  /*4b720*/  IMAD.MOV.U32 R2, RZ, RZ, R19 ;  /* 0x000000ffff027224 */ /* 0x000fcc00078e0013 */
[----:B---3--:R-:W-:Y:S01]  /*4b730*/  HMMA.16816.F32 R8, R12, R6, R8 ;  /* 0x000000060c08723c */ /* 0x008fe20000001808 */
[----:B--2---:R-:W-:Y:S04]  /*4b740*/  STL.64 [R1+0x3268], R26 ;  /* 0x0032681a01007387 */ /* 0x004fe80000100a00 */
[----:B------:R-:W-:Y:S10]  /*4b750*/  STL.64 [R1+0x3260], R24 ;  /* 0x0032601801007387 */ /* 0x000ff40000100a00 */
[----:B------:R-:W-:Y:S04]  /*4b760*/  STL.64 [R1+0x250], R20 ;  /* 0x0002501401007387 */ /* 0x000fe80000100a00 */
[----:B------:R-:W-:Y:S01]  /*4b770*/  STL.64 [R1+0x258], R22 ;  /* 0x0002581601007387 */ /* 0x000fe20000100a00 */
[----:B------:R-:W-:-:S03]  /*4b780*/  MOV R29, R6 ;  /* 0x00000006001d7202 */ /* 0x000fc60000000f00 */
[----:B------:R-:W-:Y:S04]  /*4b790*/  STL.64 [R1+0x240], R8 ;  /* 0x0002400801007387 */ /* 0x000fe80000100a00 */
[----:B------:R-:W-:Y:S04]  /*4b7a0*/  STL.64 [R1+0x248], R10 ;  /* 0x0002480a01007387 */ /* 0x000fe80000100a00 */
[----:B------:R-:W2:Y:S04]  /*4b7b0*/  LDL.LU R16, [R1+0x230] ;  /* 0x0002300001107983 */ /* 0x000ea80000300800 */
[----:B------:R-:W2:Y:S04]  /*4b7c0*/  LDL.LU R17, [R1+0x234] ;  /* 0x0002340001117983 */ /* 0x000ea80000300800 */
[----:B------:R-:W2:Y:S01]  /*4b7d0*/  LDL.LU R18, [R1+0x238] ;  /* 0x0002380001127983 */ /* 0x000ea20000300800 */
[----:B------:R-:W-:-:S03]  /*4b7e0*/  MOV R28, R7 ;  /* 0x00000007001c7202 */ /* 0x000fc60000000f00 */
        /* <DEDUP_REMOVED lines=11> */
[----:B----4-:R0:W-:Y:S04]  /*4b8a0*/  STL.64 [R1+0x32b0], R6 ;  /* 0x0032b00601007387 */ /* 0x0101e80000100a00 */
[----:B---3--:R-:W-:Y:S04]  /*4b8b0*/  STL.64 [R1+0x32a8], R4 ;  /* 0x0032a80401007387 */ /* 0x008fe80000100a00 */
[----:B0-----:R-:W2:Y:S04]  /*4b8c0*/  LDL.LU.64 R6, [R1+0x38] ;  /* 0x0000380001067983 */ /* 0x001ea80000300a00 */
[----:B------:R-:W3:Y:S04]  /*4b8d0*/  LDL.LU.64 R22, [R1+0x18] ;  /* 0x0000180001167983 */ /* 0x000ee80000300a00 */
[----:B---3--:R0:W-:Y:S04]  /*4b8e0*/  STL.64 [R1+0x32a0], R22 ;  /* 0x0032a01601007387 */ /* 0x0081e80000100a00 */
[----:B0-----:R-:W3:Y:S04]  /*4b8f0*/  LDL.LU.64 R22, [R1+0x28] ;  /* 0x0000280001167983 */ /* 0x001ee80000300a00 */
        /* <DEDUP_REMOVED lines=13> */
[----:B------:R-:W3:Y:S01]  /*4b9d0*/  LDL.LU R10, [R1+0x1d8] ;  /* 0x0001d800010a7983 */ /* 0x000ee20000300800 */
[----:B------:R-:W-:-:S05]  /*4b9e0*/  MOV R11, R0 ;  /* 0x00000000000b7202 */ /* 0x000fca0000000f00 */
[----:B---3--:R0:W-:Y:S04]  /*4b9f0*/  STL.64 [R1+0x3278], R10 ;  /* 0x0032780a01007387 */ /* 0x0081e80000100a00 */
[----:B--2---:R-:W-:Y:S04]  /*4ba00*/  STL.64 [R1+0x3270], R8 ;  /* 0x0032700801007387 */ /* 0x004fe80000100a00 */
[----:B0-----:R-:W4:Y:S04]  /*4ba10*/  LDL.LU.64 R10, [R1+0x8] ;  /* 0x00000800010a7983 */ /* 0x001f280000300a00 */
[----:B------:R0:W-:Y:S04]  /*4ba20*/  STL.64 [R1+0x230], R16 ;  /* 0x0002301001007387 */ /* 0x0001e80000100a00 */
[----:B------:R1:W-:Y:S01]  /*4ba30*/  STL.64 [R1+0x238], R18 ;  /* 0x0002381201007387 */ /* 0x0003e20000100a00 */
[----:B0-----:R-:W-:Y:S01]  /*4ba40*/  IMAD.MOV.U32 R16, RZ, RZ, R6 ;  /* 0x000000ffff107224 */ /* 0x001fe200078e0006 */
[----:B------:R-:W-:-:S02]  /*4ba50*/  MOV R17, R7 ;  /* 0x0000000700117202 */ /* 0x000fc40000000f00 */
[----:B------:R-:W2:Y:S04]  /*4ba60*/  LDL.LU.64 R6, [R1+0x32b0] ;  /* 0x0032b00001067983 */ /* 0x000ea80000300a00 */
[----:B------:R-:W2:Y:S01]  /*4ba70*/  LDL.LU.64 R4, [R1+0x32a8] ;  /* 0x0032a80001047983 */ /* 0x000ea20000300a00 */
[----:B-1----:R-:W-:Y:S02]  /*4ba80*/  MOV R18, R22 ;  /* 0x0000001600127202 */ /* 0x002fe40000000f00 */
[----:B------:R-:W-:Y:S01]  /*4ba90*/  MOV R19, R23 ;  /* 0x0000001700137202 */ /* 0x000fe20000000f00 */
[----:B--2---:R-:W-:Y:S01]  /*4baa0*/  HMMA.16816.F32 R4, R12, R22, R4 ;  /* 0x000000160c04723c */ /* 0x004fe20000001804 */
[----:B------:R-:W2:Y:S11]  /*4bab0*/  LDL.LU.64 R22, [R1+0x32a0] ;  /* 0x0032a00001167983 */ /* 0x000eb60000300a00 */
[----:B------:R-:W-:Y:S11]  /*4bac0*/  @!UPT UIADD3 URZ, URZ, URZ, URZ ;  /* 0x0000003f3f3ff290 */ /* 0x000ff6000fffe03f */
[----:B------:R-:W-:Y:S01]  /*4bad0*/  STL.64 [R1+0x310], R4 ;  /* 0x0003100401007387 */ /* 0x000fe20000100a00 */
[----:B------:R-:W-:-:S03]  /*4bae0*/  IMAD.MOV.U32 R0, RZ, RZ, R7 ;  /* 0x000000ffff007224 */ /* 0x000fc600078e0007 */
[----:B------:R0:W-:Y:S04]  /*4baf0*/  STL [R1+0x318], R6 ;  /* 0x0003180601007387 */ /* 0x0001e80000100800 */
[----:B0-----:R-:W2:Y:S04]  /*4bb00*/  LDL.LU.64 R6, [R1+0x3298] ;  /* 0x0032980001067983 */ /* 0x001ea80000300a00 */
[----:B------:R-:W2:Y:S04]  /*4bb10*/  LDL.LU.64 R4, [R1+0x3290] ;  /* 0x0032900001047983 */ /* 0x000ea80000300a00 */
[----:B------:R0:W-:Y:S04]  /*4bb20*/  STL.64 [R1+0x3228], R18 ;  /* 0x0032281201007387 */ /* 0x0001e80000100a00 */
[----:B------:R1:W-:Y:S04]  /*4bb30*/  STL.64 [R1+0x3220], R16 ;  /* 0x0032201001007387 */ /* 0x0003e80000100a00 */
[----:B0-----:R-:W3:Y:S01]  /*4bb40*/  LDL.LU.64 R18, [R1+0xd8] ;  /* 0x0000d80001127983 */ /* 0x001ee20000300a00 */
[----:B----4-:R-:W-:Y:S01]  /*4bb50*/  HMMA.16816.F32 R24, R12, R10, R24 ;  /* 0x0000000a0c18723c */ /* 0x010fe20000001818 */
[----:B------:R-:W-:Y:S01]  /*4bb60*/  MOV R20, R10 ;  /* 0x0000000a00147202 */ /* 0x000fe20000000f00 */
[----:B------:R-:W-:-:S06]  /*4bb70*/  IMAD.MOV.U32 R21, RZ, RZ, R11 ;  /* 0x000000ffff157224 */ /* 0x000fcc00078e000b */
[----:B--2---:R-:W-:Y:S01]  /*4bb80*/  HMMA.16816.F32 R4, R12, R22, R4 ;  /* 0x000000160c04723c */ /* 0x004fe20000001804 */
[----:B---3--:R0:W-:Y:S04]  /*4bb90*/  STL.64 [R1+0x3238], R18 ;  /* 0x0032381201007387 */ /* 0x0081e80000100a00 */
[----:B-1----:R-:W2:Y:S04]  /*4bba0*/  LDL.LU R16, [R1+0x1b0] ;  /* 0x0001b00001107983 */ /* 0x002ea80000300800 */
[----:B------:R-:W2:Y:S04]  /*4bbb0*/  LDL.LU R17, [R1+0x1b4] ;  /* 0x0001b40001117983 */ /* 0x000ea80000300800 */
[----:B0-----:R-:W2:Y:S04]  /*4bbc0*/  LDL.LU R18, [R1+0x1b8] ;  /* 0x0001b80001127983 */ /* 0x001ea80000300800 */
[----:B------:R-:W2:Y:S04]  /*4bbd0*/  LDL.LU R19, [R1+0x1bc] ;  /* 0x0001bc0001137983 */ /* 0x000ea80000300800 */
[----:B------:R0:W-:Y:S04]  /*4bbe0*/  STL [R1+0x2ff4], R0 ;  /* 0x002ff40001007387 */ /* 0x0001e80000100800 */
[----:B------:R1:W-:Y:S04]  /*4bbf0*/  STL.64 [R1+0x300], R4 ;  /* 0x0003000401007387 */ /* 0x0003e80000100a00 */
[----:B------:R3:W-:Y:S01]  /*4bc00*/  STL.64 [R1+0x308], R6 ;  /* 0x0003080601007387 */ /* 0x0007e20000100a00 */
[----:B0-----:R-:W-:-:S02]  /*4bc10*/  MOV R0, R27 ;  /* 0x0000001b00007202 */ /* 0x001fc40000000f00 */
[----:B-1----:R-:W-:Y:S02]  /*4bc20*/  MOV R5, R22 ;  /* 0x0000001600057202 */ /* 0x002fe40000000f00 */
[----:B------:R-:W-:Y:S01]  /*4bc30*/  MOV R4, R23 ;  /* 0x0000001700047202 */ /* 0x000fe20000000f00 */
[----:B---3--:R-:W3:Y:S04]  /*4bc40*/  LDL.LU.64 R6, [R1+0x3288] ;  /* 0x0032880001067983 */ /* 0x008ee80000300a00 */
[----:B------:R-:W4:Y:S04]  /*4bc50*/  LDL.LU.64 R22, [R1+0x3280] ;  /* 0x0032800001167983 */ /* 0x000f280000300a00 */
[----:B------:R-:W2:Y:S04]  /*4bc60*/  LDL.LU.64 R10, [R1+0x3278] ;  /* 0x00327800010a7983 */ /* 0x000ea80000300a00 */
[----:B------:R-:W2:Y:S04]  /*4bc70*/  LDL.LU.64 R8, [R1+0x3270] ;  /* 0x0032700001087983 */ /* 0x000ea80000300a00 */
[----:B------:R-:W-:Y:S04]  /*4bc80*/  STL.64 [R1+0x2f0], R24 ;  /* 0x0002f01801007387 */ /* 0x000fe80000100a00 */
[----:B------:R0:W-:Y:S04]  /*4bc90*/  STL [R1+0x2f8], R26 ;  /* 0x0002f81a01007387 */ /* 0x0001e80000100800 */
[----:B0-----:R-:W2:Y:S04]  /*4bca0*/  LDL.LU.64 R26, [R1+0x3268] ;  /* 0x00326800011a7983 */ /* 0x001ea80000300a00 */
[----:B------:R-:W3:Y:S04]  /*4bcb0*/  LDL.LU.64 R24, [R1+0x3260] ;  /* 0x0032600001187983 */ /* 0x000ee80000300a00 */
[----:B------:R-:W-:Y:S01]  /*4bcc0*/  STL [R1+0x2ff8], R0 ;  /* 0x002ff80001007387 */ /* 0x000fe20000100800 */
[----:B--2---:R-:W-:Y:S11]  /*4bcd0*/  HMMA.16816.F32 R8, R12, R26, R8 ;  /* 0x0000001a0c08723c */ /* 0x004ff60000001808 */
[----:B------:R-:W-:Y:S11]  /*4bce0*/  @!UPT UIADD3 URZ, URZ, URZ, URZ ;  /* 0x0000003f3f3ff290 */ /* 0x000ff6000fffe03f */
[----:B------:R-:W-:Y:S01]  /*4bcf0*/  @!UPT UIADD3 URZ, URZ, URZ, URZ ;  /* 0x0000003f3f3ff290 */ /* 0x000fe2000fffe03f */
[----:B------:R-:W-:Y:S04]  /*4bd00*/  STL.64 [R1+0x220], R8 ;  /* 0x0002200801007387 */ /* 0x000fe80000100a00 */
[----:B------:R0:W-:Y:S04]  /*4bd10*/  STL.64 [R1+0x228], R10 ;  /* 0x0002280a01007387 */ /* 0x0001e80000100a00 */
[----:B0-----:R-:W4:Y:S04]  /*4bd20*/  LDL.LU.64 R10, [R1+0x3258] ;  /* 0x00325800010a7983 */ /* 0x001f280000300a00 */
[----:B------:R-:W4:Y:S04]  /*4bd30*/  LDL.LU.64 R8, [R1+0x3250] ;  /* 0x0032500001087983 */ /* 0x000f280000300a00 */
[----:B------:R-:W-:Y:S04]  /*4bd40*/  STL.64 [R1+0x31b0], R26 ;  /* 0x0031b01a01007387 */ /* 0x000fe80000100a00 */
[----:B---3--:R0:W-:Y:S02]  /*4bd50*/  STL.64 [R1+0x3230], R24 ;  /* 0x0032301801007387 */ /* 0x0081e40000100a00 */
[----:B0-----:R-:W-:-:S02]  /*4bd60*/  MOV R24, R6 ;  /* 0x0000000600187202 */ /* 0x001fc40000000f00 */
[----:B------:R-:W2:Y:S01]  /*4bd70*/  LDL.LU R6, [R1+0x3248] ;  /* 0x0032480001067983 */ /* 0x000ea20000300800 */
[----:B------:R-:W-:-:S03]  /*4bd80*/  MOV R25, R7 ;  /* 0x0000000700197202 */ /* 0x000fc60000000f00 */
[----:B------:R-:W2:Y:S04]  /*4bd90*/  LDL.LU R7, [R1+0x3244] ;  /* 0x0032440001077983 */ /* 0x000ea80000300800 */
[----:B------:R-:W3:Y:S04]  /*4bda0*/  LDL.LU R26, [R1+0x1a8] ;  /* 0x0001a800011a7983 */ /* 0x000ee80000300800 */
[----:B------:R-:W3:Y:S01]  /*4bdb0*/  LDL.LU R27, [R1+0x1ac] ;  /* 0x0001ac00011b7983 */ /* 0x000ee20000300800 */
[C---:B----4-:R-:W-:Y:S08]  /*4bdc0*/  HMMA.16816.F32 R8, R12.reuse, R22, R8 ;  /* 0x000000160c08723c */ /* 0x050ff00000001808 */
[C---:B--2---:R-:W-:Y:S11]  /*4bdd0*/  HMMA.16816.F32 R16, R12.reuse, R6, R16 ;  /* 0x000000060c10723c */ /* 0x044ff60000001810 */
[----:B------:R-:W-:Y:S04]  /*4bde0*/  @!UPT UIADD3 URZ, URZ, URZ, URZ ;  /* 0x0000003f3f3ff290 */ /* 0x000fe8000fffe03f */
[----:B------:R-:W-:Y:S04]  /*4bdf0*/  STL.64 [R1+0x2e0], R8 ;  /* 0x0002e00801007387 */ /* 0x000fe80000100a00 */
[----:B------:R0:W-:Y:S04]  /*4be00*/  STL.64 [R1+0x2e8], R10 ;  /* 0x0002e80a01007387 */ /* 0x0001e80000100a00 */
[----:B0-----:R-:W2:Y:S04]  /*4be10*/  LDL.LU R10, [R1+0x3240] ;  /* 0x00324000010a7983 */ /* 0x001ea80000300800 */
[----:B------:R-:W-:Y:S04]  /*4be20*/  STL.64 [R1+0x31c0], R22 ;  /* 0x0031c01601007387 */ /* 0x000fe80000100a00 */
[----:B------:R-:W2:Y:S04]  /*4be30*/  LDL R11, [R1+0x1aa0] ;  /* 0x001aa000010b7983 */ /* 0x000ea80000100800 */
[----:B------:R-:W-:Y:S04]  /*4be40*/  STL.64 [R1+0x200], R16 ;  /* 0x0002001001007387 */ /* 0x000fe80000100a00 */
[----:B------:R0:W-:Y:S04]  /*4be50*/  STL.64 [R1+0x208], R18 ;  /* 0x0002081201007387 */ /* 0x0001e80000100a00 */
[----:B0-----:R-:W3:Y:S04]  /*4be60*/  LDL.LU.64 R18, [R1+0x3238] ;  /* 0x0032380001127983 */ /* 0x001ee80000300a00 */
[----:B------:R-:W-:Y:S01]  /*4be70*/  STL.64 [R1+0x3090], R6 ;  /* 0x0030900601007387 */ /* 0x000fe20000100a00 */
[----:B---3--:R-:W-:Y:S01]  /*4be80*/  HMMA.16816.F32 R24, R12, R18, R24 ;  /* 0x000000120c18723c */ /* 0x008fe20000001818 */
[----:B------:R-:W-:Y:S01]  /*4be90*/  IMAD.MOV.U32 R8, RZ, RZ, R18 ;  /* 0x000000ffff087224 */ /* 0x000fe200078e0012 */
[----:B------:R-:W-:Y:S11]  /*4bea0*/  MOV R0, R19 ;  /* 0x0000001300007202 */ /* 0x000ff60000000f00 */
[----:B------:R-:W-:Y:S10]  /*4beb0*/  @!UPT UIADD3 URZ, URZ, URZ, URZ ;  /* 0x0000003f3f3ff290 */ /* 0x000ff4000fffe03f */
[----:B------:R0:W-:Y:S04]  /*4bec0*/  STL.64 [R1+0x1f0], R24 ;  /* 0x0001f01801007387 */ /* 0x0001e80000100a00 */
[----:B------:R-:W-:Y:S04]  /*4bed0*/  STL.64 [R1+0x1f8], R26 ;  /* 0x0001f81a01007387 */ /* 0x000fe80000100a00 */
[----:B0-----:R-:W3:Y:S04]  /*4bee0*/  LDL.LU.64 R24, [R1+0x3230] ;  /* 0x0032300001187983 */ /* 0x001ee80000300a00 */
[----:B------:R-:W4:Y:S04]  /*4bef0*/  LDL.LU.64 R18, [R1+0x3228] ;  /* 0x0032280001127983 */ /* 0x000f280000300a00 */
[----:B------:R-:W3:Y:S04]  /*4bf00*/  LDL.LU.64 R16, [R1+0x3220] ;  /* 0x0032200001107983 */ /* 0x000ee80000300a00 */
[----:B--2---:R-:W-:Y:S04]  /*4bf10*/  STL.64 [R1+0x30a0], R10 ;  /* 0x0030a00a01007387 */ /* 0x004fe80000100a00 */
[----:B------:R0:W-:Y:S04]  /*4bf20*/  STL [R1+0x3098], R8 ;  /* 0x0030980801007387 */ /* 0x0001e80000100800 */
[----:B0-----:R-:W2:Y:S04]  /*4bf30*/  LDL.LU R8, [R1+0xc0] ;  /* 0x0000c00001087983 */ /* 0x001ea80000300800 */
[----:B------:R-:W2:Y:S04]  /*4bf40*/  LDL.LU R9, [R1+0xc4] ;  /* 0x0000c40001097983 */ /* 0x000ea80000300800 */
[----:B------:R-:W2:Y:S04]  /*4bf50*/  LDL.LU R10, [R1+0xc8] ;  /* 0x0000c800010a7983 */ /* 0x000ea80000300800 */
[----:B------:R-:W2:Y:S04]  /*4bf60*/  LDL.LU R11, [R1+0xcc] ;  /* 0x0000cc00010b7983 */ /* 0x000ea80000300800 */
[----:B--2---:R0:W-:Y:S04]  /*4bf70*/  STL.64 [R1+0x30b0], R10 ;  /* 0x0030b00a01007387 */ /* 0x0041e80000100a00 */
[----:B------:R-:W-:Y:S01]  /*4bf80*/  STL.64 [R1+0x30a8], R8 ;  /* 0x0030a80801007387 */ /* 0x000fe20000100a00 */
[----:B0-----:R-:W-:-:S02]  /*4bf90*/  MOV R10, R20 ;  /* 0x00000014000a7202 */ /* 0x001fc40000000f00 */
[----:B------:R-:W-:Y:S01]  /*4bfa0*/  MOV R11, R21 ;  /* 0x00000015000b7202 */ /* 0x000fe20000000f00 */
[----:B------:R-:W2:Y:S04]  /*4bfb0*/  LDL.LU R20, [R1+0x321c] ;  /* 0x00321c0001147983 */ /* 0x000ea80000300800 */
[----:B------:R-:W2:Y:S04]  /*4bfc0*/  LDL.LU R21, [R1+0x3218] ;  /* 0x0032180001157983 */ /* 0x000ea80000300800 */
[----:B------:R0:W-:Y:S02]  /*4bfd0*/  STL.64 [R1+0x30c8], R10 ;  /* 0x0030c80a01007387 */ /* 0x0001e40000100a00 */
[----:B0-----:R-:W-:Y:S01]  /*4bfe0*/  IMAD.MOV.U32 R10, RZ, RZ, R5 ;  /* 0x000000ffff0a7224 */ /* 0x001fe200078e0005 */
[----:B------:R-:W-:-:S05]  /*4bff0*/  MOV R11, R4 ;  /* 0x00000004000b7202 */ /* 0x000fca0000000f00 */
[----:B------:R4:W-:Y:S04]  /*4c000*/  STL.64 [R1+0x30e0], R10 ;  /* 0x0030e00a01007387 */ /* 0x0009e80000100a00 */
[----:B------:R-:W2:Y:S04]  /*4c010*/  LDL.LU R4, [R1+0xb0] ;  /* 0x0000b00001047983 */ /* 0x000ea80000300800 */
[----:B------:R-:W2:Y:S04]  /*4c020*/  LDL.LU R5, [R1+0xb4] ;  /* 0x0000b40001057983 */ /* 0x000ea80000300800 */
[----:B------:R-:W2:Y:S04]  /*4c030*/  LDL.LU R6, [R1+0xb8] ;  /* 0x0000b80001067983 */ /* 0x000ea80000300800 */
[----:B------:R-:W2:Y:S01]  /*4c040*/  LDL.LU R7, [R1+0xbc] ;  /* 0x0000bc0001077983 */ /* 0x000ea20000300800 */
[----:B----4-:R-:W-:-:S02]  /*4c050*/  MOV R10, R18 ;  /* 0x00000012000a7202 */ /* 0x010fc40000000f00 */
[----:B------:R-:W-:Y:S01]  /*4c060*/  MOV R11, R19 ;  /* 0x00000013000b7202 */ /* 0x000fe20000000f00 */
[----:B------:R-:W4:Y:S04]  /*4c070*/  LDL.LU R18, [R1+0x3214] ;  /* 0x0032140001127983 */ /* 0x000f280000300800 */
        /* <DEDUP_REMOVED lines=8> */
[----:B---3--:R-:W-:Y:S01]  /*4c100*/  IMAD.MOV.U32 R10, RZ, RZ, R16 ;  /* 0x000000ffff0a7224 */ /* 0x008fe200078e0010 */
        /* <DEDUP_REMOVED lines=14> */
[----:B------:R0:W-:Y:S02]  /*4c1f0*/  STL.64 [R1+0x3128], R10 ;  /* 0x0031280a01007387 */ /* 0x0001e40000100a00 */
[----:B0-----:R-:W-:Y:S01]  /*4c200*/  IMAD.MOV.U32 R10, RZ, RZ, R3 ;  /* 0x000000ffff0a7224 */ /* 0x001fe200078e0003 */
        /* <DEDUP_REMOVED lines=11> */
[----:B------:R-:W-:-:S05]  /*4c2c0*/  MOV R11, R24 ;  /* 0x00000018000b7202 */ /* 0x000fca0000000f00 */
[----:B------:R0:W-:Y:S02]  /*4c2d0*/  STL.64 [R1+0x3158], R10 ;  /* 0x0031580a01007387 */ /* 0x0001e40000100a00 */
[----:B0-----:R-:W-:Y:S01]  /*4c2e0*/  IMAD.MOV.U32 R10, RZ, RZ, R21 ;  /* 0x000000ffff0a7224 */ /* 0x001fe200078e0015 */
[----:B------:R-:W-:Y:S01]  /*4c2f0*/  MOV R11, R20 ;  /* 0x00000014000b7202 */ /* 0x000fe20000000f00 */
[----:B--2---:R3:W-:Y:S04]  /*4c300*/  STL.64 [R1+0x3108], R6 ;  /* 0x0031080601007387 */ /* 0x0047e80000100a00 */
[----:B------:R0:W-:Y:S01]  /*4c310*/  STL.64 [R1+0x3100], R4 ;  /* 0x0031000401007387 */ /* 0x0001e20000100a00 */
[----:B---3--:R-:W-:Y:S02]  /*4c320*/  MOV R6, R28 ;  /* 0x0000001c00067202 */ /* 0x008fe40000000f00 */
[----:B------:R-:W-:Y:S01]  /*4c330*/  MOV R7, R29 ;  /* 0x0000001d00077202 */ /* 0x000fe20000000f00 */
[----:B0-----:R-:W-:Y:S01]  /*4c340*/  IMAD.MOV.U32 R4, RZ, RZ, R2 ;  /* 0x000000ffff047224 */ /* 0x001fe200078e0002 */
[----:B------:R-:W-:Y:S01]  /*4c350*/  MOV R5, R3 ;  /* 0x0000000300057202 */ /* 0x000fe20000000f00 */
[----:B------:R-:W2:Y:S04]  /*4c360*/  LDL.LU R2, [R1+0x31f4] ;  /* 0x0031f40001027983 */ /* 0x000ea80000300800 */
[----:B------:R-:W3:Y:S04]  /*4c370*/  LDL.LU R3, [R1+0x31f0] ;  /* 0x0031f00001037983 */ /* 0x000ee80000300800 */
[----:B------:R-:W2:Y:S04]  /*4c380*/  LDL.LU R28, [R1+0x31ec] ;  /* 0x0031ec00011c7983 */ /* 0x000ea80000300800 */
[----:B------:R-:W2:Y:S04]  /*4c390*/  LDL.LU R29, [R1+0x31e8] ;  /* 0x0031e800011d7983 */ /* 0x000ea80000300800 */
[----:B------:R-:W-:Y:S04]  /*4c3a0*/  STL.64 [R1+0x3170], R10 ;  /* 0x0031700a01007387 */ /* 0x000fe80000100a00 */
[----:B------:R-:W-:Y:S04]  /*4c3b0*/  STL.64 [R1+0x3120], R6 ;  /* 0x0031200601007387 */ /* 0x000fe80000100a00 */
[----:B------:R0:W-:Y:S04]  /*4c3c0*/  STL.64 [R1+0x3118], R4 ;  /* 0x0031180401007387 */ /* 0x0001e80000100a00 */
[----:B0-----:R-:W2:Y:S04]  /*4c3d0*/  LDL.LU R4, [R1+0x120] ;  /* 0x0001200001047983 */ /* 0x001ea80000300800 */
[----:B------:R-:W2:Y:S04]  /*4c3e0*/  LDL.LU R5, [R1+0x124] ;  /* 0x0001240001057983 */ /* 0x000ea80000300800 */
[----:B------:R-:W2:Y:S04]  /*4c3f0*/  LDL.LU R6, [R1+0x128] ;  /* 0x0001280001067983 */ /* 0x000ea80000300800 */
[----:B------:R-:W2:Y:S01]  /*4c400*/  LDL.LU R7, [R1+0x12c] ;  /* 0x00012c0001077983 */ /* 0x000ea20000300800 */
[----:B------:R-:W-:-:S02]  /*4c410*/  MOV R10, R19 ;  /* 0x00000013000a7202 */ /* 0x000fc40000000f00 */
[----:B----4-:R-:W-:-:S05]  /*4c420*/  MOV R11, R18 ;  /* 0x00000012000b7202 */ /* 0x010fca0000000f00 */
[----:B------:R-:W-:Y:S04]  /*4c430*/  STL.64 [R1+0x3188], R10 ;  /* 0x0031880a01007387 */ /* 0x000fe80000100a00 */
        /* <DEDUP_REMOVED lines=8> */
[----:B------:R-:W4:Y:S04]  /*4c4c0*/  LDL.LU.64 R18, [R1+0x1e8] ;  /* 0x0001e80001127983 */ /* 0x000f280000300a00 */
[----:B--2---:R3:W-:Y:S04]  /*4c4d0*/  STL.64 [R1+0x3138], R6 ;  /* 0x0031380601007387 */ /* 0x0047e80000100a00 */
[----:B------:R0:W-:Y:S01]  /*4c4e0*/  STL.64 [R1+0x3130], R4 ;  /* 0x0031300401007387 */ /* 0x0001e20000100a00 */
[----:B---3--:R-:W-:Y:S01]  /*4c4f0*/  IMAD.MOV.U32 R6, RZ, RZ, R3 ;  /* 0x000000ffff067224 */ /* 0x008fe200078e0003 */
[----:B------:R-:W-:-:S02]  /*4c500*/  MOV R7, R2 ;  /* 0x0000000200077202 */ /* 0x000fc40000000f00 */
[----:B0-----:R-:W-:Y:S02]  /*4c510*/  MOV R4, R29 ;  /* 0x0000001d00047202 */ /* 0x001fe40000000f00 */
[----:B------:R-:W2:Y:S01]  /*4c520*/  LDL.LU R29, [R1+0x31e4] ;  /* 0x0031e400011d7983 */ /* 0x000ea20000300800 */
[----:B------:R-:W-:-:S03]  /*4c530*/  MOV R5, R28 ;  /* 0x0000001c00057202 */ /* 0x000fc60000000f00 */
[----:B------:R-:W3:Y:S04]  /*4c540*/  LDL.LU R28, [R1+0x31e0] ;  /* 0x0031e000011c7983 */ /* 0x000ee80000300800 */
[----:B------:R-:W2:Y:S04]  /*4c550*/  LDL.LU R3, [R1+0x31dc] ;  /* 0x0031dc0001037983 */ /* 0x000ea80000300800 */
[----:B------:R-:W2:Y:S04]  /*4c560*/  LDL.LU R2, [R1+0x31d8] ;  /* 0x0031d80001027983 */ /* 0x000ea80000300800 */
[----:B------:R-:W-:Y:S04]  /*4c570*/  STL.64 [R1+0x3150], R6 ;  /* 0x0031500601007387 */ /* 0x000fe80000100a00 */
[----:B------:R0:W-:Y:S04]  /*4c580*/  STL.64 [R1+0x3148], R4 ;  /* 0x0031480401007387 */ /* 0x0001e80000100a00 */
[----:B0-----:R-:W2:Y:S04]  /*4c590*/  LDL.LU R4, [R1+0x140] ;  /* 0x0001400001047983 */ /* 0x001ea80000300800 */
[----:B------:R-:W2:Y:S04]  /*4c5a0*/  LDL.LU R5, [R1+0x144] ;  /* 0x0001440001057983 */ /* 0x000ea80000300800 */
[----:B------:R-:W2:Y:S04]  /*4c5b0*/  LDL.LU R6, [R1+0x148] ;  /* 0x0001480001067983 */ /* 0x000ea80000300800 */
[----:B------:R-:W2:Y:S01]  /*4c5c0*/  LDL.LU R7, [R1+0x14c] ;  /* 0x00014c0001077983 */ /* 0x000ea20000300800 */
[----:B----4-:R-:W-:Y:S03]  /*4c5d0*/  HMMA.16816.F32 R20, R12, R18, R20 ;  /* 0x000000120c14723c */ /* 0x010fe60000001814 */
        /* <DEDUP_REMOVED lines=8> */
[----:B------:R-:W4:Y:S04]  /*4c660*/  LDL.LU R28, [R1+0x31cc] ;  /* 0x0031cc00011c7983 */ /* 0x000f280000300800 */
[----:B------:R-:W2:Y:S04]  /*4c670*/  LDL.LU R29, [R1+0x31c8] ;  /* 0x0031c800011d7983 */ /* 0x000ea80000300800 */
[----:B------:R-:W-:Y:S04]  /*4c680*/  STL.64 [R1+0x3180], R6 ;  /* 0x0031800601007387 */ /* 0x000fe80000100a00 */
[----:B------:R0:W-:Y:S04]  /*4c690*/  STL.64 [R1+0x3178], R4 ;  /* 0x0031780401007387 */ /* 0x0001e80000100a00 */
[----:B0-----:R-:W2:Y:S04]  /*4c6a0*/  LDL.LU R4, [R1+0x160] ;  /* 0x0001600001047983 */ /* 0x001ea80000300800 */
[----:B------:R-:W2:Y:S04]  /*4c6b0*/  LDL.LU R5, [R1+0x164] ;  /* 0x0001640001057983 */ /* 0x000ea80000300800 */
[----:B------:R-:W2:Y:S04]  /*4c6c0*/  LDL.LU R6, [R1+0x168] ;  /* 0x0001680001067983 */ /* 0x000ea80000300800 */
[----:B------:R-:W2:Y:S04]  /*4c6d0*/  LDL.LU R7, [R1+0x16c] ;  /* 0x00016c0001077983 */ /* 0x000ea80000300800 */
[----:B--2---:R-:W-:Y:S04]  /*4c6e0*/  STL.64 [R1+0x3198], R6 ;  /* 0x0031980601007387 */ /* 0x004fe80000100a00 */
[----:B------:R-:W-:Y:S04]  /*4c6f0*/  STL.64 [R1+0x3190], R4 ;  /* 0x0031900401007387 */ /* 0x000fe80000100a00 */
[----:B------:R0:W-:Y:S04]  /*4c700*/  STL.64 [R1+0x2d0], R20 ;  /* 0x0002d01401007387 */ /* 0x0001e80000100a00 */
[----:B------:R1:W-:Y:S01]  /*4c710*/  STL.64 [R1+0x2d8], R22 ;  /* 0x0002d81601007387 */ /* 0x0003e20000100a00 */
[----:B0-----:R-:W-:-:S02]  /*4c720*/  MOV R20, R18 ;  /* 0x0000001200147202 */ /* 0x001fc40000000f00 */
[----:B------:R-:W-:Y:S01]  /*4c730*/  MOV R21, R19 ;  /* 0x0000001300157202 */ /* 0x000fe20000000f00 */
[----:B-1----:R-:W2:Y:S04]  /*4c740*/  LDL.LU.64 R22, [R1+0x31c0] ;  /* 0x0031c00001167983 */ /* 0x002ea80000300a00 */
[----:B------:R-:W2:Y:S01]  /*4c750*/  LDL.LU.64 R18, [R1+0x31b8] ;  /* 0x0031b80001127983 */ /* 0x000ea20000300a00 */
[----:B------:R-:W-:Y:S01]  /*4c760*/  IMAD.MOV.U32 R10, RZ, RZ, R17 ;  /* 0x000000ffff0a7224 */ /* 0x000fe200078e0011 */
[----:B------:R-:W-:Y:S01]  /*4c770*/  MOV R11, R16 ;  /* 0x00000010000b7202 */ /* 0x000fe20000000f00 */
[----:B--2---:R-:W-:Y:S01]  /*4c780*/  HMMA.16816.F32 R12, R12, R18, R24 ;  /* 0x000000120c0c723c */ /* 0x004fe20000001818 */
[----:B------:R-:W2:Y:S06]  /*4c790*/  LDL.LU.64 R26, [R1+0x31b0] ;  /* 0x0031b000011a7983 */ /* 0x000eac0000300a00 */
[----:B------:R-:W-:Y:S01]  /*4c7a0*/  IMAD.MOV.U32 R25, RZ, RZ, R18 ;  /* 0x000000ffff197224 */ /* 0x000fe200078e0012 */
[----:B------:R-:W-:Y:S11]  /*4c7b0*/  MOV R24, R19 ;  /* 0x0000001300187202 */ /* 0x000ff60000000f00 */
[----:B------:R-:W-:Y:S04]  /*4c7c0*/  @!UPT UIADD3 URZ, URZ, URZ, URZ ;  /* 0x0000003f3f3ff290 */ /* 0x000fe8000fffe03f */
[----:B------:R-:W-:Y:S04]  /*4c7d0*/  STL.64 [R1+0x1c0], R12 ;  /* 0x0001c00c01007387 */ /* 0x000fe80000100a00 */
[----:B------:R0:W-:Y:S04]  /*4c7e0*/  STL.64 [R1+0x1c8], R14 ;  /* 0x0001c80e01007387 */ /* 0x0001e80000100a00 */
[----:B------:R-:W2:Y:S04]  /*4c7f0*/  LDL.LU.64 R18, [R1+0x31a8] ;  /* 0x0031a80001127983 */ /* 0x000ea80000300a00 */
[----:B------:R-:W2:Y:S01]  /*4c800*/  LDL.LU.64 R16, [R1+0x31a0] ;  /* 0x0031a00001107983 */ /* 0x000ea20000300a00 */
[----:B------:R-:W-:Y:S01]  /*4c810*/  MOV R4, R29 ;  /* 0x0000001d00047202 */ /* 0x000fe20000000f00 */
[----:B---3--:R-:W-:Y:S01]  /*4c820*/  IMAD.MOV.U32 R6, RZ, RZ, R3 ;  /* 0x000000ffff067224 */ /* 0x008fe200078e0003 */
[----:B----4-:R-:W-:Y:S01]  /*4c830*/  MOV R5, R28 ;  /* 0x0000001c00057202 */ /* 0x010fe20000000f00 */
[----:B0-----:R-:W3:Y:S01]  /*4c840*/  LDL R15, [R1+0x2aa0] ;  /* 0x002aa000010f7983 */ /* 0x001ee20000100800 */
[----:B------:R-:W-:-:S07]  /*4c850*/  MOV R7, R2 ;  /* 0x0000000200077202 */ /* 0x000fce0000000f00 */
[----:B--2---:R-:W-:Y:S01]  /*4c860*/  HMMA.16816.F32 R8, R16, R10, R4 ;  /* 0x0000000a1008723c */ /* 0x004fe20000001804 */
[----:B------:R-:W2:Y:S04]  /*4c870*/  LDL.LU.64 R6, [R1+0x3198] ;  /* 0x0031980001067983 */ /* 0x000ea80000300a00 */
[----:B------:R-:W2:Y:S11]  /*4c880*/  LDL.LU.64 R4, [R1+0x3190] ;  /* 0x0031900001047983 */ /* 0x000eb60000300a00 */
[----:B------:R-:W-:Y:S07]  /*4c890*/  @!UPT UIADD3 URZ, URZ, URZ, URZ ;  /* 0x0000003f3f3ff290 */ /* 0x000fee000fffe03f */
[----:B------:R2:W-:Y:S01]  /*4c8a0*/  STL [R1+0x1b0], R8 ;  /* 0x0001b00801007387 */ /* 0x0005e20000100800 */
[----:B------:R-:W-:Y:S01]  /*4c8b0*/  MOV R28, R10 ;  /* 0x0000000a001c7202 */ /* 0x000fe20000000f00 */
[----:B------:R-:W-:Y:S02]  /*4c8c0*/  IMAD.MOV.U32 R2, RZ, RZ, R11 ;  /* 0x000000ffff027224 */ /* 0x000fe400078e000b */
[----:B------:R-:W2:Y:S01]  /*4c8d0*/  LDL.LU.64 R10, [R1+0x3188] ;  /* 0x00318800010a7983 */ /* 0x000ea20000300a00 */
[----:B------:R-:W-:-:S03]  /*4c8e0*/  MOV R29, R9 ;  /* 0x00000009001d7202 */ /* 0x000fc60000000f00 */
        /* <DEDUP_REMOVED lines=32> */
[----:B------:R-:W2:Y:S04]  /*4caf0*/  LDL.LU.64 R6, [R1+0x3120] ;  /* 0x0031200001067983 */ /* 0x000ea80000300a00 */
[----:B------:R-:W2:Y:S11]  /*4cb00*/  LDL.LU.64 R4, [R1+0x3118] ;  /* 0x0031180001047983 */ /* 0x000eb60000300a00 */
[----:B------:R-:W-:Y:S06]  /*4cb10*/  @!UPT UIADD3 URZ, URZ, URZ, URZ ;  /* 0x0000003f3f3ff290 */ /* 0x000fec000fffe03f */
[----:B------:R-:W-:Y:S01]  /*4cb20*/  STL.64 [R1+0x160], R8 ;  /* 0x0001600801007387 */ /* 0x000fe20000100a00 */
[----:B------:R-:W-:-:S03]  /*4cb30*/  MOV R3, R11 ;  /* 0x0000000b00037202 */ /* 0x000fc60000000f00 */
[----:B------:R0:W-:Y:S04]  /*4cb40*/  STL [R1+0x168], R10 ;  /* 0x0001680a01007387 */ /* 0x0001e80000100800 */
[----:B0-----:R-:W2:Y:S04]  /*4cb50*/  LDL.LU.64 R10, [R1+0x3110] ;  /* 0x00311000010a7983 */ /* 0x001ea80000300a00 */
        /* <DEDUP_REMOVED lines=28> */
[----:B0-----:R-:W4:Y:S04]  /*4cd20*/  LDL.LU.64 R10, [R1+0x30b0] ;  /* 0x0030b000010a7983 */ /* 0x001f280000300a00 */
[----:B------:R-:W4:Y:S01]  /*4cd30*/  LDL.LU.64 R8, [R1+0x30a8] ;  /* 0x0030a80001087983 */ /* 0x000f220000300a00 */
[C---:B--2---:R-:W-:Y:S08]  /*4cd40*/  HMMA.16816.F32 R4, R16.reuse, R22, R4 ;  /* 0x000000161004723c */ /* 0x044ff00000001804 */
[C---:B----4-:R-:W-:Y:S11]  /*4cd50*/  HMMA.16816.F32 R8, R16.reuse, R26, R8 ;  /* 0x0000001a1008723c */ /* 0x050ff60000001808 */
[----:B------:R-:W-:Y:S11]  /*4cd60*/  @!UPT UIADD3 URZ, URZ, URZ, URZ ;  /* 0x0000003f3f3ff290 */ /* 0x000ff6000fffe03f */
[----:B------:R-:W-:Y:S01]  /*4cd70*/  @!UPT UIADD3 URZ, URZ, URZ, URZ ;  /* 0x0000003f3f3ff290 */ /* 0x000fe2000fffe03f */
[----:B------:R-:W-:Y:S04]  /*4cd80*/  STL.64 [R1+0x110], R8 ;  /* 0x0001100801007387 */ /* 0x000fe80000100a00 */
[----:B------:R0:W-:Y:S04]  /*4cd90*/  STL.64 [R1+0x118], R10 ;  /* 0x0001180a01007387 */ /* 0x0001e80000100a00 */
[----:B0-----:R-:W2:Y:S04]  /*4cda0*/  LDL.LU.64 R10, [R1+0x30a0] ;  /* 0x0030a000010a7983 */ /* 0x001ea80000300a00 */
[----:B------:R-:W4:Y:S04]  /*4cdb0*/  LDL.LU R8, [R1+0x3098] ;  /* 0x0030980001087983 */ /* 0x000f280000300800 */
[----:B------:R0:W-:Y:S04]  /*4cdc0*/  STL.64 [R1+0x3088], R24 ;  /* 0x0030881801007387 */ /* 0x0001e80000100a00 */
[----:B0-----:R-:W2:Y:S04]  /*4cdd0*/  LDL.LU R24, [R1+0xa0] ;  /* 0x0000a00001187983 */ /* 0x001ea80000300800 */
[----:B------:R-:W2:Y:S04]  /*4cde0*/  LDL.LU R25, [R1+0xa4] ;  /* 0x0000a40001197983 */ /* 0x000ea80000300800 */
[----:B------:R-:W2:Y:S04]  /*4cdf0*/  LDL.LU R26, [R1+0xa8] ;  /* 0x0000a800011a7983 */ /* 0x000ea80000300800 */
[----:B------:R-:W2:Y:S04]  /*4ce00*/  LDL.LU R27, [R1+0xac] ;  /* 0x0000ac00011b7983 */ /* 0x000ea80000300800 */
[----:B------:R-:W-:Y:S04]  /*4ce10*/  STL.64 [R1+0x100], R4 ;  /* 0x0001000401007387 */ /* 0x000fe80000100a00 */
[----:B------:R0:W-:Y:S04]  /*4ce20*/  STL.64 [R1+0x108], R6 ;  /* 0x0001080601007387 */ /* 0x0001e80000100a00 */
[----:B0-----:R-:W2:Y:S04]  /*4ce30*/  LDL.LU.64 R6, [R1+0x3090] ;  /* 0x0030900001067983 */ /* 0x001ea80000300a00 */
[----:B---3--:R-:W-:Y:S01]  /*4ce40*/  STL [R1+0x3068], R15 ;  /* 0x0030680f01007387 */ /* 0x008fe20000100800 */
[----:B--2---:R-:W-:Y:S03]  /*4ce50*/  HMMA.16816.F32 R24, R16, R6, R24 ;  /* 0x000000061018723c */ /* 0x004fe60000001818 */
[----:B------:R-:W0:Y:S11]  /*4ce60*/  LDSM.16.M88.4 R4, [R15+0x28080] ;  /* 0x028080000f04783b */ /* 0x000e360000000200 */
[----:B------:R-:W-:Y:S09]  /*4ce70*/  @!UPT UIADD3 URZ, URZ, URZ, URZ ;  /* 0x0000003f3f3ff290 */ /* 0x000ff2000fffe03f */
[----:B------:R-:W-:Y:S04]  /*4ce80*/  STL.64 [R1+0xf0], R24 ;  /* 0x0000f01801007387 */ /* 0x000fe80000100a00 */
[----:B------:R-:W-:Y:S04]  /*4ce90*/  STL.64 [R1+0xf8], R26 ;  /* 0x0000f81a01007387 */ /* 0x000fe80000100a00 */
[----:B------:R-:W1:Y:S04]  /*4cea0*/  LDSM.16.M88.4 R24, [R11+0x80] ;  /* 0x000080000b18783b */ /* 0x000e680000000200 */
[----:B0-----:R-:W-:Y:S04]  /*4ceb0*/  STL.64 [R1+0x3050], R6 ;  /* 0x0030500601007387 */ /* 0x001fe80000100a00 */
[----:B------:R0:W-:Y:S04]  /*4cec0*/  STL.64 [R1+0x3048], R4 ;  /* 0x0030480401007387 */ /* 0x0001e80000100a00 */
[----:B0-----:R-:W2:Y:S04]  /*4ced0*/  LDL.LU R4, [R1+0x2c0] ;  /* 0x0002c00001047983 */ /* 0x001ea80000300800 */
[----:B------:R-:W2:Y:S04]  /*4cee0*/  LDL.LU R5, [R1+0x2c4] ;  /* 0x0002c40001057983 */ /* 0x000ea80000300800 */
[----:B------:R-:W2:Y:S04]  /*4cef0*/  LDL.LU R6, [R1+0x2c8] ;  /* 0x0002c80001067983 */ /* 0x000ea80000300800 */
[----:B------:R-:W2:Y:S04]  /*4cf00*/  LDL.LU R7, [R1+0x2cc] ;  /* 0x0002cc0001077983 */ /* 0x000ea80000300800 */
[----:B-1----:R-:W-:Y:S04]  /*4cf10*/  STL.64 [R1+0xc0], R24 ;  /* 0x0000c01801007387 */ /* 0x002fe80000100a00 */
[----:B------:R-:W-:Y:S04]  /*4cf20*/  STL.64 [R1+0xc8], R26 ;  /* 0x0000c81a01007387 */ /* 0x000fe80000100a00 */
[----:B------:R-:W0:Y:S01]  /*4cf30*/  LDSM.16.M88.4 R24, [R11+0x2080] ;  /* 0x002080000b18783b */ /* 0x000e220000000200 */
[----:B----4-:R-:W-:-:S03]  /*4cf40*/  MOV R14, R8 ;  /* 0x00000008000e7202 */ /* 0x010fc60000000f00 */
[----:B0-----:R-:W-:Y:S01]  /*4cf50*/  STL.64 [R1+0xb0], R24 ;  /* 0x0000b01801007387 */ /* 0x001fe20000100a00 */
[----:B------:R-:W-:Y:S01]  /*4cf60*/  IMAD.MOV.U32 R9, RZ, RZ, R24 ;  /* 0x000000ffff097224 */ /* 0x000fe200078e0018 */
[----:B------:R-:W-:Y:S02]  /*4cf70*/  MOV R8, R25 ;  /* 0x0000001900087202 */ /* 0x000fe40000000f00 */
[----:B------:R-:W-:Y:S04]  /*4cf80*/  STL.64 [R1+0xb8], R26 ;  /* 0x0000b81a01007387 */ /* 0x000fe80000100a00 */
[----:B------:R-:W0:Y:S01]  /*4cf90*/  LDSM.16.M88.4 R24, [R11+0x4080] ;  /* 0x004080000b18783b */ /* 0x000e220000000200 */
[----:B------:R-:W-:-:S03]  /*4cfa0*/  MOV R15, R0 ;  /* 0x00000000000f7202 */ /* 0x000fc60000000f00 */
[----:B0-----:R-:W-:Y:S01]  /*4cfb0*/  STL.64 [R1+0xa0], R24 ;  /* 0x0000a01801007387 */ /* 0x001fe20000100a00 */
[----:B------:R-:W-:Y:S02]  /*4cfc0*/  MOV R0, R24 ;  /* 0x0000001800007202 */ /* 0x000fe40000000f00 */
[----:B------:R-:W-:Y:S01]  /*4cfd0*/  MOV R3, R25 ;  /* 0x0000001900037202 */ /* 0x000fe20000000f00 */
[----:B------:R-:W-:Y:S04]  /*4cfe0*/  STL.64 [R1+0xa8], R26 ;  /* 0x0000a81a01007387 */ /* 0x000fe80000100a00 */
[----:B------:R-:W0:Y:S04]  /*4cff0*/  LDSM.16.M88.4 R24, [R11+0x6080] ;  /* 0x006080000b18783b */ /* 0x000e280000000200 */
[----:B------:R-:W-:Y:S04]  /*4d000*/  STL [R1+0x300c], R3 ;  /* 0x00300c0301007387 */ /* 0x000fe80000100800 */
[----:B------:R-:W-:Y:S04]  /*4d010*/  STL [R1+0x3008], R0 ;  /* 0x0030080001007387 */ /* 0x000fe80000100800 */
[----:B0-----:R-:W-:Y:S04]  /*4d020*/  STL.64 [R1+0x90], R24 ;  /* 0x0000901801007387 */ /* 0x001fe80000100a00 */
[----:B------:R-:W-:Y:S04]  /*4d030*/  STL.64 [R1+0x98], R26 ;  /* 0x0000981a01007387 */ /* 0x000fe80000100a00 */
[----:B------:R-:W0:Y:S04]  /*4d040*/  LDSM.16.M88.4 R24, [R11+0x8080] ;  /* 0x008080000b18783b */ /* 0x000e280000000200 */
[----:B0-----:R-:W-:Y:S04]  /*4d050*/  STL.64 [R1+0x80], R24 ;  /* 0x0000801801007387 */ /* 0x001fe80000100a00 */
[----:B------:R-:W-:Y:S04]  /*4d060*/  STL.64 [R1+0x88], R26 ;  /* 0x0000881a01007387 */ /* 0x000fe80000100a00 */
[----:B------:R-:W0:Y:S04]  /*4d070*/  LDSM.16.M88.4 R24, [R11+0xa080] ;  /* 0x00a080000b18783b */ /* 0x000e280000000200 */
[----:B0-----:R-:W-:Y:S01]  /*4d080*/  STL.64 [R1+0x70], R24 ;  /* 0x0000701801007387 */ /* 0x001fe20000100a00 */
[----:B------:R-:W-:Y:S01]  /*4d090*/  IMAD.MOV.U32 R28, RZ, RZ, R24 ;  /* 0x000000ffff1c7224 */ /* 0x000fe200078e0018 */
[----:B------:R-:W-:-:S02]  /*4d0a0*/  MOV R29, R25 ;  /* 0x00000019001d7202 */ /* 0x000fc40000000f00 */
[----:B------:R-:W-:Y:S04]  /*4d0b0*/  STL.64 [R1+0x78], R26 ;  /* 0x0000781a01007387 */ /* 0x000fe80000100a00 */
[----:B------:R-:W0:Y:S04]  /*4d0c0*/  LDSM.16.M88.4 R24, [R11+0xc080] ;  /* 0x00c080000b18783b */ /* 0x000e280000000200 */
[----:B------:R-:W-:Y:S04]  /*4d0d0*/  STL [R1+0x3014], R29 ;  /* 0x0030141d01007387 */ /* 0x000fe80000100800 */
[----:B------:R-:W-:Y:S04]  /*4d0e0*/  STL [R1+0x3010], R28 ;  /* 0x0030101c01007387 */ /* 0x000fe80000100800 */
[----:B0-----:R0:W-:Y:S01]  /*4d0f0*/  STL.64 [R1+0x60], R24 ;  /* 0x0000601801007387 */ /* 0x0011e20000100a00 */
[----:B------:R-:W-:-:S02]  /*4d100*/  MOV R0, R24 ;  /* 0x0000001800007202 */ /* 0x000fc40000000f00 */
[----:B------:R-:W-:Y:S01]  /*4d110*/  MOV R2, R25 ;  /* 0x0000001900027202 */ /* 0x000fe20000000f00 */
[----:B------:R-:W-:Y:S04]  /*4d120*/  STL.64 [R1+0x68], R26 ;  /* 0x0000681a01007387 */ /* 0x000fe80000100a00 */
[----:B0-----:R-:W3:Y:S01]  /*4d130*/  LDL.LU.64 R24, [R1+0x3088] ;  /* 0x0030880001187983 */ /* 0x001ee20000300a00 */
[----:B--2---:R-:W-:Y:S03]  /*4d140*/  HMMA.16816.F32 R12, R16, R14, R4 ;  /* 0x0000000e100c723c */ /* 0x004fe60000001804 */
[----:B------:R-:W0:Y:S04]  /*4d150*/  LDSM.16.M88.4 R4, [R11+0xe080] ;  /* 0x00e080000b04783b */ /* 0x000e280000000200 */
[----:B------:R-:W-:Y:S04]  /*4d160*/  STL [R1+0x301c], R2 ;  /* 0x00301c0201007387 */ /* 0x000fe80000100800 */
[----:B------:R-:W-:Y:S11]  /*4d170*/  STL [R1+0x3018], R0 ;  /* 0x0030180001007387 */ /* 0x000ff60000100800 */
[----:B------:R-:W-:Y:S01]  /*4d180*/  @!UPT UIADD3 URZ, URZ, URZ, URZ ;  /* 0x0000003f3f3ff290 */ /* 0x000fe2000fffe03f */
[----:B------:R-:W-:Y:S04]  /*4d190*/  STL.64 [R1+0xe0], R12 ;  /* 0x0000e00c01007387 */ /* 0x000fe80000100a00 */
[----:B------:R-:W-:Y:S04]  /*4d1a0*/  STL.64 [R1+0xe8], R14 ;  /* 0x0000e80e01007387 */ /* 0x000fe80000100a00 */
[----:B0-----:R-:W-:Y:S01]  /*4d1b0*/  STL.64 [R1+0x50], R4 ;  /* 0x0000500401007387 */ /* 0x001fe20000100a00 */
[----:B------:R-:W-:Y:S01]  /*4d1c0*/  IMAD.MOV.U32 R28, RZ, RZ, R4 ;  /* 0x000000ffff1c7224 */ /* 0x000fe200078e0004 */
[----:B------:R-:W-:-:S02]  /*4d1d0*/  MOV R3, R5 ;  /* 0x0000000500037202 */ /* 0x000fc40000000f00 */
[----:B------:R-:W-:Y:S04]  /*4d1e0*/  STL.64 [R1+0x58], R6 ;  /* 0x0000580601007387 */ /* 0x000fe80000100a00 */
[----:B------:R-:W0:Y:S04]  /*4d1f0*/  LDSM.16.M88.4 R4, [R11+0x10080] ;  /* 0x010080000b04783b */ /* 0x000e280000000200 */
[----:B------:R-:W-:Y:S04]  /*4d200*/  STL [R1+0x3024], R3 ;  /* 0x0030240301007387 */ /* 0x000fe80000100800 */
[----:B------:R-:W-:Y:S04]  /*4d210*/  STL [R1+0x3020], R28 ;  /* 0x0030201c01007387 */ /* 0x000fe80000100800 */
[----:B0-----:R-:W-:Y:S01]  /*4d220*/  STL.64 [R1+0x40], R4 ;  /* 0x0000400401007387 */ /* 0x001fe20000100a00 */
[----:B------:R-:W-:-:S02]  /*4d230*/  MOV R0, R4 ;  /* 0x0000000400007202 */ /* 0x000fc40000000f00 */
[----:B------:R-:W-:Y:S01]  /*4d240*/  MOV R29, R5 ;  /* 0x00000005001d7202 */ /* 0x000fe20000000f00 */
[----:B------:R-:W-:Y:S04]  /*4d250*/  STL.64 [R1+0x48], R6 ;  /* 0x0000480601007387 */ /* 0x000fe80000100a00 */
[----:B------:R-:W0:Y:S04]  /*4d260*/  LDSM.16.M88.4 R4, [R11+0x12080] ;  /* 0x012080000b04783b */ /* 0x000e280000000200 */
[----:B------:R-:W-:Y:S04]  /*4d270*/  STL [R1+0x302c], R29 ;  /* 0x00302c1d01007387 */ /* 0x000fe80000100800 */
[----:B------:R-:W-:Y:S04]  /*4d280*/  STL [R1+0x3028], R0 ;  /* 0x0030280001007387 */ /* 0x000fe80000100800 */
[----:B0-----:R-:W-:Y:S01]  /*4d290*/  STL.64 [R1+0x30], R4 ;  /* 0x0000300401007387 */ /* 0x001fe20000100a00 */
[----:B------:R-:W-:Y:S01]  /*4d2a0*/  IMAD.MOV.U32 R28, RZ, RZ, R4 ;  /* 0x000000ffff1c7224 */ /* 0x000fe200078e0004 */
[----:B------:R-:W-:-:S02]  /*4d2b0*/  MOV R2, R5 ;  /* 0x0000000500027202 */ /* 0x000fc40000000f00 */
[----:B------:R-:W-:Y:S04]  /*4d2c0*/  STL.64 [R1+0x38], R6 ;  /* 0x0000380601007387 */ /* 0x000fe80000100a00 */
[----:B------:R-:W0:Y:S04]  /*4d2d0*/  LDSM.16.M88.4 R4, [R11+0x14080] ;  /* 0x014080000b04783b */ /* 0x000e280000000200 */
[----:B------:R-:W-:Y:S04]  /*4d2e0*/  STL [R1+0x3034], R2 ;  /* 0x0030340201007387 */ /* 0x000fe80000100800 */
[----:B------:R-:W-:Y:S04]  /*4d2f0*/  STL [R1+0x3030], R28 ;  /* 0x0030301c01007387 */ /* 0x000fe80000100800 */
[----:B0-----:R-:W-:Y:S04]  /*4d300*/  STL.64 [R1+0x20], R4 ;  /* 0x0000200401007387 */ /* 0x001fe80000100a00 */
[----:B------:R3:W-:Y:S02]  /*4d310*/  STL.64 [R1+0x28], R6 ;  /* 0x0000280601007387 */ /* 0x0007e40000100a00 */
[----:B---3--:R-:W-:Y:S01]  /*4d320*/  IMAD.MOV.U32 R6, RZ, RZ, R25 ;  /* 0x000000ffff067224 */ /* 0x008fe200078e0019 */
[----:B------:R-:W-:Y:S01]  /*4d330*/  MOV R7, R24 ;  /* 0x0000001800077202 */ /* 0x000fe20000000f00 */
[----:B------:R-:W2:Y:S04]  /*4d340*/  LDL.LU R25, [R1+0x3084] ;  /* 0x0030840001197983 */ /* 0x000ea80000300800 */
[----:B------:R-:W3:Y:S04]  /*4d350*/  LDL.LU R24, [R1+0x3080] ;  /* 0x0030800001187983 */ /* 0x000ee80000300800 */
[----:B------:R2:W-:Y:S01]  /*4d360*/  STL.64 [R1+0x3070], R6 ;  /* 0x0030700601007387 */ /* 0x0005e20000100a00 */
[----:B------:R-:W-:-:S02]  /*4d370*/  MOV R0, R4 ;  /* 0x0000000400007202 */ /* 0x000fc40000000f00 */
[----:B------:R-:W-:Y:S02]  /*4d380*/  MOV R14, R20 ;  /* 0x00000014000e7202 */ /* 0x000fe40000000f00 */
[----:B------:R-:W4:Y:S01]  /*4d390*/  LDL.LU R20, [R1+0x307c] ;  /* 0x00307c0001147983 */ /* 0x000f220000300800 */
[----:B------:R-:W-:Y:S02]  /*4d3a0*/  MOV R15, R21 ;  /* 0x00000015000f7202 */ /* 0x000fe40000000f00 */
[----:B------:R-:W-:Y:S01]  /*4d3b0*/  MOV R3, R5 ;  /* 0x0000000500037202 */ /* 0x000fe20000000f00 */
[----:B------:R-:W4:Y:S04]  /*4d3c0*/  LDL.LU R21, [R1+0x3078] ;  /* 0x0030780001157983 */ /* 0x000f280000300800 */
[----:B------:R-:W4:Y:S04]  /*4d3d0*/  LDL.LU R4, [R1+0x2b0] ;  /* 0x0002b00001047983 */ /* 0x000f280000300800 */
[----:B------:R-:W4:Y:S04]  /*4d3e0*/  LDL.LU R5, [R1+0x2b4] ;  /* 0x0002b40001057983 */ /* 0x000f280000300800 */
[----:B------:R-:W-:Y:S01]  /*4d3f0*/  STL [R1+0x3038], R0 ;  /* 0x0030380001007387 */ /* 0x000fe20000100800 */
[----:B--2---:R-:W-:Y:S01]  /*4d400*/  IMAD.MOV.U32 R6, RZ, RZ, R25 ;  /* 0x000000ffff067224 */ /* 0x004fe200078e0019 */
[----:B---3--:R-:W-:-:S02]  /*4d410*/  MOV R7, R24 ;  /* 0x0000001800077202 */ /* 0x008fc40000000f00 */
[----:B------:R-:W0:Y:S04]  /*4d420*/  LDSM.16.M88.4 R24, [R11+0x16080] ;  /* 0x016080000b18783b */ /* 0x000e280000000200 */
[----:B0-----:R-:W-:Y:S01]  /*4d430*/  STL.64 [R1+0x10], R24 ;  /* 0x0000101801007387 */ /* 0x001fe20000100a00 */
[----:B------:R-:W-:Y:S02]  /*4d440*/  MOV R28, R24 ;  /* 0x00000018001c7202 */ /* 0x000fe40000000f00 */
[----:B------:R-:W-:Y:S01]  /*4d450*/  MOV R29, R25 ;  /* 0x00000019001d7202 */ /* 0x000fe20000000f00 */
[----:B------:R-:W-:Y:S04]  /*4d460*/  STL.64 [R1+0x18], R26 ;  /* 0x0000181a01007387 */ /* 0x000fe80000100a00 */
[----:B------:R-:W0:Y:S04]  /*4d470*/  LDSM.16.M88.4 R24, [R11+0x18080] ;  /* 0x018080000b18783b */ /* 0x000e280000000200 */
[----:B0-----:R-:W-:Y:S01]  /*4d480*/  STL.64 [R1], R24 ;  /* 0x0000001801007387 */ /* 0x001fe20000100a00 */
[----:B------:R-:W-:Y:S01]  /*4d490*/  IMAD.MOV.U32 R0, RZ, RZ, R24 ;  /* 0x000000ffff007224 */ /* 0x000fe200078e0018 */
[----:B------:R-:W-:-:S02]  /*4d4a0*/  MOV R2, R25 ;  /* 0x0000001900027202 */ /* 0x000fc40000000f00 */
[----:B------:R-:W-:Y:S04]  /*4d4b0*/  STL.64 [R1+0x8], R26 ;  /* 0x0000081a01007387 */ /* 0x000fe80000100a00 */
[----:B------:R-:W0:Y:S04]  /*4d4c0*/  LDSM.16.M88.4 R24, [R11+0x1a080] ;  /* 0x01a080000b18783b */ /* 0x000e280000000200 */
[----:B0-----:R-:W-:Y:S04]  /*4d4d0*/  STL.64 [R1+0x2ef0], R26 ;  /* 0x002ef01a01007387 */ /* 0x001fe80000100a00 */
[----:B------:R0:W-:Y:S04]  /*4d4e0*/  STL.64 [R1+0x2ee8], R24 ;  /* 0x002ee81801007387 */ /* 0x0001e80000100a00 */
[----:B0-----:R-:W2:Y:S04]  /*4d4f0*/  LDL.LU R24, [R1+0x290] ;  /* 0x0002900001187983 */ /* 0x001ea80000300800 */
[----:B------:R-:W2:Y:S04]  /*4d500*/  LDL.LU R25, [R1+0x294] ;  /* 0x0002940001197983 */ /* 0x000ea80000300800 */
[----:B------:R-:W3:Y:S04]  /*4d510*/  LDL.LU R26, [R1+0x298] ;  /* 0x00029800011a7983 */ /* 0x000ee80000300800 */
[----:B------:R-:W3:Y:S01]  /*4d520*/  LDL.LU R27, [R1+0x29c] ;  /* 0x00029c00011b7983 */ /* 0x000ee20000300800 */
[----:B----4-:R-:W-:Y:S03]  /*4d530*/  HMMA.16816.F32 R12, R16, R14, R4 ;  /* 0x0000000e100c723c */ /* 0x010fe60000001804 */
[----:B---3--:R0:W-:Y:S04]  /*4d540*/  STL.64 [R1+0x3060], R26 ;  /* 0x0030601a01007387 */ /* 0x0081e80000100a00 */
[----:B--2---:R1:W-:Y:S01]  /*4d550*/  STL.64 [R1+0x3058], R24 ;  /* 0x0030581801007387 */ /* 0x0043e20000100a00 */
[----:B0-----:R-:W-:-:S02]  /*4d560*/  MOV R26, R20 ;  /* 0x00000014001a7202 */ /* 0x001fc40000000f00 */
[----:B-1----:R-:W-:Y:S01]  /*4d570*/  MOV R25, R21 ;  /* 0x0000001500197202 */ /* 0x002fe20000000f00 */
[----:B------:R-:W2:Y:S04]  /*4d580*/  LDL.LU R24, [R1+0x2a0] ;  /* 0x0002a00001187983 */ /* 0x000ea80000300800 */
[----:B------:R-:W0:Y:S01]  /*4d590*/  LDSM.16.M88.4 R20, [R11+0x1c080] ;  /* 0x01c080000b14783b */ /* 0x000e220000000200 */
[----:B------:R-:W-:-:S03]  /*4d5a0*/  IMAD.MOV.U32 R27, RZ, RZ, R10 ;  /* 0x000000ffff1b7224 */ /* 0x000fc600078e000a */
[----:B0-----:R-:W-:Y:S04]  /*4d5b0*/  STL [R1+0x2c38], R22 ;  /* 0x002c381601007387 */ /* 0x001fe80000100800 */
[----:B------:R-:W-:Y:S04]  /*4d5c0*/  STL [R1+0x2c34], R23 ;  /* 0x002c341701007387 */ /* 0x000fe80000100800 */
[----:B------:R0:W-:Y:S02]  /*4d5d0*/  STL.64 [R1+0x2fd0], R20 ;  /* 0x002fd01401007387 */ /* 0x0001e40000100a00 */
[----:B0-----:R-:W-:-:S02]  /*4d5e0*/  MOV R20, R9 ;  /* 0x0000000900147202 */ /* 0x001fc40000000f00 */
[----:B------:R-:W-:Y:S02]  /*4d5f0*/  MOV R21, R8 ;  /* 0x0000000800157202 */ /* 0x000fe40000000f00 */
[----:B------:R-:W0:Y:S04]  /*4d600*/  LDSM.16.M88.4 R8, [R11+0x1e080] ;  /* 0x01e080000b08783b */ /* 0x000e280000000200 */
[----:B------:R1:W-:Y:S04]  /*4d610*/  STL.64 [R1+0x3040], R20 ;  /* 0x0030401401007387 */ /* 0x0003e80000100a00 */
[----:B-1----:R-:W3:Y:S04]  /*4d620*/  LDL.LU.64 R20, [R1+0xc0] ;  /* 0x0000c00001147983 */ /* 0x002ee80000300a00 */
[----:B0-----:R-:W-:Y:S04]  /*4d630*/  STL [R1+0x2dd4], R10 ;  /* 0x002dd40a01007387 */ /* 0x001fe80000100800 */
[----:B------:R-:W-:Y:S04]  /*4d640*/  STL [R1+0x2dd0], R11 ;  /* 0x002dd00b01007387 */ /* 0x000fe80000100800 */
[----:B------:R-:W2:Y:S04]  /*4d650*/  LDL.LU.64 R6, [R1+0x3070] ;  /* 0x0030700001067983 */ /* 0x000ea80000300a00 */
[----:B------:R-:W-:Y:S04]  /*4d660*/  STL.64 [R1+0xd0], R12 ;  /* 0x0000d00c01007387 */ /* 0x000fe80000100a00 */
[----:B------:R0:W-:Y:S04]  /*4d670*/  STL.64 [R1+0xd8], R14 ;  /* 0x0000d80e01007387 */ /* 0x0001e80000100a00 */
[----:B0-----:R-:W4:Y:S04]  /*4d680*/  LDL.LU R15, [R1+0x3068] ;  /* 0x00306800010f7983 */ /* 0x001f280000300800 */
[----:B----4-:R-:W0:Y:S01]  /*4d690*/  LDSM.16.M88.4 R12, [R15+0x29080] ;  /* 0x029080000f0c783b */ /* 0x010e220000000200 */
[----:B--2---:R-:W-:Y:S03]  /*4d6a0*/  HMMA.16816.F32 R16, R16, R6, R24 ;  /* 0x000000061010723c */ /* 0x004fe60000001818 */
        /* <DEDUP_REMOVED lines=9> */
[----:B------:R-:W3:Y:S04]  /*4d740*/  LDL.LU.64 R4, [R1+0x3048] ;  /* 0x0030480001047983 */ /* 0x000ee80000300a00 */
[----:B------:R-:W-:Y:S04]  /*4d750*/  STL.64 [R1+0x1d0], R16 ;  /* 0x0001d01001007387 */ /* 0x000fe80000100a00 */
[----:B------:R3:W-:Y:S02]  /*4d760*/  STL.64 [R1+0x1d8], R18 ;  /* 0x0001d81201007387 */ /* 0x0007e40000100a00 */
[----:B---3--:R-:W-:Y:S07]  /*4d770*/  HMMA.16816.F32 R16, R4, R20, R24 ;  /* 0x000000140410723c */ /* 0x008fee0000001818 */
[----:B------:R-:W-:Y:S01]  /*4d780*/  MOV R27, R20 ;  /* 0x00000014001b7202 */ /* 0x000fe20000000f00 */
[----:B------:R-:W-:-:S02]  /*4d790*/  IMAD.MOV.U32 R26, RZ, RZ, R21 ;  /* 0x000000ffff1a7224 */ /* 0x000fc400078e0015 */
[----:B------:R-:W2:Y:S11]  /*4d7a0*/  LDL.LU.64 R20, [R1+0x3040] ;  /* 0x0030400001147983 */ /* 0x000eb60000300a00 */
[----:B------:R-:W-:Y:S03]  /*4d7b0*/  @!UPT UIADD3 URZ, URZ, URZ, URZ ;  /* 0x0000003f3f3ff290 */ /* 0x000fe6000fffe03f */
[----:B------:R-:W-:Y:S02]  /*4d7c0*/  MOV R10, R18 ;  /* 0x00000012000a7202 */ /* 0x000fe40000000f00 */
[----:B------:R-:W-:Y:S01]  /*4d7d0*/  MOV R11, R19 ;  /* 0x00000013000b7202 */ /* 0x000fe20000000f00 */
[----:B------:R-:W-:Y:S04]  /*4d7e0*/  STL.64 [R1+0x2c0], R16 ;  /* 0x0002c01001007387 */ /* 0x000fe80000100a00 */
[----:B------:R-:W-:Y:S04]  /*4d7f0*/  STL [R1+0x2ddc], R10 ;  /* 0x002ddc0a01007387 */ /* 0x000fe80000100800 */
[----:B------:R-:W-:Y:S04]  /*4d800*/  STL [R1+0x2dd8], R11 ;  /* 0x002dd80b01007387 */ /* 0x000fe80000100800 */
[----:B------:R2:W-:Y:S02]  /*4d810*/  STL.64 [R1+0x2fe8], R8 ;  /* 0x002fe80801007387 */ /* 0x0005e40000100a00 */
[----:B--2---:R-:W-:Y:S02]  /*4d820*/  HMMA.16816.F32 R8, R4, R20, R12 ;  /* 0x000000140408723c */ /* 0x004fe4000000180c */
[----:B------:R-:W2:Y:S11]  /*4d830*/  LDL.LU R12, [R1+0x1c0] ;  /* 0x0001c000010c7983 */ /* 0x000eb60000300800 */
[----:B------:R-:W-:Y:S10]  /*4d840*/  @!UPT UIADD3 URZ, URZ, URZ, URZ ;  /* 0x0000003f3f3ff290 */ /* 0x000ff4000fffe03f */
[----:B------:R-:W-:Y:S04]  /*4d850*/  STL.64 [R1+0x2b0], R8 ;  /* 0x0002b00801007387 */ /* 0x000fe80000100a00 */
[----:B------:R-:W-:Y:S04]  /*4d860*/  STL.64 [R1+0x2b8], R10 ;  /* 0x0002b80a01007387 */ /* 0x000fe80000100a00 */
[----:B------:R-:W2:Y:S04]  /*4d870*/  LDL.LU R13, [R1+0x1c4] ;  /* 0x0001c400010d7983 */ /* 0x000ea80000300800 */
[----:B------:R-:W3:Y:S04]  /*4d880*/  LDL.LU R14, [R1+0x1c8] ;  /* 0x0001c800010e7983 */ /* 0x000ee80000300800 */
[----:B------:R-:W3:Y:S01]  /*4d890*/  LDL.LU R15, [R1+0x1cc] ;  /* 0x0001cc00010f7983 */ /* 0x000ee20000300800 */
[----:B------:R-:W-:Y:S01]  /*4d8a0*/  MOV R24, R0 ;  /* 0x0000000000187202 */ /* 0x000fe20000000f00 */
[----:B------:R-:W-:-:S02]  /*4d8b0*/  IMAD.MOV.U32 R25, RZ, RZ, R2 ;  /* 0x000000ffff197224 */ /* 0x000fc400078e0002 */
[----:B------:R-:W4:Y:S04]  /*4d8c0*/  LDL.LU R0, [R1+0x3038] ;  /* 0x0030380001007983 */ /* 0x000f280000300800 */
        /* <DEDUP_REMOVED lines=13> */
[----:B----4-:R-:W-:-:S02]  /*4d9a0*/  MOV R24, R0 ;  /* 0x0000000000187202 */ /* 0x010fc40000000f00 */
[----:B---3--:R-:W-:Y:S04]  /*4d9b0*/  STL.64 [R1+0x2ee0], R14 ;  /* 0x002ee00e01007387 */ /* 0x008fe80000100a00 */
[----:B--2---:R0:W-:Y:S04]  /*4d9c0*/  STL.64 [R1+0x2ed8], R12 ;  /* 0x002ed80c01007387 */ /* 0x0041e80000100a00 */
[----:B0-----:R-:W2:Y:S04]  /*4d9d0*/  LDL.LU R12, [R1+0x1f0] ;  /* 0x0001f000010c7983 */ /* 0x001ea80000300800 */
[----:B------:R-:W2:Y:S04]  /*4d9e0*/  LDL.LU R13, [R1+0x1f4] ;  /* 0x0001f400010d7983 */ /* 0x000ea80000300800 */
[----:B------:R-:W3:Y:S04]  /*4d9f0*/  LDL.LU R14, [R1+0x1f8] ;  /* 0x0001f800010e7983 */ /* 0x000ee80000300800 */
[----:B------:R-:W3:Y:S04]  /*4da00*/  LDL.LU R15, [R1+0x1fc] ;  /* 0x0001fc00010f7983 */ /* 0x000ee80000300800 */
[----:B------:R-:W4:Y:S01]  /*4da10*/  LDL.LU R0, [R1+0x3028] ;  /* 0x0030280001007983 */ /* 0x000f220000300800 */
[----:B------:R-:W-:-:S03]  /*4da20*/  IMAD.MOV.U32 R25, RZ, RZ, R3 ;  /* 0x000000ffff197224 */ /* 0x000fc600078e0003 */
[----:B------:R-:W4:Y:S04]  /*4da30*/  LDL.LU R3, [R1+0x3024] ;  /* 0x0030240001037983 */ /* 0x000f280000300800 */
[----:B------:R0:W-:Y:S02]  /*4da40*/  STL.64 [R1+0x2f38], R24 ;  /* 0x002f381801007387 */ /* 0x0001e40000100a00 */
[----:B0-----:R-:W-:Y:S02]  /*4da50*/  MOV R24, R28 ;  /* 0x0000001c00187202 */ /* 0x001fe40000000f00 */
[----:B------:R-:W-:Y:S01]  /*4da60*/  MOV R25, R2 ;  /* 0x0000000200197202 */ /* 0x000fe20000000f00 */
[----:B------:R-:W4:Y:S04]  /*4da70*/  LDL.LU R28, [R1+0x3020] ;  /* 0x00302000011c7983 */ /* 0x000f280000300800 */
[----:B------:R-:W4:Y:S04]  /*4da80*/  LDL.LU R2, [R1+0x301c] ;  /* 0x00301c0001027983 */ /* 0x000f280000300800 */
[----:B------:R4:W-:Y:S04]  /*4da90*/  STL.64 [R1+0x2f50], R24 ;  /* 0x002f501801007387 */ /* 0x0009e80000100a00 */
[----:B---3--:R-:W-:Y:S04]  /*4daa0*/  STL.64 [R1+0x2f00], R14 ;  /* 0x002f000e01007387 */ /* 0x008fe80000100a00 */
[----:B--2---:R0:W-:Y:S01]  /*4dab0*/  STL.64 [R1+0x2ef8], R12 ;  /* 0x002ef80c01007387 */ /* 0x0041e20000100a00 */
[----:B----4-:R-:W-:-:S03]  /*4dac0*/  MOV R24, R0 ;  /* 0x0000000000187202 */ /* 0x010fc60000000f00 */
[----:B0-----:R-:W2:Y:S04]  /*4dad0*/  LDL.LU R12, [R1+0x200] ;  /* 0x00020000010c7983 */ /* 0x001ea80000300800 */
[----:B------:R-:W2:Y:S04]  /*4dae0*/  LDL.LU R13, [R1+0x204] ;  /* 0x00020400010d7983 */ /* 0x000ea80000300800 */
[----:B------:R-:W3:Y:S04]  /*4daf0*/  LDL.LU R14, [R1+0x208] ;  /* 0x00020800010e7983 */ /* 0x000ee80000300800 */
[----:B------:R-:W3:Y:S04]  /*4db00*/  LDL.LU R15, [R1+0x20c] ;  /* 0x00020c00010f7983 */ /* 0x000ee80000300800 */
[----:B------:R-:W4:Y:S01]  /*4db10*/  LDL.LU R0, [R1+0x3018] ;  /* 0x0030180001007983 */ /* 0x000f220000300800 */
[----:B------:R-:W-:-:S03]  /*4db20*/  IMAD.MOV.U32 R25, RZ, RZ, R29 ;  /* 0x000000ffff197224 */ /* 0x000fc600078e001d */
[----:B------:R-:W4:Y:S04]  /*4db30*/  LDL.LU R29, [R1+0x3014] ;  /* 0x00301400011d7983 */ /* 0x000f280000300800 */
[----:B------:R0:W-:Y:S01]  /*4db40*/  STL.64 [R1+0x2f68], R24 ;  /* 0x002f681801007387 */ /* 0x0001e20000100a00 */
[----:B------:R-:W-:Y:S01]  /*4db50*/  IMAD.MOV.U32 R17, RZ, RZ, R2 ;  /* 0x000000ffff117224 */ /* 0x000fe200078e0002 */
[----:B0-----:R-:W-:Y:S02]  /*4db60*/  MOV R24, R28 ;  /* 0x0000001c00187202 */ /* 0x001fe40000000f00 */
[----:B------:R-:W-:Y:S01]  /*4db70*/  MOV R25, R3 ;  /* 0x0000000300197202 */ /* 0x000fe20000000f00 */
[----:B---3--:R-:W-:Y:S04]  /*4db80*/  STL.64 [R1+0x2f18], R14 ;  /* 0x002f180e01007387 */ /* 0x008fe80000100a00 */
[----:B--2---:R0:W-:Y:S01]  /*4db90*/  STL.64 [R1+0x2f10], R12 ;  /* 0x002f100c01007387 */ /* 0x0041e20000100a00 */
[----:B----4-:R-:W-:-:S03]  /*4dba0*/  MOV R16, R0 ;  /* 0x0000000000107202 */ /* 0x010fc60000000f00 */
[----:B0-----:R-:W2:Y:S04]  /*4dbb0*/  LDL.LU R12, [R1+0x2e0] ;  /* 0x0002e000010c7983 */ /* 0x001ea80000300800 */
[----:B------:R-:W2:Y:S04]  /*4dbc0*/  LDL.LU R13, [R1+0x2e4] ;  /* 0x0002e400010d7983 */ /* 0x000ea80000300800 */
[----:B------:R-:W3:Y:S04]  /*4dbd0*/  LDL.LU R14, [R1+0x2e8] ;  /* 0x0002e800010e7983 */ /* 0x000ee80000300800 */
[----:B------:R-:W3:Y:S04]  /*4dbe0*/  LDL.LU R15, [R1+0x2ec] ;  /* 0x0002ec00010f7983 */ /* 0x000ee80000300800 */
[----:B------:R-:W4:Y:S04]  /*4dbf0*/  LDL.LU R28, [R1+0x3010] ;  /* 0x00301000011c7983 */ /* 0x000f280000300800 */
[----:B------:R-:W2:Y:S04]  /*4dc00*/  LDL.LU R3, [R1+0x300c] ;  /* 0x00300c0001037983 */ /* 0x000ea80000300800 */
[----:B------:R-:W-:Y:S04]  /*4dc10*/  STL.64 [R1+0x2f88], R26 ;  /* 0x002f881a01007387 */ /* 0x000fe80000100a00 */
[----:B------:R0:W-:Y:S04]  /*4dc20*/  STL.64 [R1+0x2f80], R24 ;  /* 0x002f801801007387 */ /* 0x0001e80000100a00 */
[----:B------:R-:W2:Y:S04]  /*4dc30*/  LDL.LU R0, [R1+0x3008] ;  /* 0x0030080001007983 */ /* 0x000ea80000300800 */
[----:B------:R-:W2:Y:S04]  /*4dc40*/  LDL.LU R2, [R1+0x3004] ;  /* 0x0030040001027983 */ /* 0x000ea80000300800 */
[----:B------:R1:W-:Y:S04]  /*4dc50*/  STL.64 [R1+0x2f90], R16 ;  /* 0x002f901001007387 */ /* 0x0003e80000100a00 */
[----:B0-----:R-:W2:Y:S04]  /*4dc60*/  LDL.LU R24, [R1+0x230] ;  /* 0x0002300001187983 */ /* 0x001ea80000300800 */
[----:B------:R-:W2:Y:S04]  /*4dc70*/  LDL.LU R25, [R1+0x234] ;  /* 0x0002340001197983 */ /* 0x000ea80000300800 */
[----:B------:R-:W2:Y:S04]  /*4dc80*/  LDL.LU R26, [R1+0x238] ;  /* 0x00023800011a7983 */ /* 0x000ea80000300800 */
[----:B------:R-:W2:Y:S01]  /*4dc90*/  LDL.LU R27, [R1+0x23c] ;  /* 0x00023c00011b7983 */ /* 0x000ea20000300800 */
[----:B-1----:R-:W-:-:S02]  /*4dca0*/  MOV R17, R29 ;  /* 0x0000001d00117202 */ /* 0x002fc40000000f00 */
[----:B----4-:R-:W-:Y:S01]  /*4dcb0*/  MOV R16, R28 ;  /* 0x0000001c00107202 */ /* 0x010fe20000000f00 */
[----:B--2---:R-:W-:Y:S04]  /*4dcc0*/  STL.64 [R1+0x2fa0], R26 ;  /* 0x002fa01a01007387 */ /* 0x004fe80000100a00 */
[----:B------:R0:W-:Y:S04]  /*4dcd0*/  STL.64 [R1+0x2f98], R24 ;  /* 0x002f981801007387 */ /* 0x0001e80000100a00 */
[----:B------:R-:W2:Y:S04]  /*4dce0*/  LDL.LU R28, [R1+0x3000] ;  /* 0x00300000011c7983 */ /* 0x000ea80000300800 */
[----:B------:R-:W4:Y:S04]  /*4dcf0*/  LDL.LU R29, [R1+0x2ffc] ;  /* 0x002ffc00011d7983 */ /* 0x000f280000300800 */
[----:B------:R-:W-:Y:S04]  /*4dd00*/  STL.64 [R1+0x2fa8], R16 ;  /* 0x002fa81001007387 */ /* 0x000fe80000100a00 */
[----:B0-----:R-:W2:Y:S04]  /*4dd10*/  LDL.LU R24, [R1+0x240] ;  /* 0x0002400001187983 */ /* 0x001ea80000300800 */
        /* <DEDUP_REMOVED lines=14> */
[----:B------:R-:W3:Y:S04]  /*4de00*/  LDL.LU R9, [R1+0x274] ;  /* 0x0002740001097983 */ /* 0x000ee80000300800 */
[----:B------:R-:W3:Y:S04]  /*4de10*/  LDL.LU R10, [R1+0x278] ;  /* 0x00027800010a7983 */ /* 0x000ee80000300800 */
[----:B------:R-:W3:Y:S04]  /*4de20*/  LDL.LU R11, [R1+0x27c] ;  /* 0x00027c00010b7983 */ /* 0x000ee80000300800 */
[----:B--2---:R-:W-:Y:S04]  /*4de30*/  STL.64 [R1+0x2fe0], R22 ;  /* 0x002fe01601007387 */ /* 0x004fe80000100a00 */
[----:B------:R0:W-:Y:S02]  /*4de40*/  STL.64 [R1+0x2fd8], R20 ;  /* 0x002fd81401007387 */ /* 0x0001e40000100a00 */
[----:B0-----:R-:W-:-:S02]  /*4de50*/  MOV R20, R0 ;  /* 0x0000000000147202 */ /* 0x001fc40000000f00 */
[----:B------:R-:W2:Y:S04]  /*4de60*/  LDL.LU R0, [R1+0x2ff8] ;  /* 0x002ff80001007983 */ /* 0x000ea80000300800 */
[----:B------:R-:W-:Y:S04]  /*4de70*/  STL.64 [R1+0x2fc8], R26 ;  /* 0x002fc81a01007387 */ /* 0x000fe80000100a00 */
[----:B------:R0:W-:Y:S04]  /*4de80*/  STL.64 [R1+0x2fc0], R24 ;  /* 0x002fc01801007387 */ /* 0x0001e80000100a00 */
[----:B0-----:R-:W2:Y:S04]  /*4de90*/  LDL.LU.64 R24, [R1+0x90] ;  /* 0x0000900001187983 */ /* 0x001ea80000300a00 */
[----:B------:R-:W2:Y:S04]  /*4dea0*/  LDL.64 R16, [R1+0x80] ;  /* 0x0000800001107983 */ /* 0x000ea80000100a00 */
[----:B---3--:R-:W-:Y:S04]  /*4deb0*/  STL.64 [R1+0x2f30], R14 ;  /* 0x002f300e01007387 */ /* 0x008fe80000100a00 */
[----:B------:R0:W-:Y:S04]  /*4dec0*/  STL.64 [R1+0x2f28], R12 ;  /* 0x002f280c01007387 */ /* 0x0001e80000100a00 */
[----:B0-----:R-:W3:Y:S04]  /*4ded0*/  LDL.LU R12, [R1+0x220] ;  /* 0x00022000010c7983 */ /* 0x001ee80000300800 */
[----:B------:R-:W3:Y:S04]  /*4dee0*/  LDL.LU R13, [R1+0x224] ;  /* 0x00022400010d7983 */ /* 0x000ee80000300800 */
[----:B------:R-:W2:Y:S04]  /*4def0*/  LDL.LU R14, [R1+0x228] ;  /* 0x00022800010e7983 */ /* 0x000ea80000300800 */
[----:B------:R-:W2:Y:S04]  /*4df00*/  LDL.LU R15, [R1+0x22c] ;  /* 0x00022c00010f7983 */ /* 0x000ea80000300800 */
[----:B--2---:R-:W-:Y:S04]  /*4df10*/  STL.64 [R1+0x2f48], R14 ;  /* 0x002f480e01007387 */ /* 0x004fe80000100a00 */
[----:B---3--:R0:W-:Y:S04]  /*4df20*/  STL.64 [R1+0x2f40], R12 ;  /* 0x002f400c01007387 */ /* 0x0081e80000100a00 */
[----:B0-----:R-:W2:Y:S04]  /*4df30*/  LDL.LU R12, [R1+0x2f0] ;  /* 0x0002f000010c7983 */ /* 0x001ea80000300800 */
[----:B------:R-:W2:Y:S04]  /*4df40*/  LDL.LU R13, [R1+0x2f4] ;  /* 0x0002f400010d7983 */ /* 0x000ea80000300800 */
[----:B------:R-:W3:Y:S01]  /*4df50*/  LDL.LU R14, [R1+0x2f8] ;  /* 0x0002f800010e7983 */ /* 0x000ee20000300800 */
[----:B------:R-:W-:-:S03]  /*4df60*/  MOV R15, R0 ;  /* 0x00000000000f7202 */ /* 0x000fc60000000f00 */
[----:B------:R-:W2:Y:S01]  /*4df70*/  LDL.LU R0, [R1+0x2ff4] ;  /* 0x002ff40001007983 */ /* 0x000ea20000300800 */
[----:B------:R-:W-:-:S07]  /*4df80*/  IMAD.MOV.U32 R21, RZ, RZ, R3 ;  /* 0x000000ffff157224 */ /* 0x000fce00078e0003 */
[----:B------:R-:W-:Y:S01]  /*4df90*/  HMMA.16816.F32 R20, R4, R20, R8 ;  /* 0x000000140414723c */ /* 0x000fe20000001808 */
[----:B---3--:R-:W-:Y:S04]  /*4dfa0*/  STL.64 [R1+0x2f60], R14 ;  /* 0x002f600e01007387 */ /* 0x008fe80000100a00 */
[----:B--2---:R0:W-:Y:S04]  /*4dfb0*/  STL.64 [R1+0x2f58], R12 ;  /* 0x002f580c01007387 */ /* 0x0041e80000100a00 */
[----:B0-----:R-:W2:Y:S04]  /*4dfc0*/  LDL.LU R12, [R1+0x300] ;  /* 0x00030000010c7983 */ /* 0x001ea80000300800 */
[----:B------:R-:W2:Y:S04]  /*4dfd0*/  LDL.LU R13, [R1+0x304] ;  /* 0x00030400010d7983 */ /* 0x000ea80000300800 */
[----:B------:R-:W3:Y:S04]  /*4dfe0*/  LDL.LU R14, [R1+0x308] ;  /* 0x00030800010e7983 */ /* 0x000ee80000300800 */
[----:B------:R-:W3:Y:S03]  /*4dff0*/  LDL.LU R15, [R1+0x30c] ;  /* 0x00030c00010f7983 */ /* 0x000ee60000300800 */
[----:B------:R-:W-:Y:S01]  /*4e000*/  MOV R10, R22 ;  /* 0x00000016000a7202 */ /* 0x000fe20000000f00 */
[----:B------:R-:W-:Y:S01]  /*4e010*/  IMAD.MOV.U32 R11, RZ, RZ, R23 ;  /* 0x000000ffff0b7224 */ /* 0x000fe200078e0017 */
[----:B---3--:R-:W-:Y:S01]  /*4e020*/  STL.64 [R1+0x2f78], R14 ;  /* 0x002f780e01007387 */ /* 0x008fe20000100a00 */
[----:B--2---:R0:W-:Y:S03]  /*4e030*/  STL.64 [R1+0x2f70], R12 ;  /* 0x002f700c01007387 */ /* 0x0041e60000100a00 */
[----:B0-----:R-:W2:Y:S01]  /*4e040*/  LDL.LU R12, [R1+0x310] ;  /* 0x00031000010c7983 */ /* 0x001ea20000300800 */
[----:B------:R-:W2:Y:S02]  /*4e050*/  LDL.LU R13, [R1+0x314] ;  /* 0x00031400010d7983 */ /* 0x000ea40000300800 */
[----:B------:R-:W2:Y:S01]  /*4e060*/  LDL.LU R14, [R1+0x318] ;  /* 0x00031800010e7983 */ /* 0x000ea20000300800 */
[----:B------:R-:W-:-:S02]  /*4e070*/  MOV R15, R0 ;  /* 0x00000000000f7202 */ /* 0x000fc40000000f00 */
[----:B------:R-:W3:Y:S01]  /*4e080*/  LDL.LU R0, [R1+0x2ff0] ;  /* 0x002ff00001007983 */ /* 0x000ee20000300800 */
[----:B------:R-:W2:Y:S02]  /*4e090*/  LDL.LU.64 R8, [R1+0x2fe8] ;  /* 0x002fe80001087983 */ /* 0x000ea40000300a00 */
[----:B------:R0:W-:Y:S02]  /*4e0a0*/  STL.64 [R1+0x2a0], R20 ;  /* 0x0002a01401007387 */ /* 0x0001e40000100a00 */
[----:B------:R-:W2:Y:S01]  /*4e0b0*/  LDL.LU.64 R22, [R1+0x2fe0] ;  /* 0x002fe00001167983 */ /* 0x000ea20000300a00 */
[----:B0-----:R-:W2:Y:S02]  /*4e0c0*/  LDL.LU.64 R20, [R1+0x2fd8] ;  /* 0x002fd80001147983 */ /* 0x001ea40000300a00 */
[C---:B--2---:R-:W-:Y:S11]  /*4e0d0*/  HMMA.16816.F32 R20, R4.reuse, R24, R20 ;  /* 0x000000180414723c */ /* 0x044ff60000001814 */
[----:B------:R-:W-:Y:S11]  /*4e0e0*/  @!UPT UIADD3 URZ, URZ, URZ, URZ ;  /* 0x0000003f3f3ff290 */ /* 0x000ff6000fffe03f */
[----:B------:R-:W-:Y:S01]  /*4e0f0*/  @!UPT UIADD3 URZ, URZ, URZ, URZ ;  /* 0x0000003f3f3ff290 */ /* 0x000fe2000fffe03f */
[----:B------:R0:W-:Y:S01]  /*4e100*/  STL.64 [R1+0x290], R20 ;  /* 0x0002901401007387 */ /* 0x0001e20000100a00 */
[----:B------:R1:W-:Y:S03]  /*4e110*/  STL.64 [R1+0x298], R22 ;  /* 0x0002981601007387 */ /* 0x0003e60000100a00 */
[----:B0-----:R-:W2:Y:S01]  /*4e120*/  LDL.LU.64 R20, [R1+0x2fd0] ;  /* 0x002fd00001147983 */ /* 0x001ea20000300a00 */
[----:B-1----:R-:W-:Y:S02]  /*4e130*/  MOV R23, R24 ;  /* 0x0000001800177202 */ /* 0x002fe40000000f00 */
[----:B------:R-:W-:Y:S01]  /*4e140*/  MOV R22, R25 ;  /* 0x0000001900167202 */ /* 0x000fe20000000f00 */
[----:B------:R-:W2:Y:S01]  /*4e150*/  LDL.LU.64 R26, [R1+0x2fc8] ;  /* 0x002fc800011a7983 */ /* 0x000ea20000300a00 */
[----:B------:R-:W2:Y:S01]  /*4e160*/  LDL.LU.64 R24, [R1+0x2fc0] ;  /* 0x002fc00001187983 */ /* 0x000ea20000300a00 */
[----:B------:R-:W-:Y:S01]  /*4e170*/  MOV R3, R17 ;  /* 0x0000001100037202 */ /* 0x000fe20000000f00 */
[C---:B--2---:R-:W-:Y:S11]  /*4e180*/  HMMA.16816.F32 R24, R4.reuse, R16, R24 ;  /* 0x000000100418723c */ /* 0x044ff60000001818 */
[----:B------:R-:W-:Y:S11]  /*4e190*/  @!UPT UIADD3 URZ, URZ, URZ, URZ ;  /* 0x0000003f3f3ff290 */ /* 0x000ff6000fffe03f */
[----:B------:R-:W-:Y:S01]  /*4e1a0*/  @!UPT UIADD3 URZ, URZ, URZ, URZ ;  /* 0x0000003f3f3ff290 */ /* 0x000fe2000fffe03f */
[----:B------:R-:W-:Y:S01]  /*4e1b0*/  STL.64 [R1+0x280], R24 ;  /* 0x0002801801007387 */ /* 0x000fe20000100a00 */
[----:B------:R0:W-:Y:S03]  /*4e1c0*/  STL.64 [R1+0x288], R26 ;  /* 0x0002881a01007387 */ /* 0x0001e60000100a00 */
[----:B0-----:R-:W2:Y:S01]  /*4e1d0*/  LDL.LU.64 R26, [R1+0x2fb8] ;  /* 0x002fb800011a7983 */ /* 0x001ea20000300a00 */
[----:B------:R-:W2:Y:S02]  /*4e1e0*/  LDL.LU.64 R24, [R1+0x2fb0] ;  /* 0x002fb00001187983 */ /* 0x000ea40000300a00 */
[----:B------:R-:W2:Y:S02]  /*4e1f0*/  LDL.LU.64 R16, [R1+0x2fa8] ;  /* 0x002fa80001107983 */ /* 0x000ea40000300a00 */
[C---:B--2---:R-:W-:Y:S01]  /*4e200*/  HMMA.16816.F32 R16, R4.reuse, R16, R24 ;  /* 0x000000100410723c */ /* 0x044fe20000001818 */
[----:B------:R-:W2:Y:S01]  /*4e210*/  LDL.LU.64 R26, [R1+0x2fa0] ;  /* 0x002fa000011a7983 */ /* 0x000ea20000300a00 */
[----:B------:R-:W2:Y:S11]  /*4e220*/  LDL.LU.64 R24, [R1+0x2f98] ;  /* 0x002f980001187983 */ /* 0x000eb60000300a00 */
[----:B------:R-:W-:Y:S10]  /*4e230*/  @!UPT UIADD3 URZ, URZ, URZ, URZ ;  /* 0x0000003f3f3ff290 */ /* 0x000ff4000fffe03f */
[----:B------:R0:W-:Y:S01]  /*4e240*/  STL.64 [R1+0x270], R16 ;  /* 0x0002701001007387 */ /* 0x0001e20000100a00 */
[----:B------:R2:W-:Y:S03]  /*4e250*/  STL.64 [R1+0x278], R18 ;  /* 0x0002781201007387 */ /* 0x0005e60000100a00 */
[----:B0-----:R-:W2:Y:S02]  /*4e260*/  LDL.LU.64 R16, [R1+0x2f90] ;  /* 0x002f900001107983 */ /* 0x001ea40000300a00 */
[----:B--2---:R-:W-:Y:S02]  /*4e270*/  HMMA.16816.F32 R16, R4, R16, R24 ;  /* 0x000000100410723c */ /* 0x004fe40000001818 */
[----:B------:R-:W2:Y:S01]  /*4e280*/  LDL.LU.64 R26, [R1+0x2f88] ;  /* 0x002f8800011a7983 */ /* 0x000ea20000300a00 */
[----:B------:R-:W4:Y:S11]  /*4e290*/  LDL.LU.64 R24, [R1+0x2f80] ;  /* 0x002f800001187983 */ /* 0x000f360000300a00 */
[----:B------:R-:W-:Y:S09]  /*4e2a0*/  @!UPT UIADD3 URZ, URZ, URZ, URZ ;  /* 0x0000003f3f3ff290 */ /* 0x000ff2000fffe03f */
[----:B------:R-:W-:Y:S01]  /*4e2b0*/  STL.64 [R1+0x260], R16 ;  /* 0x0002601001007387 */ /* 0x000fe20000100a00 */
[----:B------:R-:W-:Y:S02]  /*4e2c0*/  STL.64 [R1+0x268], R18 ;  /* 0x0002681201007387 */ /* 0x000fe40000100a00 */
[----:B---3--:R-:W0:Y:S02]  /*4e2d0*/  LDSM.16.M88.4 R16, [R0+0x28080] ;  /* 0x028080000010783b */ /* 0x008e240000000200 */
[----:B0-----:R-:W-:Y:S02]  /*4e2e0*/  STL.64 [R1+0x2dc8], R18 ;  /* 0x002dc81201007387 */ /* 0x001fe40000100a00 */
[----:B------:R2:W-:Y:S02]  /*4e2f0*/  STL.64 [R1+0x2dc0], R16 ;  /* 0x002dc01001007387 */ /* 0x0005e40000100a00 */
[----:B--2---:R-:W-:Y:S01]  /*4e300*/  IMAD.MOV.U32 R16, RZ, RZ, R27 ;  /* 0x000000ffff107224 */ /* 0x004fe200078e001b */
[----:B------:R-:W-:-:S02]  /*4e310*/  MOV R17, R26 ;  /* 0x0000001a00117202 */ /* 0x000fc40000000f00 */
[C---:B----4-:R-:W-:Y:S01]  /*4e320*/  HMMA.16816.F32 R24, R4.reuse, R24, R12 ;  /* 0x000000180418723c */ /* 0x050fe2000000180c */
[----:B------:R-:W2:Y:S01]  /*4e330*/  LDL.LU.64 R14, [R1+0x2f78] ;  /* 0x002f7800010e7983 */ /* 0x000ea20000300a00 */
[----:B------:R-:W2:Y:S11]  /*4e340*/  LDL.LU.64 R12, [R1+0x2f70] ;  /* 0x002f7000010c7983 */ /* 0x000eb60000300a00 */
[----:B------:R-:W-:Y:S10]  /*4e350*/  @!UPT UIADD3 URZ, URZ, URZ, URZ ;  /* 0x0000003f3f3ff290 */ /* 0x000ff4000fffe03f */
[----:B------:R0:W-:Y:S01]  /*4e360*/  STL.64 [R1+0x250], R24 ;  /* 0x0002501801007387 */ /* 0x0001e20000100a00 */
[----:B------:R2:W-:Y:S03]  /*4e370*/  STL.64 [R1+0x258], R26 ;  /* 0x0002581a01007387 */ /* 0x0005e60000100a00 */
[----:B0-----:R-:W2:Y:S02]  /*4e380*/  LDL.LU.64 R24, [R1+0x2f68] ;  /* 0x002f680001187983 */ /* 0x001ea40000300a00 */
[C---:B--2---:R-:W-:Y:S02]  /*4e390*/  HMMA.16816.F32 R24, R4.reuse, R24, R12 ;  /* 0x000000180418723c */ /* 0x044fe4000000180c */
[----:B------:R-:W2:Y:S01]  /*4e3a0*/  LDL.LU.64 R14, [R1+0x2f60] ;  /* 0x002f6000010e7983 */ /* 0x000ea20000300a00 */
[----:B------:R-:W2:Y:S11]  /*4e3b0*/  LDL.LU.64 R12, [R1+0x2f58] ;  /* 0x002f5800010c7983 */ /* 0x000eb60000300a00 */
[----:B------:R-:W-:Y:S09]  /*4e3c0*/  @!UPT UIADD3 URZ, URZ, URZ, URZ ;  /* 0x0000003f3f3ff290 */ /* 0x000ff2000fffe03f */
        /* <DEDUP_REMOVED lines=28> */
[----:B------:R-:W-:Y:S01]  /*4e590*/  STL.64 [R1+0x200], R24 ;  /* 0x0002001801007387 */ /* 0x000fe20000100a00 */
[----:B------:R0:W-:Y:S03]  /*4e5a0*/  STL.64 [R1+0x208], R26 ;  /* 0x0002081a01007387 */ /* 0x0001e60000100a00 */
[----:B0-----:R-:W3:Y:S01]  /*4e5b0*/  LDL.LU.64 R26, [R1+0x2ef0] ;  /* 0x002ef000011a7983 */ /* 0x001ee20000300a00 */
[----:B------:R-:W2:Y:S02]  /*4e5c0*/  LDL.LU.64 R24, [R1+0x2ee8] ;  /* 0x002ee80001187983 */ /* 0x000ea40000300a00 */
[C---:B--2---:R-:W-:Y:S11]  /*4e5d0*/  HMMA.16816.F32 R12, R4.reuse, R24, R12 ;  /* 0x00000018040c723c */ /* 0x044ff6000000180c */
[----:B------:R-:W-:Y:S11]  /*4e5e0*/  @!UPT UIADD3 URZ, URZ, URZ, URZ ;  /* 0x0000003f3f3ff290 */ /* 0x000ff6000fffe03f */
[----:B------:R-:W-:Y:S01]  /*4e5f0*/  @!UPT UIADD3 URZ, URZ, URZ, URZ ;  /* 0x0000003f3f3ff290 */ /* 0x000fe2000fffe03f */
[----:B------:R-:W-:Y:S01]  /*4e600*/  STL.64 [R1+0x1f0], R12 ;  /* 0x0001f00c01007387 */ /* 0x000fe20000100a00 */
[----:B------:R0:W-:Y:S03]  /*4e610*/  STL.64 [R1+0x1f8], R14 ;  /* 0x0001f80e01007387 */ /* 0x0001e60000100a00 */
[----:B0-----:R-:W2:Y:S01]  /*4e620*/  LDL.LU.64 R14, [R1+0x2ee0] ;  /* 0x002ee000010e7983 */ /* 0x001ea20000300a00 */
[----:B------:R-:W2:Y:S02]  /*4e630*/  LDL.LU.64 R12, [R1+0x2ed8] ;  /* 0x002ed800010c7983 */ /* 0x000ea40000300a00 */
[----:B---3--:R-:W-:Y:S02]  /*4e640*/  STL.64 [R1+0x2de8], R26 ;  /* 0x002de81a01007387 */ /* 0x008fe40000100a00 */
[----:B------:R0:W-:Y:S02]  /*4e650*/  STL.64 [R1+0x2de0], R24 ;  /* 0x002de01801007387 */ /* 0x0001e40000100a00 */
[----:B0-----:R-:W3:Y:S01]  /*4e660*/  LDL.LU R24, [R1+0x1b0] ;  /* 0x0001b00001187983 */ /* 0x001ee20000300800 */
[C---:B--2---:R-:W-:Y:S11]  /*4e670*/  HMMA.16816.F32 R12, R4.reuse, R20, R12 ;  /* 0x00000014040c723c */ /* 0x044ff6000000180c */
[----:B------:R-:W-:Y:S11]  /*4e680*/  @!UPT UIADD3 URZ, URZ, URZ, URZ ;  /* 0x0000003f3f3ff290 */ /* 0x000ff6000fffe03f */
[----:B------:R-:W-:Y:S01]  /*4e690*/  @!UPT UIADD3 URZ, URZ, URZ, URZ ;  /* 0x0000003f3f3ff290 */ /* 0x000fe2000fffe03f */
[----:B------:R-:W-:Y:S01]  /*4e6a0*/  STL.64 [R1+0x1e0], R12 ;  /* 0x0001e00c01007387 */ /* 0x000fe20000100a00 */
[----:B------:R0:W-:Y:S03]  /*4e6b0*/  STL.64 [R1+0x1e8], R14 ;  /* 0x0001e80e01007387 */ /* 0x0001e60000100a00 */
[----:B0-----:R-:W2:Y:S01]  /*4e6c0*/  LDL.LU.64 R14, [R1+0x2ed0] ;  /* 0x002ed000010e7983 */ /* 0x001ea20000300a00 */
[----:B------:R-:W2:Y:S02]  /*4e6d0*/  LDL.LU.64 R12, [R1+0x2ec8] ;  /* 0x002ec800010c7983 */ /* 0x000ea40000300a00 */
[----:B------:R-:W-:Y:S01]  /*4e6e0*/  STL.64 [R1+0x2ea8], R20 ;  /* 0x002ea81401007387 */ /* 0x000fe20000100a00 */
[----:B------:R-:W-:Y:S02]  /*4e6f0*/  MOV R25, R29 ;  /* 0x0000001d00197202 */ /* 0x000fe40000000f00 */
[----:B------:R-:W-:Y:S01]  /*4e700*/  MOV R26, R28 ;  /* 0x0000001c001a7202 */ /* 0x000fe20000000f00 */
[----:B------:R-:W-:Y:S01]  /*4e710*/  IMAD.MOV.U32 R27, RZ, RZ, R2 ;  /* 0x000000ffff1b7224 */ /* 0x000fe200078e0002 */
[----:B--2---:R-:W-:Y:S01]  /*4e720*/  HMMA.16816.F32 R4, R4, R8, R12 ;  /* 0x000000080404723c */ /* 0x004fe2000000180c */
[----:B------:R-:W3:Y:S01]  /*4e730*/  LDL.LU.64 R14, [R1+0x2ec0] ;  /* 0x002ec000010e7983 */ /* 0x000ee20000300a00 */
[----:B------:R-:W3:Y:S02]  /*4e740*/  LDL.LU.64 R12, [R1+0x2eb8] ;  /* 0x002eb800010c7983 */ /* 0x000ee40000300a00 */
[----:B------:R-:W-:Y:S02]  /*4e750*/  STL.64 [R1+0x2df8], R10 ;  /* 0x002df80a01007387 */ /* 0x000fe40000100a00 */
[----:B------:R-:W-:Y:S11]  /*4e760*/  STL.64 [R1+0x2df0], R8 ;  /* 0x002df00801007387 */ /* 0x000ff60000100a00 */
[----:B------:R-:W-:Y:S06]  /*4e770*/  @!UPT UIADD3 URZ, URZ, URZ, URZ ;  /* 0x0000003f3f3ff290 */ /* 0x000fec000fffe03f */
[----:B------:R-:W-:Y:S01]  /*4e780*/  STL.64 [R1+0x1c0], R4 ;  /* 0x0001c00401007387 */ /* 0x000fe20000100a00 */
[----:B------:R-:W-:Y:S02]  /*4e790*/  STL.64 [R1+0x1c8], R6 ;  /* 0x0001c80601007387 */ /* 0x000fe40000100a00 */
[----:B------:R-:W0:Y:S02]  /*4e7a0*/  LDSM.16.M88.4 R4, [R0+0x29080] ;  /* 0x029080000004783b */ /* 0x000e240000000200 */
[----:B0-----:R-:W-:Y:S02]  /*4e7b0*/  STL.64 [R1+0x2c08], R6 ;  /* 0x002c080601007387 */ /* 0x001fe40000100a00 */
[----:B------:R-:W-:Y:S01]  /*4e7c0*/  STL.64 [R1+0x2c00], R4 ;  /* 0x002c000401007387 */ /* 0x000fe20000100a00 */
[----:B---3--:R-:W-:Y:S01]  /*4e7d0*/  HMMA.16816.F32 R8, R12, R16, R24 ;  /* 0x000000100c08723c */ /* 0x008fe20000001818 */
[----:B------:R-:W2:Y:S01]  /*4e7e0*/  LDL.LU R16, [R1+0x70] ;  /* 0x0000700001107983 */ /* 0x000ea20000300800 */
[----:B------:R-:W2:Y:S03]  /*4e7f0*/  LDL.LU R17, [R1+0x74] ;  /* 0x0000740001117983 */ /* 0x000ea60000300800 */
[----:B--2---:R0:W-:Y:S01]  /*4e800*/  STL.64 [R1+0x2e78], R16 ;  /* 0x002e781001007387 */ /* 0x0041e20000100a00 */
[----:B------:R-:W2:Y:S02]  /*4e810*/  LDL.LU R20, [R1+0x1a0] ;  /* 0x0001a00001147983 */ /* 0x000ea40000300800 */
[----:B------:R-:W2:Y:S01]  /*4e820*/  LDL.LU R21, [R1+0x1a4] ;  /* 0x0001a40001157983 */ /* 0x000ea20000300800 */
[----:B0-----:R-:W-:-:S02]  /*4e830*/  MOV R16, R23 ;  /* 0x0000001700107202 */ /* 0x001fc40000000f00 */
[----:B------:R-:W-:Y:S02]  /*4e840*/  MOV R17, R22 ;  /* 0x0000001600117202 */ /* 0x000fe40000000f00 */
[----:B------:R-:W2:Y:S01]  /*4e850*/  LDL.LU R22, [R1+0x1a8] ;  /* 0x0001a80001167983 */ /* 0x000ea20000300800 */
[----:B------:R-:W2:Y:S02]  /*4e860*/  LDL.LU R23, [R1+0x1ac] ;  /* 0x0001ac0001177983 */ /* 0x000ea40000300800 */
[----:B------:R0:W-:Y:S02]  /*4e870*/  STL.64 [R1+0x2e88], R16 ;  /* 0x002e881001007387 */ /* 0x0001e40000100a00 */
[----:B0-----:R-:W3:Y:S01]  /*4e880*/  LDL.LU R16, [R1+0xa0] ;  /* 0x0000a00001107983 */ /* 0x001ee20000300800 */
[----:B------:R-:W3:Y:S05]  /*4e890*/  LDL.LU R17, [R1+0xa4] ;  /* 0x0000a40001117983 */ /* 0x000eea0000300800 */
[----:B------:R-:W-:-:S02]  /*4e8a0*/  MOV R28, R8 ;  /* 0x00000008001c7202 */ /* 0x000fc40000000f00 */
[----:B------:R-:W-:Y:S01]  /*4e8b0*/  MOV R29, R9 ;  /* 0x00000009001d7202 */ /* 0x000fe20000000f00 */
[----:B---3--:R0:W-:Y:S04]  /*4e8c0*/  STL.64 [R1+0x2ea0], R16 ;  /* 0x002ea01001007387 */ /* 0x0081e80000100a00 */
[----:B0-----:R-:W2:Y:S01]  /*4e8d0*/  LDL.LU R16, [R1+0xb0] ;  /* 0x0000b00001107983 */ /* 0x001ea20000300800 */
[----:B------:R-:W2:Y:S02]  /*4e8e0*/  LDL.LU R17, [R1+0xb4] ;  /* 0x0000b40001117983 */ /* 0x000ea40000300800 */
[----:B------:R-:W3:Y:S01]  /*4e8f0*/  LDL.LU R8, [R1+0x80] ;  /* 0x0000800001087983 */ /* 0x000ee20000300800 */
[----:B------:R-:W-:Y:S02]  /*4e900*/  MOV R9, R3 ;  /* 0x0000000300097202 */ /* 0x000fe40000000f00 */
[----:B------:R-:W4:Y:S01]  /*4e910*/  LDL.LU R3, [R1+0x2eb0] ;  /* 0x002eb00001037983 */ /* 0x000f220000300800 */
[----:B------:R-:W-:Y:S01]  /*4e920*/  MOV R0, R10 ;  /* 0x0000000a00007202 */ /* 0x000fe20000000f00 */
[----:B------:R-:W-:-:S02]  /*4e930*/  IMAD.MOV.U32 R2, RZ, RZ, R11 ;  /* 0x000000ffff027224 */ /* 0x000fc400078e000b */
[----:B---3--:R0:W-:Y:S04]  /*4e940*/  STL.64 [R1+0x2e80], R8 ;  /* 0x002e800801007387 */ /* 0x0081e80000100a00 */
[----:B0-----:R-:W3:Y:S01]  /*4e950*/  LDL.LU R8, [R1+0x180] ;  /* 0x0001800001087983 */ /* 0x001ee20000300800 */
[----:B------:R-:W3:Y:S02]  /*4e960*/  LDL.LU R9, [R1+0x184] ;  /* 0x0001840001097983 */ /* 0x000ee40000300800 */
[----:B------:R-:W3:Y:S02]  /*4e970*/  LDL.LU R10, [R1+0x188] ;  /* 0x00018800010a7983 */ /* 0x000ee40000300800 */
[----:B------:R-:W3:Y:S01]  /*4e980*/  LDL.LU R11, [R1+0x18c] ;  /* 0x00018c00010b7983 */ /* 0x000ee20000300800 */
[----:B--2---:R-:W-:Y:S11]  /*4e990*/  HMMA.16816.F32 R16, R12, R16, R20 ;  /* 0x000000100c10723c */ /* 0x004ff60000001814 */
[----:B------:R-:W-:Y:S11]  /*4e9a0*/  @!UPT UIADD3 URZ, URZ, URZ, URZ ;  /* 0x0000003f3f3ff290 */ /* 0x000ff6000fffe03f */
[----:B------:R-:W-:Y:S02]  /*4e9b0*/  @!UPT UIADD3 URZ, URZ, URZ, URZ ;  /* 0x0000003f3f3ff290 */ /* 0x000fe4000fffe03f */
[----:B------:R-:W-:Y:S01]  /*4e9c0*/  MOV R22, R17 ;  /* 0x0000001100167202 */ /* 0x000fe20000000f00 */
[----:B---3--:R-:W-:Y:S01]  /*4e9d0*/  STL.64 [R1+0x2e98], R10 ;  /* 0x002e980a01007387 */ /* 0x008fe20000100a00 */
[----:B------:R0:W-:Y:S03]  /*4e9e0*/  STL.64 [R1+0x2e90], R8 ;  /* 0x002e900801007387 */ /* 0x0001e60000100a00 */
[----:B0-----:R-:W2:Y:S01]  /*4e9f0*/  LDL.LU R8, [R1+0x190] ;  /* 0x0001900001087983 */ /* 0x001ea20000300800 */
[----:B------:R-:W2:Y:S02]  /*4ea00*/  LDL.LU R9, [R1+0x194] ;  /* 0x0001940001097983 */ /* 0x000ea40000300800 */
[----:B------:R-:W2:Y:S02]  /*4ea10*/  LDL.LU R10, [R1+0x198] ;  /* 0x00019800010a7983 */ /* 0x000ea40000300800 */
[----:B------:R-:W2:Y:S01]  /*4ea20*/  LDL.LU R11, [R1+0x19c] ;  /* 0x00019c00010b7983 */ /* 0x000ea20000300800 */
[----:B------:R-:W3:Y:S01]  /*4ea30*/  LDL.LU R4, [R1+0x170] ;  /* 0x0001700001047983 */ /* 0x000ee20000300800 */
[----:B------:R-:W3:Y:S02]  /*4ea40*/  LDL.LU R5, [R1+0x174] ;  /* 0x0001740001057983 */ /* 0x000ee40000300800 */
[----:B------:R-:W3:Y:S02]  /*4ea50*/  LDL.LU R6, [R1+0x178] ;  /* 0x0001780001067983 */ /* 0x000ee40000300800 */
[----:B------:R-:W3:Y:S01]  /*4ea60*/  LDL.LU R7, [R1+0x17c] ;  /* 0x00017c0001077983 */ /* 0x000ee20000300800 */
[----:B------:R-:W2:Y:S01]  /*4ea70*/  LDL.LU R24, [R1+0x160] ;  /* 0x0001600001187983 */ /* 0x000ea20000300800 */
[----:B------:R-:W2:Y:S02]  /*4ea80*/  LDL.LU R25, [R1+0x164] ;  /* 0x0001640001197983 */ /* 0x000ea40000300800 */
[----:B------:R-:W2:Y:S02]  /*4ea90*/  LDL.LU R26, [R1+0x168] ;  /* 0x00016800011a7983 */ /* 0x000ea40000300800 */
[----:B------:R-:W-:Y:S01]  /*4eaa0*/  STL [R1+0x2c48], R2 ;  /* 0x002c480201007387 */ /* 0x000fe20000100800 */
[----:B------:R-:W-:Y:S01]  /*4eab0*/  STL [R1+0x2c44], R0 ;  /* 0x002c440001007387 */ /* 0x000fe20000100800 */
[----:B------:R-:W-:Y:S02]  /*4eac0*/  STL [R1+0x2c40], R29 ;  /* 0x002c401d01007387 */ /* 0x000fe40000100800 */
[----:B------:R-:W-:Y:S02]  /*4ead0*/  STL [R1+0x2c3c], R28 ;  /* 0x002c3c1c01007387 */ /* 0x000fe40000100800 */
[----:B------:R-:W2:Y:S01]  /*4eae0*/  LDL.LU.64 R20, [R1+0x2ea8] ;  /* 0x002ea80001147983 */ /* 0x000ea20000300a00 */
[----:B------:R0:W-:Y:S04]  /*4eaf0*/  STL [R1+0x1a0], R16 ;  /* 0x0001a01001007387 */ /* 0x0001e80000100800 */
[----:B0-----:R-:W2:Y:S01]  /*4eb00*/  LDL.LU.64 R16, [R1+0x2ea0] ;  /* 0x002ea00001107983 */ /* 0x001ea20000300a00 */
[----:B----4-:R-:W-:Y:S01]  /*4eb10*/  IMAD.MOV.U32 R27, RZ, RZ, R3 ;  /* 0x000000ffff1b7224 */ /* 0x010fe200078e0003 */
[----:B------:R-:W-:-:S02]  /*4eb20*/  MOV R23, R18 ;  /* 0x0000001200177202 */ /* 0x000fc40000000f00 */
[----:B------:R-:W-:-:S05]  /*4eb30*/  MOV R3, R19 ;  /* 0x0000001300037202 */ /* 0x000fca0000000f00 */
[----:B------:R0:W-:Y:S01]  /*4eb40*/  STL [R1+0x2c54], R3 ;  /* 0x002c540301007387 */ /* 0x0001e20000100800 */
[----:B------:R-:W-:Y:S02]  /*4eb50*/  STL [R1+0x2c50], R23 ;  /* 0x002c501701007387 */ /* 0x000fe40000100800 */
[----:B------:R-:W-:Y:S01]  /*4eb60*/  STL [R1+0x2c4c], R22 ;  /* 0x002c4c1601007387 */ /* 0x000fe20000100800 */
[----:B--2---:R-:W-:Y:S01]  /*4eb70*/  HMMA.16816.F32 R16, R12, R16, R8 ;  /* 0x000000100c10723c */ /* 0x004fe20000001808 */
[----:B------:R-:W2:Y:S01]  /*4eb80*/  LDL.LU.64 R10, [R1+0x2e98] ;  /* 0x002e9800010a7983 */ /* 0x000ea20000300a00 */
[----:B------:R-:W2:Y:S11]  /*4eb90*/  LDL.LU.64 R8, [R1+0x2e90] ;  /* 0x002e900001087983 */ /* 0x000eb60000300a00 */
[----:B------:R-:W-:Y:S11]  /*4eba0*/  @!UPT UIADD3 URZ, URZ, URZ, URZ ;  /* 0x0000003f3f3ff290 */ /* 0x000ff6000fffe03f */
[----:B------:R-:W-:Y:S01]  /*4ebb0*/  IMAD.MOV.U32 R2, RZ, RZ, R16 ;  /* 0x000000ffff027224 */ /* 0x000fe200078e0010 */
[----:B------:R-:W-:Y:S02]  /*4ebc0*/  MOV R0, R17 ;  /* 0x0000001100007202 */ /* 0x000fe40000000f00 */
[----:B------:R-:W2:Y:S01]  /*4ebd0*/  LDL.LU.64 R16, [R1+0x2e88] ;  /* 0x002e880001107983 */ /* 0x000ea20000300a00 */
[----:B------:R-:W-:Y:S02]  /*4ebe0*/  MOV R28, R19 ;  /* 0x00000013001c7202 */ /* 0x000fe40000000f00 */
[----:B------:R-:W-:-:S03]  /*4ebf0*/  MOV R29, R18 ;  /* 0x00000012001d7202 */ /* 0x000fc60000000f00 */
[----:B------:R-:W-:Y:S02]  /*4ec00*/  STL [R1+0x2c64], R28 ;  /* 0x002c641c01007387 */ /* 0x000fe40000100800 */
[----:B------:R-:W-:Y:S02]  /*4ec10*/  STL [R1+0x2c60], R29 ;  /* 0x002c601d01007387 */ /* 0x000fe40000100800 */
[----:B------:R-:W-:Y:S02]  /*4ec20*/  STL [R1+0x2c5c], R0 ;  /* 0x002c5c0001007387 */ /* 0x000fe40000100800 */
[----:B------:R-:W-:Y:S01]  /*4ec30*/  STL [R1+0x2c58], R2 ;  /* 0x002c580201007387 */ /* 0x000fe20000100800 */
[----:B--2---:R-:W-:Y:S01]  /*4ec40*/  HMMA.16816.F32 R16, R12, R16, R8 ;  /* 0x000000100c10723c */ /* 0x004fe20000001808 */
[----:B------:R-:W3:Y:S11]  /*4ec50*/  LDL.LU.64 R8, [R1+0x2e80] ;  /* 0x002e800001087983 */ /* 0x000ef60000300a00 */
[----:B------:R-:W-:Y:S11]  /*4ec60*/  @!UPT UIADD3 URZ, URZ, URZ, URZ ;  /* 0x0000003f3f3ff290 */ /* 0x000ff6000fffe03f */
[----:B------:R1:W-:Y:S01]  /*4ec70*/  STL [R1+0x180], R16 ;  /* 0x0001801001007387 */ /* 0x0003e20000100800 */
[----:B0-----:R-:W-:-:S03]  /*4ec80*/  IMAD.MOV.U32 R3, RZ, RZ, R17 ;  /* 0x000000ffff037224 */ /* 0x001fc600078e0011 */
[----:B-1----:R-:W2:Y:S01]  /*4ec90*/  LDL.LU.64 R16, [R1+0x2e78] ;  /* 0x002e780001107983 */ /* 0x002ea20000300a00 */
[----:B------:R-:W-:Y:S02]  /*4eca0*/  MOV R22, R19 ;  /* 0x0000001300167202 */ /* 0x000fe40000000f00 */
[----:B------:R-:W-:-:S03]  /*4ecb0*/  MOV R23, R18 ;  /* 0x0000001200177202 */ /* 0x000fc60000000f00 */
[----:B------:R-:W-:Y:S02]  /*4ecc0*/  STL [R1+0x2c70], R22 ;  /* 0x002c701601007387 */ /* 0x000fe40000100800 */
[----:B------:R-:W-:Y:S02]  /*4ecd0*/  STL [R1+0x2c6c], R23 ;  /* 0x002c6c1701007387 */ /* 0x000fe40000100800 */
[----:B------:R-:W-:Y:S02]  /*4ece0*/  STL.64 [R1+0x2e58], R20 ;  /* 0x002e581401007387 */ /* 0x000fe40000100a00 */
[----:B------:R-:W-:Y:S01]  /*4ecf0*/  STL [R1+0x2c68], R3 ;  /* 0x002c680301007387 */ /* 0x000fe20000100800 */
[C---:B---3--:R-:W-:Y:S11]  /*4ed00*/  HMMA.16816.F32 R4, R12.reuse, R8, R4 ;  /* 0x000000080c04723c */ /* 0x048ff60000001804 */
[----:B------:R-:W-:Y:S11]  /*4ed10*/  @!UPT UIADD3 URZ, URZ, URZ, URZ ;  /* 0x0000003f3f3ff290 */ /* 0x000ff6000fffe03f */
[----:B------:R-:W-:Y:S02]  /*4ed20*/  @!UPT UIADD3 URZ, URZ, URZ, URZ ;  /* 0x0000003f3f3ff290 */ /* 0x000fe4000fffe03f */
[----:B------:R-:W-:Y:S02]  /*4ed30*/  MOV R2, R7 ;  /* 0x0000000700027202 */ /* 0x000fe40000000f00 */
[----:B------:R-:W-:Y:S01]  /*4ed40*/  MOV R0, R6 ;  /* 0x0000000600007202 */ /* 0x000fe20000000f00 */
[----:B------:R-:W-:Y:S01]  /*4ed50*/  IMAD.MOV.U32 R29, RZ, RZ, R5 ;  /* 0x000000ffff1d7224 */ /* 0x000fe200078e0005 */
[----:B------:R-:W-:Y:S01]  /*4ed60*/  MOV R28, R4 ;  /* 0x00000004001c7202 */ /* 0x000fe20000000f00 */
[----:B------:R-:W-:Y:S02]  /*4ed70*/  STL [R1+0x2c80], R2 ;  /* 0x002c800201007387 */ /* 0x000fe40000100800 */
[----:B------:R-:W-:Y:S02]  /*4ed80*/  STL [R1+0x2c7c], R0 ;  /* 0x002c7c0001007387 */ /* 0x000fe40000100800 */
[----:B------:R-:W-:Y:S02]  /*4ed90*/  STL [R1+0x2c78], R29 ;  /* 0x002c781d01007387 */ /* 0x000fe40000100800 */
[----:B------:R-:W-:Y:S01]  /*4eda0*/  STL [R1+0x2c74], R28 ;  /* 0x002c741c01007387 */ /* 0x000fe20000100800 */
[----:B--2---:R-:W-:Y:S01]  /*4edb0*/  HMMA.16816.F32 R8, R12, R16, R24 ;  /* 0x000000100c08723c */ /* 0x004fe20000001818 */
[----:B------:R-:W2:Y:S01]  /*4edc0*/  LDL.LU R16, [R1+0xe0] ;  /* 0x0000e00001107983 */ /* 0x000ea20000300800 */
[----:B------:R-:W2:Y:S02]  /*4edd0*/  LDL.LU R17, [R1+0xe4] ;  /* 0x0000e40001117983 */ /* 0x000ea40000300800 */
[----:B------:R-:W3:Y:S02]  /*4ede0*/  LDL.LU R18, [R1+0xe8] ;  /* 0x0000e80001127983 */ /* 0x000ee40000300800 */
[----:B------:R-:W3:Y:S02]  /*4edf0*/  LDL.LU R19, [R1+0xec] ;  /* 0x0000ec0001137983 */ /* 0x000ee40000300800 */
[----:B---3--:R-:W-:Y:S01]  /*4ee00*/  STL.64 [R1+0x2e08], R18 ;  /* 0x002e081201007387 */ /* 0x008fe20000100a00 */
[----:B--2---:R0:W-:Y:S02]  /*4ee10*/  STL.64 [R1+0x2e00], R16 ;  /* 0x002e001001007387 */ /* 0x0041e40000100a00 */
[----:B------:R-:W2:Y:S02]  /*4ee20*/  LDL.LU R24, [R1] ;  /* 0x0000000001187983 */ /* 0x000ea40000300800 */
[----:B------:R-:W2:Y:S02]  /*4ee30*/  LDL.LU R25, [R1+0x4] ;  /* 0x0000040001197983 */ /* 0x000ea40000300800 */
[----:B--2---:R1:W-:Y:S01]  /*4ee40*/  STL.64 [R1+0x2e10], R24 ;  /* 0x002e101801007387 */ /* 0x0043e20000100a00 */
[----:B0-----:R-:W2:Y:S02]  /*4ee50*/  LDL.LU R16, [R1+0x10] ;  /* 0x0000100001107983 */ /* 0x001ea40000300800 */
[----:B------:R-:W2:Y:S02]  /*4ee60*/  LDL.LU R17, [R1+0x14] ;  /* 0x0000140001117983 */ /* 0x000ea40000300800 */
[----:B--2---:R0:W-:Y:S01]  /*4ee70*/  STL.64 [R1+0x2e18], R16 ;  /* 0x002e181001007387 */ /* 0x0041e20000100a00 */
[----:B-1----:R-:W2:Y:S02]  /*4ee80*/  LDL.LU R24, [R1+0x100] ;  /* 0x0001000001187983 */ /* 0x002ea40000300800 */
[----:B------:R-:W2:Y:S02]  /*4ee90*/  LDL.LU R25, [R1+0x104] ;  /* 0x0001040001197983 */ /* 0x000ea40000300800 */
[----:B------:R-:W3:Y:S01]  /*4eea0*/  LDL.LU R26, [R1+0x108] ;  /* 0x00010800011a7983 */ /* 0x000ee20000300800 */
[----:B------:R-:W3:Y:S04]  /*4eeb0*/  LDL.LU R27, [R1+0x10c] ;  /* 0x00010c00011b7983 */ /* 0x000ee80000300800 */
[----:B---3--:R-:W-:Y:S01]  /*4eec0*/  STL.64 [R1+0x2e28], R26 ;  /* 0x002e281a01007387 */ /* 0x008fe20000100a00 */
[----:B--2---:R-:W-:Y:S02]  /*4eed0*/  STL.64 [R1+0x2e20], R24 ;  /* 0x002e201801007387 */ /* 0x004fe40000100a00 */
[----:B0-----:R-:W2:Y:S02]  /*4eee0*/  LDL.LU R16, [R1+0x20] ;  /* 0x0000200001107983 */ /* 0x001ea40000300800 */
[----:B------:R-:W2:Y:S01]  /*4eef0*/  LDL.LU R17, [R1+0x24] ;  /* 0x0000240001117983 */ /* 0x000ea20000300800 */
[----:B------:R-:W3:Y:S01]  /*4ef00*/  LDL.LU R20, [R1+0x140] ;  /* 0x0001400001147983 */ /* 0x000ee20000300800 */
[----:B------:R-:W3:Y:S02]  /*4ef10*/  LDL.LU R21, [R1+0x144] ;  /* 0x0001440001157983 */ /* 0x000ee40000300800 */
[----:B------:R-:W4:Y:S02]  /*4ef20*/  LDL.LU R22, [R1+0x148] ;  /* 0x0001480001167983 */ /* 0x000f240000300800 */
[----:B------:R-:W4:Y:S02]  /*4ef30*/  LDL.LU R23, [R1+0x14c] ;  /* 0x00014c0001177983 */ /* 0x000f240000300800 */
[----:B----4-:R-:W-:Y:S01]  /*4ef40*/  STL.64 [R1+0x2e68], R22 ;  /* 0x002e681601007387 */ /* 0x010fe20000100a00 */
[----:B---3--:R0:W-:Y:S03]  /*4ef50*/  STL.64 [R1+0x2e60], R20 ;  /* 0x002e601401007387 */ /* 0x0081e60000100a00 */
[----:B0-----:R-:W3:Y:S01]  /*4ef60*/  LDL.LU R20, [R1+0x60] ;  /* 0x0000600001147983 */ /* 0x001ee20000300800 */
[----:B------:R-:W3:Y:S02]  /*4ef70*/  LDL.LU R21, [R1+0x64] ;  /* 0x0000640001157983 */ /* 0x000ee40000300800 */
[----:B--2---:R0:W-:Y:S02]  /*4ef80*/  STL.64 [R1+0x2e30], R16 ;  /* 0x002e301001007387 */ /* 0x0041e40000100a00 */
[----:B0-----:R-:W2:Y:S01]  /*4ef90*/  LDL.LU R16, [R1+0x30] ;  /* 0x0000300001107983 */ /* 0x001ea20000300800 */
[----:B------:R-:W2:Y:S03]  /*4efa0*/  LDL.LU R17, [R1+0x34] ;  /* 0x0000340001117983 */ /* 0x000ea60000300800 */
[----:B--2---:R0:W-:Y:S04]  /*4efb0*/  STL.64 [R1+0x2e48], R16 ;  /* 0x002e481001007387 */ /* 0x0041e80000100a00 */
[----:B0-----:R-:W2:Y:S01]  /*4efc0*/  LDL.LU R16, [R1+0x40] ;  /* 0x0000400001107983 */ /* 0x001ea20000300800 */
[----:B------:R-:W2:Y:S03]  /*4efd0*/  LDL.LU R17, [R1+0x44] ;  /* 0x0000440001117983 */ /* 0x000ea60000300800 */
[----:B--2---:R0:W-:Y:S04]  /*4efe0*/  STL.64 [R1+0x2e50], R16 ;  /* 0x002e501001007387 */ /* 0x0041e80000100a00 */
[----:B0-----:R-:W2:Y:S01]  /*4eff0*/  LDL.LU R16, [R1+0x50] ;  /* 0x0000500001107983 */ /* 0x001ea20000300800 */
[----:B------:R-:W2:Y:S03]  /*4f000*/  LDL.LU R17, [R1+0x54] ;  /* 0x0000540001117983 */ /* 0x000ea60000300800 */
[----:B--2---:R0:W-:Y:S04]  /*4f010*/  STL.64 [R1+0x2e70], R16 ;  /* 0x002e701001007387 */ /* 0x0041e80000100a00 */
[----:B0-----:R-:W3:Y:S01]  /*4f020*/  LDL.LU R16, [R1+0x150] ;  /* 0x0001500001107983 */ /* 0x001ee20000300800 */
[----:B------:R-:W3:Y:S02]  /*4f030*/  LDL.LU R17, [R1+0x154] ;  /* 0x0001540001117983 */ /* 0x000ee40000300800 */
[----:B------:R-:W3:Y:S02]  /*4f040*/  LDL.LU R18, [R1+0x158] ;  /* 0x0001580001127983 */ /* 0x000ee40000300800 */
[----:B------:R-:W3:Y:S01]  /*4f050*/  LDL.LU R19, [R1+0x15c] ;  /* 0x00015c0001137983 */ /* 0x000ee20000300800 */
[----:B------:R-:W2:Y:S01]  /*4f060*/  LDL.LU R24, [R1+0x110] ;  /* 0x0001100001187983 */ /* 0x000ea20000300800 */
[----:B------:R-:W2:Y:S02]  /*4f070*/  LDL.LU R25, [R1+0x114] ;  /* 0x0001140001197983 */ /* 0x000ea40000300800 */
[----:B------:R-:W4:Y:S02]  /*4f080*/  LDL.LU R26, [R1+0x118] ;  /* 0x00011800011a7983 */ /* 0x000f240000300800 */
[----:B------:R-:W4:Y:S01]  /*4f090*/  LDL.LU R27, [R1+0x11c] ;  /* 0x00011c00011b7983 */ /* 0x000f220000300800 */
[----:B------:R-:W-:-:S02]  /*4f0a0*/  MOV R7, R8 ;  /* 0x0000000800077202 */ /* 0x000fc40000000f00 */
[----:B------:R-:W-:Y:S01]  /*4f0b0*/  MOV R4, R11 ;  /* 0x0000000b00047202 */ /* 0x000fe20000000f00 */
[----:B------:R-:W-:Y:S01]  /*4f0c0*/  IMAD.MOV.U32 R6, RZ, RZ, R9 ;  /* 0x000000ffff067224 */ /* 0x000fe200078e0009 */
[----:B------:R-:W-:Y:S01]  /*4f0d0*/  MOV R5, R10 ;  /* 0x0000000a00057202 */ /* 0x000fe20000000f00 */
[C---:B---3--:R-:W-:Y:S01]  /*4f0e0*/  HMMA.16816.F32 R20, R12.reuse, R20, R16 ;  /* 0x000000140c14723c */ /* 0x048fe20000001810 */
[----:B----4-:R-:W-:Y:S01]  /*4f0f0*/  STL.64 [R1+0x2e40], R26 ;  /* 0x002e401a01007387 */ /* 0x010fe20000100a00 */
[----:B--2---:R0:W-:Y:S03]  /*4f100*/  STL.64 [R1+0x2e38], R24 ;  /* 0x002e381801007387 */ /* 0x0041e60000100a00 */
        /* <DEDUP_REMOVED lines=8> */
[----:B------:R0:W-:Y:S01]  /*4f190*/  STL [R1+0x2c90], R4 ;  /* 0x002c900401007387 */ /* 0x0001e20000100800 */
[----:B------:R1:W-:Y:S02]  /*4f1a0*/  STL [R1+0x2c8c], R5 ;  /* 0x002c8c0501007387 */ /* 0x0003e40000100800 */
[----:B------:R4:W-:Y:S02]  /*4f1b0*/  STL [R1+0x2c88], R6 ;  /* 0x002c880601007387 */ /* 0x0009e40000100800 */
[----:B------:R4:W-:Y:S01]  /*4f1c0*/  STL [R1+0x2c84], R7 ;  /* 0x002c840701007387 */ /* 0x0009e20000100800 */
[----:B0-----:R-:W2:Y:S01]  /*4f1d0*/  LDL.LU R4, [R1+0x130] ;  /* 0x0001300001047983 */ /* 0x001ea20000300800 */
[----:B-1----:R-:W2:Y:S02]  /*4f1e0*/  LDL.LU R5, [R1+0x134] ;  /* 0x0001340001057983 */ /* 0x002ea40000300800 */
[----:B----4-:R-:W2:Y:S02]  /*4f1f0*/  LDL.LU R6, [R1+0x138] ;  /* 0x0001380001067983 */ /* 0x010ea40000300800 */
[----:B------:R-:W2:Y:S01]  /*4f200*/  LDL.LU R7, [R1+0x13c] ;  /* 0x00013c0001077983 */ /* 0x000ea20000300800 */
[----:B------:R-:W4:Y:S01]  /*4f210*/  LDL.LU.64 R16, [R1+0x2e70] ;  /* 0x002e700001107983 */ /* 0x000f220000300a00 */
[----:B------:R-:W-:Y:S02]  /*4f220*/  STL.64 [R1+0x150], R20 ;  /* 0x0001501401007387 */ /* 0x000fe40000100a00 */
[----:B------:R0:W-:Y:S02]  /*4f230*/  STL.64 [R1+0x158], R22 ;  /* 0x0001581601007387 */ /* 0x0001e40000100a00 */
[----:B0-----:R-:W4:Y:S01]  /*4f240*/  LDL.LU.64 R22, [R1+0x2e68] ;  /* 0x002e680001167983 */ /* 0x001f220000300a00 */
[----:B------:R-:W4:Y:S02]  /*4f250*/  LDL.LU.64 R20, [R1+0x2e60] ;  /* 0x002e600001147983 */ /* 0x000f240000300a00 */
[----:B----4-:R-:W-:Y:S01]  /*4f260*/  HMMA.16816.F32 R16, R12, R16, R20 ;  /* 0x000000100c10723c */ /* 0x010fe20000001814 */
[----:B------:R-:W4:Y:S11]  /*4f270*/  LDL.LU.64 R20, [R1+0x2e58] ;  /* 0x002e580001147983 */ /* 0x000f360000300a00 */
[----:B------:R-:W-:Y:S11]  /*4f280*/  @!UPT UIADD3 URZ, URZ, URZ, URZ ;  /* 0x0000003f3f3ff290 */ /* 0x000ff6000fffe03f */
[----:B------:R-:W-:Y:S01]  /*4f290*/  @!UPT UIADD3 URZ, URZ, URZ, URZ ;  /* 0x0000003f3f3ff290 */ /* 0x000fe2000fffe03f */
[----:B------:R-:W-:Y:S01]  /*4f2a0*/  MOV R29, R16 ;  /* 0x00000010001d7202 */ /* 0x000fe20000000f00 */
[----:B------:R-:W-:Y:S02]  /*4f2b0*/  IMAD.MOV.U32 R28, RZ, RZ, R17 ;  /* 0x000000ffff1c7224 */ /* 0x000fe400078e0011 */
[----:B------:R-:W2:Y:S01]  /*4f2c0*/  LDL.LU.64 R16, [R1+0x2e50] ;  /* 0x002e500001107983 */ /* 0x000ea20000300a00 */
[----:B------:R-:W-:Y:S02]  /*4f2d0*/  MOV R22, R18 ;  /* 0x0000001200167202 */ /* 0x000fe40000000f00 */
[----:B------:R-:W-:-:S05]  /*4f2e0*/  MOV R23, R19 ;  /* 0x0000001300177202 */ /* 0x000fca0000000f00 */
[----:B------:R-:W-:Y:S01]  /*4f2f0*/  STL [R1+0x2ca0], R23 ;  /* 0x002ca01701007387 */ /* 0x000fe20000100800 */
[----:B------:R-:W-:Y:S02]  /*4f300*/  STL [R1+0x2c9c], R22 ;  /* 0x002c9c1601007387 */ /* 0x000fe40000100800 */
[----:B------:R-:W-:Y:S02]  /*4f310*/  STL [R1+0x2c98], R28 ;  /* 0x002c981c01007387 */ /* 0x000fe40000100800 */
[----:B------:R-:W-:Y:S01]  /*4f320*/  STL [R1+0x2c94], R29 ;  /* 0x002c941d01007387 */ /* 0x000fe20000100800 */
[----:B--2---:R-:W-:Y:S11]  /*4f330*/  HMMA.16816.F32 R16, R12, R16, R4 ;  /* 0x000000100c10723c */ /* 0x004ff60000001804 */
[----:B------:R-:W-:Y:S11]  /*4f340*/  @!UPT UIADD3 URZ, URZ, URZ, URZ ;  /* 0x0000003f3f3ff290 */ /* 0x000ff6000fffe03f */
[----:B------:R-:W-:Y:S01]  /*4f350*/  @!UPT UIADD3 URZ, URZ, URZ, URZ ;  /* 0x0000003f3f3ff290 */ /* 0x000fe2000fffe03f */
[----:B------:R0:W-:Y:S04]  /*4f360*/  STL.64 [R1+0x130], R16 ;  /* 0x0001301001007387 */ /* 0x0001e80000100a00 */
[----:B0-----:R-:W2:Y:S01]  /*4f370*/  LDL.LU.64 R16, [R1+0x2e48] ;  /* 0x002e480001107983 */ /* 0x001ea20000300a00 */
[----:B------:R-:W-:Y:S01]  /*4f380*/  MOV R4, R18 ;  /* 0x0000001200047202 */ /* 0x000fe20000000f00 */
[----:B------:R-:W-:-:S05]  /*4f390*/  IMAD.MOV.U32 R5, RZ, RZ, R19 ;  /* 0x000000ffff057224 */ /* 0x000fca00078e0013 */
[----:B------:R-:W-:Y:S01]  /*4f3a0*/  STL [R1+0x2ca8], R5 ;  /* 0x002ca80501007387 */ /* 0x000fe20000100800 */
[----:B------:R0:W-:Y:S03]  /*4f3b0*/  STL [R1+0x2ca4], R4 ;  /* 0x002ca40401007387 */ /* 0x0001e60000100800 */
[----:B0-----:R-:W4:Y:S01]  /*4f3c0*/  LDL.LU R4, [R1+0xd0] ;  /* 0x0000d00001047983 */ /* 0x001f220000300800 */
[----:B------:R-:W4:Y:S02]  /*4f3d0*/  LDL.LU R5, [R1+0xd4] ;  /* 0x0000d40001057983 */ /* 0x000f240000300800 */
[----:B------:R-:W4:Y:S02]  /*4f3e0*/  LDL.LU R6, [R1+0xd8] ;  /* 0x0000d80001067983 */ /* 0x000f240000300800 */
[----:B------:R-:W4:Y:S01]  /*4f3f0*/  LDL.LU R7, [R1+0xdc] ;  /* 0x0000dc0001077983 */ /* 0x000f220000300800 */
[----:B--2---:R-:W-:Y:S01]  /*4f400*/  HMMA.16816.F32 R16, R12, R16, R24 ;  /* 0x000000100c10723c */ /* 0x004fe20000001818 */
[----:B------:R-:W2:Y:S01]  /*4f410*/  LDL.LU.64 R26, [R1+0x2e40] ;  /* 0x002e4000011a7983 */ /* 0x000ea20000300a00 */
[----:B------:R-:W2:Y:S11]  /*4f420*/  LDL.LU.64 R24, [R1+0x2e38] ;  /* 0x002e380001187983 */ /* 0x000eb60000300a00 */
[----:B------:R-:W-:Y:S10]  /*4f430*/  @!UPT UIADD3 URZ, URZ, URZ, URZ ;  /* 0x0000003f3f3ff290 */ /* 0x000ff4000fffe03f */
[----:B------:R0:W-:Y:S04]  /*4f440*/  STL.64 [R1+0x120], R16 ;  /* 0x0001201001007387 */ /* 0x0001e80000100a00 */
[----:B0-----:R-:W2:Y:S01]  /*4f450*/  LDL.LU.64 R16, [R1+0x2e30] ;  /* 0x002e300001107983 */ /* 0x001ea20000300a00 */
[----:B------:R-:W-:Y:S02]  /*4f460*/  MOV R23, R18 ;  /* 0x0000001200177202 */ /* 0x000fe40000000f00 */
[----:B------:R-:W-:-:S05]  /*4f470*/  MOV R22, R19 ;  /* 0x0000001300167202 */ /* 0x000fca0000000f00 */
[----:B------:R-:W-:Y:S01]  /*4f480*/  STL [R1+0x2cb0], R22 ;  /* 0x002cb01601007387 */ /* 0x000fe20000100800 */
[----:B------:R-:W-:Y:S01]  /*4f490*/  STL [R1+0x2cac], R23 ;  /* 0x002cac1701007387 */ /* 0x000fe20000100800 */
        /* <DEDUP_REMOVED lines=8> */
[----:B------:R-:W3:Y:S11]  /*4f520*/  LDL.LU.64 R24, [R1+0x2e10] ;  /* 0x002e100001187983 */ /* 0x000ef60000300a00 */
[----:B------:R-:W-:Y:S10]  /*4f530*/  @!UPT UIADD3 URZ, URZ, URZ, URZ ;  /* 0x0000003f3f3ff290 */ /* 0x000ff4000fffe03f */
[----:B------:R-:W-:Y:S01]  /*4f540*/  STL.64 [R1+0x100], R16 ;  /* 0x0001001001007387 */ /* 0x000fe20000100a00 */
[----:B------:R0:W-:Y:S03]  /*4f550*/  STL.64 [R1+0x108], R18 ;  /* 0x0001081201007387 */ /* 0x0001e60000100a00 */
[----:B0-----:R-:W2:Y:S01]  /*4f560*/  LDL.LU.64 R18, [R1+0x2e08] ;  /* 0x002e080001127983 */ /* 0x001ea20000300a00 */
[----:B------:R-:W2:Y:S01]  /*4f570*/  LDL.LU.64 R16, [R1+0x2e00] ;  /* 0x002e000001107983 */ /* 0x000ea20000300a00 */
[C---:B---3--:R-:W-:Y:S02]  /*4f580*/  HMMA.16816.F32 R24, R12.reuse, R24, R8 ;  /* 0x000000180c18723c */ /* 0x048fe40000001808 */
[----:B------:R-:W3:Y:S01]  /*4f590*/  LDL.LU.64 R10, [R1+0x2df8] ;  /* 0x002df800010a7983 */ /* 0x000ee20000300a00 */
[----:B------:R-:W2:Y:S11]  /*4f5a0*/  LDL.LU.64 R8, [R1+0x2df0] ;  /* 0x002df00001087983 */ /* 0x000eb60000300a00 */
[----:B------:R-:W-:Y:S09]  /*4f5b0*/  @!UPT UIADD3 URZ, URZ, URZ, URZ ;  /* 0x0000003f3f3ff290 */ /* 0x000ff2000fffe03f */
[----:B------:R-:W-:Y:S01]  /*4f5c0*/  STL.64 [R1+0xf0], R24 ;  /* 0x0000f01801007387 */ /* 0x000fe20000100a00 */
[----:B------:R0:W-:Y:S03]  /*4f5d0*/  STL.64 [R1+0xf8], R26 ;  /* 0x0000f81a01007387 */ /* 0x0001e60000100a00 */
[----:B0-----:R-:W2:Y:S01]  /*4f5e0*/  LDL.LU.64 R26, [R1+0x2de8] ;  /* 0x002de800011a7983 */ /* 0x001ea20000300a00 */
[----:B------:R-:W2:Y:S01]  /*4f5f0*/  LDL.LU.64 R24, [R1+0x2de0] ;  /* 0x002de00001187983 */ /* 0x000ea20000300a00 */
[C---:B----4-:R-:W-:Y:S11]  /*4f600*/  HMMA.16816.F32 R4, R12.reuse, R20, R4 ;  /* 0x000000140c04723c */ /* 0x050ff60000001804 */
[----:B------:R-:W-:Y:S11]  /*4f610*/  @!UPT UIADD3 URZ, URZ, URZ, URZ ;  /* 0x0000003f3f3ff290 */ /* 0x000ff6000fffe03f */
[----:B------:R-:W-:Y:S02]  /*4f620*/  @!UPT UIADD3 URZ, URZ, URZ, URZ ;  /* 0x0000003f3f3ff290 */ /* 0x000fe4000fffe03f */
[----:B------:R-:W-:Y:S01]  /*4f630*/  MOV R21, R7 ;  /* 0x0000000700157202 */ /* 0x000fe20000000f00 */
[----:B--2---:R-:W-:Y:S11]  /*4f640*/  HMMA.16816.F32 R16, R12, R24, R16 ;  /* 0x000000180c10723c */ /* 0x004ff60000001810 */
[----:B------:R-:W-:Y:S11]  /*4f650*/  @!UPT UIADD3 URZ, URZ, URZ, URZ ;  /* 0x0000003f3f3ff290 */ /* 0x000ff6000fffe03f */
[----:B------:R-:W-:Y:S01]  /*4f660*/  @!UPT UIADD3 URZ, URZ, URZ, URZ ;  /* 0x0000003f3f3ff290 */ /* 0x000fe2000fffe03f */
[----:B------:R0:W-:Y:S01]  /*4f670*/  STL.64 [R1+0xe0], R16 ;  /* 0x0000e01001007387 */ /* 0x0001e20000100a00 */
[----:B------:R-:W-:Y:S01]  /*4f680*/  MOV R25, R18 ;  /* 0x0000001200197202 */ /* 0x000fe20000000f00 */
[----:B------:R-:W-:Y:S02]  /*4f690*/  IMAD.MOV.U32 R24, RZ, RZ, R19 ;  /* 0x000000ffff187224 */ /* 0x000fe400078e0013 */
[----:B0-----:R-:W2:Y:S01]  /*4f6a0*/  LDL.LU R16, [R1+0x1d0] ;  /* 0x0001d00001107983 */ /* 0x001ea20000300800 */
[----:B------:R-:W2:Y:S02]  /*4f6b0*/  LDL.LU R17, [R1+0x1d4] ;  /* 0x0001d40001117983 */ /* 0x000ea40000300800 */
[----:B------:R-:W2:Y:S02]  /*4f6c0*/  LDL.LU R18, [R1+0x1d8] ;  /* 0x0001d80001127983 */ /* 0x000ea40000300800 */
[----:B------:R-:W2:Y:S01]  /*4f6d0*/  LDL.LU R19, [R1+0x1dc] ;  /* 0x0001dc0001137983 */ /* 0x000ea20000300800 */
[----:B------:R-:W-:Y:S01]  /*4f6e0*/  STL.64 [R1+0x2d20], R26 ;  /* 0x002d201a01007387 */ /* 0x000fe20000100a00 */
[----:B------:R0:W-:Y:S02]  /*4f6f0*/  STL [R1+0xd0], R4 ;  /* 0x0000d00401007387 */ /* 0x0001e40000100800 */
[----:B------:R-:W-:Y:S01]  /*4f700*/  STL [R1+0x2db0], R21 ;  /* 0x002db01501007387 */ /* 0x000fe20000100800 */
[----:B0-----:R-:W4:Y:S01]  /*4f710*/  LDL.LU R4, [R1+0x2a0] ;  /* 0x0002a00001047983 */ /* 0x001f220000300800 */
[----:B------:R-:W-:-:S02]  /*4f720*/  MOV R27, R5 ;  /* 0x00000005001b7202 */ /* 0x000fc40000000f00 */
[----:B------:R-:W4:Y:S01]  /*4f730*/  LDL.LU R5, [R1+0x2a4] ;  /* 0x0002a40001057983 */ /* 0x000f220000300800 */
[----:B------:R-:W-:Y:S01]  /*4f740*/  MOV R26, R6 ;  /* 0x00000006001a7202 */ /* 0x000fe20000000f00 */
[----:B---3--:R-:W-:Y:S01]  /*4f750*/  IMAD.MOV.U32 R6, RZ, RZ, R10 ;  /* 0x000000ffff067224 */ /* 0x008fe200078e000a */
[----:B------:R-:W-:Y:S01]  /*4f760*/  MOV R7, R11 ;  /* 0x0000000b00077202 */ /* 0x000fe20000000f00 */
[----:B------:R-:W3:Y:S01]  /*4f770*/  LDL.LU R10, [R1+0x2ddc] ;  /* 0x002ddc00010a7983 */ /* 0x000ee20000300800 */
[----:B------:R-:W2:Y:S02]  /*4f780*/  LDL.LU R11, [R1+0x2dd8] ;  /* 0x002dd800010b7983 */ /* 0x000ea40000300800 */
[----:B------:R-:W2:Y:S01]  /*4f790*/  LDL.LU.64 R22, [R1+0xc8] ;  /* 0x0000c80001167983 */ /* 0x000ea20000300a00 */
[----:B------:R0:W-:Y:S04]  /*4f7a0*/  STL.64 [R1+0x2da0], R6 ;  /* 0x002da00601007387 */ /* 0x0001e80000100a00 */
[----:B----4-:R1:W-:Y:S01]  /*4f7b0*/  STL.64 [R1+0x2d98], R4 ;  /* 0x002d980401007387 */ /* 0x0103e20000100a00 */
[----:B0-----:R-:W4:Y:S03]  /*4f7c0*/  LDL.LU.64 R6, [R1+0xb8] ;  /* 0x0000b80001067983 */ /* 0x001f260000300a00 */
[----:B----4-:R3:W-:Y:S01]  /*4f7d0*/  STL.64 [R1+0x2db8], R6 ;  /* 0x002db80601007387 */ /* 0x0107e20000100a00 */
[----:B-1----:R-:W4:Y:S02]  /*4f7e0*/  LDL.LU R4, [R1+0x2c0] ;  /* 0x0002c00001047983 */ /* 0x002f240000300800 */
[----:B------:R-:W4:Y:S01]  /*4f7f0*/  LDL.LU R5, [R1+0x2c4] ;  /* 0x0002c40001057983 */ /* 0x000f220000300800 */
[----:B---3--:R-:W-:-:S02]  /*4f800*/  MOV R6, R10 ;  /* 0x0000000a00067202 */ /* 0x008fc40000000f00 */
[----:B--2---:R-:W-:Y:S01]  /*4f810*/  MOV R7, R11 ;  /* 0x0000000b00077202 */ /* 0x004fe20000000f00 */
[----:B------:R-:W2:Y:S01]  /*4f820*/  LDL.LU R10, [R1+0x2dd4] ;  /* 0x002dd400010a7983 */ /* 0x000ea20000300800 */
[----:B------:R-:W2:Y:S02]  /*4f830*/  LDL.LU R11, [R1+0x2dd0] ;  /* 0x002dd000010b7983 */ /* 0x000ea40000300800 */
[----:B------:R0:W-:Y:S02]  /*4f840*/  STL.64 [R1+0x2d68], R26 ;  /* 0x002d681a01007387 */ /* 0x0001e40000100a00 */
[----:B------:R-:W-:Y:S01]  /*4f850*/  STL.64 [R1+0x2d60], R24 ;  /* 0x002d601801007387 */ /* 0x000fe20000100a00 */
[----:B0-----:R-:W3:Y:S04]  /*4f860*/  LDL.LU.64 R26, [R1+0x88] ;  /* 0x00008800011a7983 */ /* 0x001ee80000300a00 */
[----:B---3--:R0:W-:Y:S04]  /*4f870*/  STL.64 [R1+0x2d78], R26 ;  /* 0x002d781a01007387 */ /* 0x0081e80000100a00 */
[----:B0-----:R-:W3:Y:S04]  /*4f880*/  LDL.LU.64 R26, [R1+0x98] ;  /* 0x00009800011a7983 */ /* 0x001ee80000300a00 */
[----:B---3--:R0:W-:Y:S04]  /*4f890*/  STL.64 [R1+0x2d90], R26 ;  /* 0x002d901a01007387 */ /* 0x0081e80000100a00 */
[----:B0-----:R-:W3:Y:S01]  /*4f8a0*/  LDL.LU.64 R26, [R1+0xa8] ;  /* 0x0000a800011a7983 */ /* 0x001ee20000300a00 */
[----:B------:R-:W-:Y:S03]  /*4f8b0*/  HMMA.16816.F32 R12, R12, R8, R16 ;  /* 0x000000080c0c723c */ /* 0x000fe60000001810 */
[----:B---3--:R0:W-:Y:S01]  /*4f8c0*/  STL.64 [R1+0x2da8], R26 ;  /* 0x002da81a01007387 */ /* 0x0081e20000100a00 */
[----:B------:R-:W3:Y:S02]  /*4f8d0*/  LDL.LU R24, [R1+0x2b0] ;  /* 0x0002b00001187983 */ /* 0x000ee40000300800 */
[----:B------:R-:W3:Y:S01]  /*4f8e0*/  LDL.LU R25, [R1+0x2b4] ;  /* 0x0002b40001197983 */ /* 0x000ee20000300800 */
[----:B0-----:R-:W3:Y:S01]  /*4f8f0*/  LDL.LU R26, [R1+0x2b8] ;  /* 0x0002b800011a7983 */ /* 0x001ee20000300800 */
[----:B------:R-:W3:Y:S02]  /*4f900*/  LDL.LU R27, [R1+0x2bc] ;  /* 0x0002bc00011b7983 */ /* 0x000ee40000300800 */
[----:B------:R-:W4:Y:S02]  /*4f910*/  LDL.LU.64 R18, [R1+0x2dc8] ;  /* 0x002dc80001127983 */ /* 0x000f240000300a00 */
[----:B------:R-:W4:Y:S01]  /*4f920*/  LDL.LU.64 R16, [R1+0x2dc0] ;  /* 0x002dc00001107983 */ /* 0x000f220000300a00 */
[----:B--2---:R0:W-:Y:S04]  /*4f930*/  STL.64 [R1+0x2d58], R10 ;  /* 0x002d580a01007387 */ /* 0x0041e80000100a00 */
[----:B0-----:R-:W2:Y:S04]  /*4f940*/  LDL.LU.64 R10, [R1+0x78] ;  /* 0x00007800010a7983 */ /* 0x001ea80000300a00 */
[----:B--2---:R0:W-:Y:S01]  /*4f950*/  STL.64 [R1+0x2d70], R10 ;  /* 0x002d700a01007387 */ /* 0x0041e20000100a00 */
[----:B------:R-:W2:Y:S02]  /*4f960*/  LDL.LU R8, [R1+0x280] ;  /* 0x0002800001087983 */ /* 0x000ea40000300800 */
[----:B------:R-:W2:Y:S01]  /*4f970*/  LDL.LU R9, [R1+0x284] ;  /* 0x0002840001097983 */ /* 0x000ea20000300800 */
[----:B0-----:R-:W2:Y:S01]  /*4f980*/  LDL.LU R10, [R1+0x288] ;  /* 0x00028800010a7983 */ /* 0x001ea20000300800 */
[----:B------:R-:W2:Y:S01]  /*4f990*/  LDL.LU R11, [R1+0x28c] ;  /* 0x00028c00010b7983 */ /* 0x000ea20000300800 */
[----:B----4-:R-:W-:Y:S02]  /*4f9a0*/  HMMA.16816.F32 R4, R16, R22, R4 ;  /* 0x000000161004723c */ /* 0x010fe40000001804 */
[----:B--2---:R-:W-:Y:S01]  /*4f9b0*/  STL.64 [R1+0x2d88], R10 ;  /* 0x002d880a01007387 */ /* 0x004fe20000100a00 */
[----:B------:R0:W-:Y:S03]  /*4f9c0*/  STL.64 [R1+0x2d80], R8 ;  /* 0x002d800801007387 */ /* 0x0001e60000100a00 */
[----:B0-----:R-:W2:Y:S01]  /*4f9d0*/  LDL.LU R8, [R1+0x290] ;  /* 0x0002900001087983 */ /* 0x001ea20000300800 */
[----:B------:R-:W2:Y:S02]  /*4f9e0*/  LDL.LU R9, [R1+0x294] ;  /* 0x0002940001097983 */ /* 0x000ea40000300800 */
[----:B------:R-:W2:Y:S02]  /*4f9f0*/  LDL.LU R10, [R1+0x298] ;  /* 0x00029800010a7983 */ /* 0x000ea40000300800 */
[----:B------:R-:W2:Y:S01]  /*4fa00*/  LDL.LU R11, [R1+0x29c] ;  /* 0x00029c00010b7983 */ /* 0x000ea20000300800 */
[----:B------:R-:W-:Y:S01]  /*4fa10*/  STL.64 [R1+0x2ab0], R14 ;  /* 0x002ab00e01007387 */ /* 0x000fe20000100a00 */
[----:B------:R0:W-:Y:S03]  /*4fa20*/  STL.64 [R1+0x2aa8], R12 ;  /* 0x002aa80c01007387 */ /* 0x0001e60000100a00 */
[----:B0-----:R-:W4:Y:S01]  /*4fa30*/  LDL.LU R12, [R1+0x270] ;  /* 0x00027000010c7983 */ /* 0x001f220000300800 */
[----:B------:R-:W4:Y:S02]  /*4fa40*/  LDL.LU R13, [R1+0x274] ;  /* 0x00027400010d7983 */ /* 0x000f240000300800 */
[----:B------:R-:W4:Y:S02]  /*4fa50*/  LDL.LU R14, [R1+0x278] ;  /* 0x00027800010e7983 */ /* 0x000f240000300800 */
[----:B------:R-:W4:Y:S02]  /*4fa60*/  LDL.LU R15, [R1+0x27c] ;  /* 0x00027c00010f7983 */ /* 0x000f240000300800 */
[----:B------:R-:W-:Y:S01]  /*4fa70*/  STL.64 [R1+0x5a0], R4 ;  /* 0x0005a00401007387 */ /* 0x000fe20000100a00 */
[----:B------:R0:W-:Y:S03]  /*4fa80*/  STL.64 [R1+0x5a8], R6 ;  /* 0x0005a80601007387 */ /* 0x0001e60000100a00 */
[----:B0-----:R-:W3:Y:S01]  /*4fa90*/  LDL.LU.64 R6, [R1+0x2db8] ;  /* 0x002db80001067983 */ /* 0x001ee20000300a00 */
[----:B------:R-:W-:Y:S01]  /*4faa0*/  MOV R20, R23 ;  /* 0x0000001700147202 */ /* 0x000fe20000000f00 */
[----:B------:R-:W-:-:S02]  /*4fab0*/  IMAD.MOV.U32 R3, RZ, RZ, R22 ;  /* 0x000000ffff037224 */ /* 0x000fc400078e0016 */
[----:B------:R-:W2:Y:S02]  /*4fac0*/  LDL.LU R21, [R1+0x2db0] ;  /* 0x002db00001157983 */ /* 0x000ea40000300800 */
[----:B------:R-:W-:Y:S01]  /*4fad0*/  STL [R1+0x2ccc], R20 ;  /* 0x002ccc1401007387 */ /* 0x000fe20000100800 */
[----:B------:R-:W-:Y:S01]  /*4fae0*/  STL [R1+0x2cc8], R3 ;  /* 0x002cc80301007387 */ /* 0x000fe20000100800 */
[C---:B---3--:R-:W-:Y:S01]  /*4faf0*/  HMMA.16816.F32 R24, R16.reuse, R6, R24 ;  /* 0x000000061018723c */ /* 0x048fe20000001818 */
[----:B------:R-:W-:Y:S02]  /*4fb00*/  MOV R2, R6 ;  /* 0x0000000600027202 */ /* 0x000fe40000000f00 */
[----:B------:R-:W-:Y:S11]  /*4fb10*/  MOV R0, R7 ;  /* 0x0000000700007202 */ /* 0x000ff60000000f00 */
[----:B------:R-:W-:Y:S09]  /*4fb20*/  @!UPT UIADD3 URZ, URZ, URZ, URZ ;  /* 0x0000003f3f3ff290 */ /* 0x000ff2000fffe03f */
[----:B------:R-:W-:Y:S01]  /*4fb30*/  STL.64 [R1+0x5b0], R24 ;  /* 0x0005b01801007387 */ /* 0x000fe20000100a00 */
[----:B------:R0:W-:Y:S03]  /*4fb40*/  STL.64 [R1+0x5b8], R26 ;  /* 0x0005b81a01007387 */ /* 0x0001e60000100a00 */
[----:B0-----:R-:W3:Y:S01]  /*4fb50*/  LDL.LU.64 R26, [R1+0x2da8] ;  /* 0x002da800011a7983 */ /* 0x001ee20000300a00 */
[----:B------:R-:W3:Y:S02]  /*4fb60*/  LDL.LU.64 R6, [R1+0x2da0] ;  /* 0x002da00001067983 */ /* 0x000ee40000300a00 */
[----:B------:R-:W3:Y:S02]  /*4fb70*/  LDL.LU.64 R4, [R1+0x2d98] ;  /* 0x002d980001047983 */ /* 0x000ee40000300a00 */
[----:B------:R-:W-:Y:S01]  /*4fb80*/  STL [R1+0x2cd4], R0 ;  /* 0x002cd40001007387 */ /* 0x000fe20000100800 */
[----:B------:R-:W-:Y:S01]  /*4fb90*/  STL [R1+0x2cd0], R2 ;  /* 0x002cd00201007387 */ /* 0x000fe20000100800 */
[C---:B---3--:R-:W-:Y:S11]  /*4fba0*/  HMMA.16816.F32 R4, R16.reuse, R26, R4 ;  /* 0x0000001a1004723c */ /* 0x048ff60000001804 */
[----:B------:R-:W-:Y:S11]  /*4fbb0*/  @!UPT UIADD3 URZ, URZ, URZ, URZ ;  /* 0x0000003f3f3ff290 */ /* 0x000ff6000fffe03f */
[----:B------:R-:W-:Y:S01]  /*4fbc0*/  @!UPT UIADD3 URZ, URZ, URZ, URZ ;  /* 0x0000003f3f3ff290 */ /* 0x000fe2000fffe03f */
[----:B------:R-:W-:Y:S01]  /*4fbd0*/  STL.64 [R1+0x5c0], R4 ;  /* 0x0005c00401007387 */ /* 0x000fe20000100a00 */
[----:B------:R0:W-:Y:S02]  /*4fbe0*/  STL.64 [R1+0x5c8], R6 ;  /* 0x0005c80601007387 */ /* 0x0001e40000100a00 */
[----:B0-----:R-:W-:Y:S01]  /*4fbf0*/  IMAD.MOV.U32 R6, RZ, RZ, R26 ;  /* 0x000000ffff067224 */ /* 0x001fe200078e001a */
[----:B------:R-:W-:Y:S02]  /*4fc00*/  MOV R7, R27 ;  /* 0x0000001b00077202 */ /* 0x000fe40000000f00 */
[----:B------:R-:W2:Y:S02]  /*4fc10*/  LDL.LU.64 R26, [R1+0x2d90] ;  /* 0x002d9000011a7983 */ /* 0x000ea40000300a00 */
[C---:B--2---:R-:W-:Y:S01]  /*4fc20*/  HMMA.16816.F32 R8, R16.reuse, R26, R8 ;  /* 0x0000001a1008723c */ /* 0x044fe20000001808 */
[----:B------:R-:W-:Y:S02]  /*4fc30*/  MOV R28, R26 ;  /* 0x0000001a001c7202 */ /* 0x000fe40000000f00 */
[----:B------:R-:W-:Y:S11]  /*4fc40*/  MOV R29, R27 ;  /* 0x0000001b001d7202 */ /* 0x000ff60000000f00 */
[----:B------:R-:W-:Y:S09]  /*4fc50*/  @!UPT UIADD3 URZ, URZ, URZ, URZ ;  /* 0x0000003f3f3ff290 */ /* 0x000ff2000fffe03f */
[----:B------:R-:W-:Y:S01]  /*4fc60*/  STL.64 [R1+0x5d0], R8 ;  /* 0x0005d00801007387 */ /* 0x000fe20000100a00 */
[----:B------:R0:W-:Y:S03]  /*4fc70*/  STL.64 [R1+0x5d8], R10 ;  /* 0x0005d80a01007387 */ /* 0x0001e60000100a00 */
[----:B0-----:R-:W2:Y:S01]  /*4fc80*/  LDL.LU.64 R10, [R1+0x2d88] ;  /* 0x002d8800010a7983 */ /* 0x001ea20000300a00 */
[----:B------:R-:W2:Y:S02]  /*4fc90*/  LDL.LU.64 R8, [R1+0x2d80] ;  /* 0x002d800001087983 */ /* 0x000ea40000300a00 */
[----:B------:R-:W2:Y:S02]  /*4fca0*/  LDL.LU.64 R26, [R1+0x2d78] ;  /* 0x002d7800011a7983 */ /* 0x000ea40000300a00 */
[C---:B--2---:R-:W-:Y:S11]  /*4fcb0*/  HMMA.16816.F32 R8, R16.reuse, R26, R8 ;  /* 0x0000001a1008723c */ /* 0x044ff60000001808 */
[----:B------:R-:W-:Y:S11]  /*4fcc0*/  @!UPT UIADD3 URZ, URZ, URZ, URZ ;  /* 0x0000003f3f3ff290 */ /* 0x000ff6000fffe03f */
[----:B------:R-:W-:Y:S01]  /*4fcd0*/  @!UPT UIADD3 URZ, URZ, URZ, URZ ;  /* 0x0000003f3f3ff290 */ /* 0x000fe2000fffe03f */
[----:B------:R-:W-:Y:S01]  /*4fce0*/  STL.64 [R1+0x5e0], R8 ;  /* 0x0005e00801007387 */ /* 0x000fe20000100a00 */
[----:B------:R0:W-:Y:S03]  /*4fcf0*/  STL.64 [R1+0x5e8], R10 ;  /* 0x0005e80a01007387 */ /* 0x0001e60000100a00 */
[----:B0-----:R-:W4:Y:S01]  /*4fd00*/  LDL.LU.64 R10, [R1+0x2d70] ;  /* 0x002d7000010a7983 */ /* 0x001f220000300a00 */
[----:B------:R-:W-:Y:S01]  /*4fd10*/  IMAD.MOV.U32 R5, RZ, RZ, R26 ;  /* 0x000000ffff057224 */ /* 0x000fe200078e001a */
[----:B------:R-:W-:Y:S02]  /*4fd20*/  MOV R4, R27 ;  /* 0x0000001b00047202 */ /* 0x000fe40000000f00 */
[----:B------:R-:W2:Y:S01]  /*4fd30*/  LDL.LU.64 R26, [R1+0x2d68] ;  /* 0x002d6800011a7983 */ /* 0x000ea20000300a00 */
[----:B------:R-:W3:Y:S02]  /*4fd40*/  LDL.LU.64 R24, [R1+0x2d60] ;  /* 0x002d600001187983 */ /* 0x000ee40000300a00 */
[----:B------:R-:W-:Y:S02]  /*4fd50*/  STL.64 [R1+0x2cc0], R6 ;  /* 0x002cc00601007387 */ /* 0x000fe40000100a00 */
[----:B------:R4:W-:Y:S02]  /*4fd60*/  STL.64 [R1+0x2cb8], R4 ;  /* 0x002cb80401007387 */ /* 0x0009e40000100a00 */
[----:B----4-:R-:W-:Y:S01]  /*4fd70*/  HMMA.16816.F32 R4, R16, R10, R12 ;  /* 0x0000000a1004723c */ /* 0x010fe2000000180c */
[----:B------:R-:W-:-:S02]  /*4fd80*/  MOV R22, R10 ;  /* 0x0000000a00167202 */ /* 0x000fc40000000f00 */
[----:B------:R-:W-:Y:S11]  /*4fd90*/  MOV R23, R11 ;  /* 0x0000000b00177202 */ /* 0x000ff60000000f00 */
[----:B------:R-:W-:Y:S09]  /*4fda0*/  @!UPT UIADD3 URZ, URZ, URZ, URZ ;  /* 0x0000003f3f3ff290 */ /* 0x000ff2000fffe03f */
[----:B------:R-:W-:Y:S01]  /*4fdb0*/  STL.64 [R1+0x5f0], R4 ;  /* 0x0005f00401007387 */ /* 0x000fe20000100a00 */
[----:B------:R-:W-:Y:S02]  /*4fdc0*/  STL.64 [R1+0x5f8], R6 ;  /* 0x0005f80601007387 */ /* 0x000fe40000100a00 */
[----:B------:R-:W-:Y:S02]  /*4fdd0*/  STL.64 [R1+0x2d28], R22 ;  /* 0x002d281601007387 */ /* 0x000fe40000100a00 */
[----:B------:R-:W4:Y:S01]  /*4fde0*/  LDL.LU R12, [R1+0xd0] ;  /* 0x0000d000010c7983 */ /* 0x000f220000300800 */
[----:B--2---:R-:W-:Y:S02]  /*4fdf0*/  MOV R14, R26 ;  /* 0x0000001a000e7202 */ /* 0x004fe40000000f00 */
[----:B------:R-:W-:Y:S01]  /*4fe00*/  MOV R15, R21 ;  /* 0x00000015000f7202 */ /* 0x000fe20000000f00 */
[----:B------:R-:W-:-:S04]  /*4fe10*/  IMAD.MOV.U32 R13, RZ, RZ, R27 ;  /* 0x000000ffff0d7224 */ /* 0x000fc800078e001b */
[----:B------:R-:W-:Y:S04]  /*4fe20*/  STL.64 [R1+0x2ac0], R14 ;  /* 0x002ac00e01007387 */ /* 0x000fe80000100a00 */
[----:B----4-:R0:W-:Y:S04]  /*4fe30*/  STL.64 [R1+0x2ab8], R12 ;  /* 0x002ab80c01007387 */ /* 0x0101e80000100a00 */
[----:B0-----:R-:W2:Y:S01]  /*4fe40*/  LDL.LU R12, [R1+0xe0] ;  /* 0x0000e000010c7983 */ /* 0x001ea20000300800 */
[----:B------:R-:W2:Y:S02]  /*4fe50*/  LDL.LU R13, [R1+0xe4] ;  /* 0x0000e400010d7983 */ /* 0x000ea40000300800 */
[----:B------:R-:W4:Y:S02]  /*4fe60*/  LDL.LU R4, [R1+0x1f0] ;  /* 0x0001f00001047983 */ /* 0x000f240000300800 */
[----:B------:R-:W4:Y:S01]  /*4fe70*/  LDL.LU R5, [R1+0x1f4] ;  /* 0x0001f40001057983 */ /* 0x000f220000300800 */
[----:B------:R-:W2:Y:S01]  /*4fe80*/  LDL.LU R6, [R1+0x1f8] ;  /* 0x0001f80001067983 */ /* 0x000ea20000300800 */
[----:B------:R-:W2:Y:S02]  /*4fe90*/  LDL.LU R7, [R1+0x1fc] ;  /* 0x0001fc0001077983 */ /* 0x000ea40000300800 */
[----:B------:R-:W3:Y:S02]  /*4fea0*/  LDL.LU R8, [R1+0x260] ;  /* 0x0002600001087983 */ /* 0x000ee40000300800 */
[----:B------:R-:W3:Y:S01]  /*4feb0*/  LDL.LU R9, [R1+0x264] ;  /* 0x0002640001097983 */ /* 0x000ee20000300800 */
[----:B------:R-:W3:Y:S01]  /*4fec0*/  LDL.LU R10, [R1+0x268] ;  /* 0x00026800010a7983 */ /* 0x000ee20000300800 */
[----:B------:R-:W3:Y:S03]  /*4fed0*/  LDL.LU R11, [R1+0x26c] ;  /* 0x00026c00010b7983 */ /* 0x000ee60000300800 */
[----:B--2---:R-:W-:Y:S01]  /*4fee0*/  STL.64 [R1+0x2ce0], R6 ;  /* 0x002ce00601007387 */ /* 0x004fe20000100a00 */
[----:B----4-:R0:W-:Y:S03]  /*4fef0*/  STL.64 [R1+0x2cd8], R4 ;  /* 0x002cd80401007387 */ /* 0x0101e60000100a00 */
[----:B0-----:R-:W2:Y:S01]  /*4ff00*/  LDL.LU R4, [R1+0x200] ;  /* 0x0002000001047983 */ /* 0x001ea20000300800 */
[----:B------:R-:W2:Y:S02]  /*4ff10*/  LDL.LU R5, [R1+0x204] ;  /* 0x0002040001057983 */ /* 0x000ea40000300800 */
[----:B------:R-:W4:Y:S02]  /*4ff20*/  LDL.LU R6, [R1+0x208] ;  /* 0x0002080001067983 */ /* 0x000f240000300800 */
[----:B------:R-:W4:Y:S01]  /*4ff30*/  LDL.LU R7, [R1+0x20c] ;  /* 0x00020c0001077983 */ /* 0x000f220000300800 */
[----:B------:R-:W2:Y:S01]  /*4ff40*/  LDL.LU R20, [R1+0x230] ;  /* 0x0002300001147983 */ /* 0x000ea20000300800 */
[----:B------:R-:W2:Y:S02]  /*4ff50*/  LDL.LU R21, [R1+0x234] ;  /* 0x0002340001157983 */ /* 0x000ea40000300800 */
[----:B------:R-:W2:Y:S02]  /*4ff60*/  LDL.LU R22, [R1+0x238] ;  /* 0x0002380001167983 */ /* 0x000ea40000300800 */
[----:B------:R-:W2:Y:S02]  /*4ff70*/  LDL.LU R23, [R1+0x23c] ;  /* 0x00023c0001177983 */ /* 0x000ea40000300800 */
[----:B--2---:R0:W-:Y:S01]  /*4ff80*/  STL.64 [R1+0x2d38], R22 ;  /* 0x002d381601007387 */ /* 0x0041e20000100a00 */
[----:B------:R-:W-:Y:S03]  /*4ff90*/  STL.64 [R1+0x2d30], R20 ;  /* 0x002d301401007387 */ /* 0x000fe60000100a00 */
[----:B0-----:R-:W2:Y:S04]  /*4ffa0*/  LDL.LU.64 R22, [R1+0x48] ;  /* 0x0000480001167983 */ /* 0x001ea80000300a00 */
[----:B--2---:R0:W-:Y:S04]  /*4ffb0*/  STL.64 [R1+0x2d48], R22 ;  /* 0x002d481601007387 */ /* 0x0041e80000100a00 */
[----:B0-----:R-:W2:Y:S04]  /*4ffc0*/  LDL.LU.64 R22, [R1+0x58] ;  /* 0x0000580001167983 */ /* 0x001ea80000300a00 */
[----:B--2---:R0:W-:Y:S04]  /*4ffd0*/  STL.64 [R1+0x2d50], R22 ;  /* 0x002d501601007387 */ /* 0x0041e80000100a00 */
[----:B0-----:R-:W2:Y:S01]  /*4ffe0*/  LDL.LU.64 R22, [R1+0x68] ;  /* 0x0000680001167983 */ /* 0x001ea20000300a00 */
[----:B------:R-:W2:Y:S02]  /*4fff0*/  LDL.LU.64 R26, [R1+0x38] ;  /* 0x00003800011a7983 */ /* 0x000ea40000300a00 */
[----:B---3--:R-:W-:Y:S01]  /*50000*/  IMAD.MOV.U32 R15, RZ, RZ, R24 ;  /* 0x000000ffff0f7224 */ /* 0x008fe200078e0018 */
[----:B------:R-:W-:Y:S01]  /*50010*/  MOV R14, R25 ;  /* 0x00000019000e7202 */ /* 0x000fe20000000f00 */
[----:B--2---:R0:W-:Y:S01]  /*50020*/  STL.64 [R1+0x2d40], R26 ;  /* 0x002d401a01007387 */ /* 0x0041e20000100a00 */
[----:B------:R-:W2:Y:S02]  /*50030*/  LDL.LU R24, [R1+0x240] ;  /* 0x0002400001187983 */ /* 0x000ea40000300800 */
[----:B------:R-:W2:Y:S01]  /*50040*/  LDL.LU R25, [R1+0x244] ;  /* 0x0002440001197983 */ /* 0x000ea20000300800 */
[----:B0-----:R-:W2:Y:S01]  /*50050*/  LDL.LU R26, [R1+0x248] ;  /* 0x00024800011a7983 */ /* 0x001ea20000300800 */
[----:B------:R-:W2:Y:S02]  /*50060*/  LDL.LU R27, [R1+0x24c] ;  /* 0x00024c00011b7983 */ /* 0x000ea40000300800 */
[----:B----4-:R0:W-:Y:S02]  /*50070*/  STL.64 [R1+0x2cf0], R6 ;  /* 0x002cf00601007387 */ /* 0x0101e40000100a00 */
[----:B------:R-:W-:Y:S01]  /*50080*/  STL.64 [R1+0x2ce8], R4 ;  /* 0x002ce80401007387 */ /* 0x000fe20000100a00 */
[----:B0-----:R-:W3:Y:S01]  /*50090*/  LDL.LU.64 R6, [R1+0x18] ;  /* 0x0000180001067983 */ /* 0x001ee20000300a00 */
[----:B------:R-:W-:Y:S03]  /*500a0*/  HMMA.16816.F32 R8, R16, R22, R8 ;  /* 0x000000161008723c */ /* 0x000fe60000001808 */
[----:B---3--:R0:W-:Y:S04]  /*500b0*/  STL.64 [R1+0x2d08], R6 ;  /* 0x002d080601007387 */ /* 0x0081e80000100a00 */
[----:B0-----:R-:W3:Y:S01]  /*500c0*/  LDL.LU.64 R6, [R1+0x28] ;  /* 0x0000280001067983 */ /* 0x001ee20000300a00 */
[----:B------:R0:W-:Y:S02]  /*500d0*/  STL.64 [R1+0x2ad0], R14 ;  /* 0x002ad00e01007387 */ /* 0x0001e40000100a00 */
[----:B------:R-:W-:Y:S01]  /*500e0*/  STL.64 [R1+0x2ac8], R12 ;  /* 0x002ac80c01007387 */ /* 0x000fe20000100a00 */
[----:B0-----:R-:W4:Y:S01]  /*500f0*/  LDL.LU R14, [R1+0x8] ;  /* 0x00000800010e7983 */ /* 0x001f220000300800 */
[----:B------:R-:W4:Y:S11]  /*50100*/  LDL.LU R15, [R1+0xc] ;  /* 0x00000c00010f7983 */ /* 0x000f360000300800 */
[----:B------:R-:W-:Y:S02]  /*50110*/  STL.64 [R1+0x600], R8 ;  /* 0x0006000801007387 */ /* 0x000fe40000100a00 */
[----:B------:R0:W-:Y:S02]  /*50120*/  STL.64 [R1+0x608], R10 ;  /* 0x0006080a01007387 */ /* 0x0001e40000100a00 */
[----:B0-----:R-:W2:Y:S01]  /*50130*/  LDL.LU.64 R10, [R1+0x2d58] ;  /* 0x002d5800010a7983 */ /* 0x001ea20000300a00 */
[----:B------:R-:W-:-:S02]  /*50140*/  MOV R9, R22 ;  /* 0x0000001600097202 */ /* 0x000fc40000000f00 */
[----:B------:R-:W-:Y:S02]  /*50150*/  MOV R8, R23 ;  /* 0x0000001700087202 */ /* 0x000fe40000000f00 */
[----:B------:R-:W3:Y:S04]  /*50160*/  LDL.LU.64 R22, [R1+0x2d50] ;  /* 0x002d500001167983 */ /* 0x000ee80000300a00 */
[----:B--2---:R-:W-:Y:S01]  /*50170*/  STL.64 [R1+0x2c18], R10 ;  /* 0x002c180a01007387 */ /* 0x004fe20000100a00 */
[----:B------:R0:W-:Y:S03]  /*50180*/  STL.64 [R1+0x2c10], R8 ;  /* 0x002c100801007387 */ /* 0x0001e60000100a00 */
[----:B0-----:R-:W3:Y:S01]  /*50190*/  LDL.LU R8, [R1+0x250] ;  /* 0x0002500001087983 */ /* 0x001ee20000300800 */
[----:B------:R-:W3:Y:S02]  /*501a0*/  LDL.LU R9, [R1+0x254] ;  /* 0x0002540001097983 */ /* 0x000ee40000300800 */
[----:B------:R-:W3:Y:S02]  /*501b0*/  LDL.LU R10, [R1+0x258] ;  /* 0x00025800010a7983 */ /* 0x000ee40000300800 */
[----:B------:R-:W3:Y:S02]  /*501c0*/  LDL.LU R11, [R1+0x25c] ;  /* 0x00025c00010b7983 */ /* 0x000ee40000300800 */
[C---:B---3--:R-:W-:Y:S11]  /*501d0*/  HMMA.16816.F32 R8, R16.reuse, R22, R8 ;  /* 0x000000161008723c */ /* 0x048ff60000001808 */
[----:B------:R-:W-:Y:S11]  /*501e0*/  @!UPT UIADD3 URZ, URZ, URZ, URZ ;  /* 0x0000003f3f3ff290 */ /* 0x000ff6000fffe03f */
[----:B------:R-:W-:Y:S01]  /*501f0*/  @!UPT UIADD3 URZ, URZ, URZ, URZ ;  /* 0x0000003f3f3ff290 */ /* 0x000fe2000fffe03f */
[----:B------:R0:W-:Y:S01]  /*50200*/  STL.64 [R1+0x610], R8 ;  /* 0x0006100801007387 */ /* 0x0001e20000100a00 */
[----:B------:R1:W-:Y:S01]  /*50210*/  STL.64 [R1+0x618], R10 ;  /* 0x0006180a01007387 */ /* 0x0003e20000100a00 */
[----:B0-----:R-:W-:Y:S01]  /*50220*/  MOV R9, R22 ;  /* 0x0000001600097202 */ /* 0x001fe20000000f00 */
[----:B------:R-:W-:Y:S02]  /*50230*/  IMAD.MOV.U32 R8, RZ, RZ, R23 ;  /* 0x000000ffff087224 */ /* 0x000fe400078e0017 */
[----:B------:R-:W2:Y:S02]  /*50240*/  LDL.LU.64 R22, [R1+0x2d48] ;  /* 0x002d480001167983 */ /* 0x000ea40000300a00 */
[C---:B--2---:R-:W-:Y:S01]  /*50250*/  HMMA.16816.F32 R24, R16.reuse, R22, R24 ;  /* 0x000000161018723c */ /* 0x044fe20000001818 */
[----:B-1----:R-:W-:Y:S02]  /*50260*/  MOV R11, R22 ;  /* 0x00000016000b7202 */ /* 0x002fe40000000f00 */
[----:B------:R-:W-:Y:S11]  /*50270*/  MOV R10, R23 ;  /* 0x00000017000a7202 */ /* 0x000ff60000000f00 */
[----:B------:R-:W-:Y:S09]  /*50280*/  @!UPT UIADD3 URZ, URZ, URZ, URZ ;  /* 0x0000003f3f3ff290 */ /* 0x000ff2000fffe03f */
[----:B------:R-:W-:Y:S01]  /*50290*/  STL.64 [R1+0x620], R24 ;  /* 0x0006201801007387 */ /* 0x000fe20000100a00 */
[----:B------:R0:W-:Y:S03]  /*502a0*/  STL.64 [R1+0x628], R26 ;  /* 0x0006281a01007387 */ /* 0x0001e60000100a00 */
[----:B0-----:R-:W2:Y:S01]  /*502b0*/  LDL.LU.64 R26, [R1+0x2d40] ;  /* 0x002d4000011a7983 */ /* 0x001ea20000300a00 */
[----:B------:R-:W2:Y:S02]  /*502c0*/  LDL.LU.64 R22, [R1+0x2d38] ;  /* 0x002d380001167983 */ /* 0x000ea40000300a00 */
[----:B------:R-:W2:Y:S02]  /*502d0*/  LDL.LU.64 R20, [R1+0x2d30] ;  /* 0x002d300001147983 */ /* 0x000ea40000300a00 */
[----:B------:R-:W-:Y:S01]  /*502e0*/  STL.64 [R1+0x2d00], R10 ;  /* 0x002d000a01007387 */ /* 0x000fe20000100a00 */
[----:B------:R0:W-:Y:S04]  /*502f0*/  STL.64 [R1+0x2cf8], R8 ;  /* 0x002cf80801007387 */ /* 0x0001e80000100a00 */
[----:B0-----:R-:W3:Y:S01]  /*50300*/  LDL.LU R8, [R1+0x210] ;  /* 0x0002100001087983 */ /* 0x001ee20000300800 */
[----:B------:R-:W3:Y:S02]  /*50310*/  LDL.LU R9, [R1+0x214] ;  /* 0x0002140001097983 */ /* 0x000ee40000300800 */
[----:B------:R-:W2:Y:S02]  /*50320*/  LDL.LU R10, [R1+0x218] ;  /* 0x00021800010a7983 */ /* 0x000ea40000300800 */
[----:B------:R-:W2:Y:S02]  /*50330*/  LDL.LU R11, [R1+0x21c] ;  /* 0x00021c00010b7983 */ /* 0x000ea40000300800 */
[----:B--2---:R-:W-:Y:S01]  /*50340*/  STL.64 [R1+0x2d18], R10 ;  /* 0x002d180a01007387 */ /* 0x004fe20000100a00 */
[----:B---3--:R0:W-:Y:S03]  /*50350*/  STL.64 [R1+0x2d10], R8 ;  /* 0x002d100801007387 */ /* 0x0081e60000100a00 */
[----:B0-----:R-:W2:Y:S01]  /*50360*/  LDL.LU R8, [R1+0x220] ;  /* 0x0002200001087983 */ /* 0x001ea20000300800 */
[----:B------:R-:W2:Y:S02]  /*50370*/  LDL.LU R9, [R1+0x224] ;  /* 0x0002240001097983 */ /* 0x000ea40000300800 */
[----:B------:R-:W2:Y:S02]  /*50380*/  LDL.LU R10, [R1+0x228] ;  /* 0x00022800010a7983 */ /* 0x000ea40000300800 */
[----:B------:R-:W2:Y:S01]  /*50390*/  LDL.LU R11, [R1+0x22c] ;  /* 0x00022c00010b7983 */ /* 0x000ea20000300800 */
[C---:B------:R-:W-:Y:S01]  /*503a0*/  HMMA.16816.F32 R20, R16.reuse, R26, R20 ;  /* 0x0000001a1014723c */ /* 0x040fe20000001814 */
[----:B------:R-:W-:Y:S01]  /*503b0*/  MOV R13, R26 ;  /* 0x0000001a000d7202 */ /* 0x000fe20000000f00 */
[----:B------:R-:W-:Y:S01]  /*503c0*/  IMAD.MOV.U32 R12, RZ, RZ, R27 ;  /* 0x000000ffff0c7224 */ /* 0x000fe200078e001b */
[----:B------:R-:W-:Y:S11]  /*503d0*/  MOV R3, R7 ;  /* 0x0000000700037202 */ /* 0x000ff60000000f00 */
[----:B------:R-:W-:Y:S09]  /*503e0*/  @!UPT UIADD3 URZ, URZ, URZ, URZ ;  /* 0x0000003f3f3ff290 */ /* 0x000ff2000fffe03f */
[----:B------:R-:W-:Y:S01]  /*503f0*/  STL.64 [R1+0x630], R20 ;  /* 0x0006301401007387 */ /* 0x000fe20000100a00 */
[----:B------:R0:W-:Y:S03]  /*50400*/  STL.64 [R1+0x638], R22 ;  /* 0x0006381601007387 */ /* 0x0001e60000100a00 */
[----:B0-----:R-:W3:Y:S01]  /*50410*/  LDL.LU.64 R22, [R1+0x2d28] ;  /* 0x002d280001167983 */ /* 0x001ee20000300a00 */
[----:B------:R-:W3:Y:S02]  /*50420*/  LDL.LU.64 R26, [R1+0x2d20] ;  /* 0x002d2000011a7983 */ /* 0x000ee40000300a00 */
[----:B------:R-:W3:Y:S02]  /*50430*/  LDL.LU R21, [R1+0xa50] ;  /* 0x000a500001157983 */ /* 0x000ee40000300800 */
[----:B------:R-:W3:Y:S01]  /*50440*/  LDL.LU R24, [R1+0xa4c] ;  /* 0x000a4c0001187983 */ /* 0x000ee20000300800 */
[----:B------:R-:W3:Y:S01]  /*50450*/  LDL.LU R25, [R1+0xa48] ;  /* 0x000a480001197983 */ /* 0x000ee20000300800 */
        /* <DEDUP_REMOVED lines=10> */
[----:B------:R-:W-:Y:S01]  /*50500*/  MOV R0, R6 ;  /* 0x0000000600007202 */ /* 0x000fe20000000f00 */
[----:B------:R-:W-:Y:S11]  /*50510*/  IMAD.MOV.U32 R2, RZ, RZ, R7 ;  /* 0x000000ffff027224 */ /* 0x000ff600078e0007 */
[----:B------:R-:W-:Y:S10]  /*50520*/  @!UPT UIADD3 URZ, URZ, URZ, URZ ;  /* 0x0000003f3f3ff290 */ /* 0x000ff4000fffe03f */
[----:B------:R-:W-:Y:S01]  /*50530*/  STL.64 [R1+0x650], R8 ;  /* 0x0006500801007387 */ /* 0x000fe20000100a00 */
[----:B------:R0:W-:Y:S03]  /*50540*/  STL.64 [R1+0x658], R10 ;  /* 0x0006580a01007387 */ /* 0x0001e60000100a00 */
[----:B0-----:R-:W2:Y:S01]  /*50550*/  LDL.LU.64 R10, [R1+0x2d00] ;  /* 0x002d0000010a7983 */ /* 0x001ea20000300a00 */
[----:B------:R-:W2:Y:S02]  /*50560*/  LDL.LU.64 R8, [R1+0x2cf8] ;  /* 0x002cf80001087983 */ /* 0x000ea40000300a00 */
[----:B------:R-:W4:Y:S02]  /*50570*/  LDL.LU.64 R6, [R1+0x2cf0] ;  /* 0x002cf00001067983 */ /* 0x000f240000300a00 */
[----:B------:R-:W4:Y:S02]  /*50580*/  LDL.LU.64 R4, [R1+0x2ce8] ;  /* 0x002ce80001047983 */ /* 0x000f240000300a00 */
[----:B----4-:R-:W-:Y:S11]  /*50590*/  HMMA.16816.F32 R4, R16, R14, R4 ;  /* 0x0000000e1004723c */ /* 0x010ff60000001804 */
[----:B------:R-:W-:Y:S11]  /*505a0*/  @!UPT UIADD3 URZ, URZ, URZ, URZ ;  /* 0x0000003f3f3ff290 */ /* 0x000ff6000fffe03f */
[----:B------:R-:W-:Y:S01]  /*505b0*/  @!UPT UIADD3 URZ, URZ, URZ, URZ ;  /* 0x0000003f3f3ff290 */ /* 0x000fe2000fffe03f */
[----:B------:R-:W-:Y:S01]  /*505c0*/  STL.64 [R1+0x660], R4 ;  /* 0x0006600401007387 */ /* 0x000fe20000100a00 */
[----:B------:R0:W-:Y:S03]  /*505d0*/  STL.64 [R1+0x668], R6 ;  /* 0x0006680601007387 */ /* 0x0001e60000100a00 */
[----:B0-----:R-:W3:Y:S01]  /*505e0*/  LDL.LU.64 R6, [R1+0x2ce0] ;  /* 0x002ce00001067983 */ /* 0x001ee20000300a00 */
[----:B------:R-:W3:Y:S02]  /*505f0*/  LDL.LU.64 R4, [R1+0x2cd8] ;  /* 0x002cd80001047983 */ /* 0x000ee40000300a00 */
[----:B------:R0:W-:Y:S02]  /*50600*/  STL.64 [R1+0x2ae8], R14 ;  /* 0x002ae80e01007387 */ /* 0x0001e40000100a00 */
[----:B0-----:R-:W-:Y:S02]  /*50610*/  MOV R14, R0 ;  /* 0x00000000000e7202 */ /* 0x001fe40000000f00 */
[----:B------:R-:W-:Y:S01]  /*50620*/  MOV R15, R2 ;  /* 0x00000002000f7202 */ /* 0x000fe20000000f00 */
[----:B------:R-:W4:Y:S01]  /*50630*/  LDL.LU R0, [R1+0x2cd4] ;  /* 0x002cd40001007983 */ /* 0x000f220000300800 */
[----:B------:R-:W2:Y:S03]  /*50640*/  LDL.LU R2, [R1+0x2cd0] ;  /* 0x002cd00001027983 */ /* 0x000ea60000300800 */
        /* <DEDUP_REMOVED lines=8> */
[----:B---3--:R-:W-:Y:S11]  /*506d0*/  HMMA.16816.F32 R4, R16, R26, R4 ;  /* 0x0000001a1004723c */ /* 0x008ff60000001804 */
[----:B------:R-:W-:Y:S11]  /*506e0*/  @!UPT UIADD3 URZ, URZ, URZ, URZ ;  /* 0x0000003f3f3ff290 */ /* 0x000ff6000fffe03f */
[----:B------:R-:W-:Y:S01]  /*506f0*/  @!UPT UIADD3 URZ, URZ, URZ, URZ ;  /* 0x0000003f3f3ff290 */ /* 0x000fe2000fffe03f */
[----:B------:R-:W-:Y:S01]  /*50700*/  STL.64 [R1+0x670], R4 ;  /* 0x0006700401007387 */ /* 0x000fe20000100a00 */
[----:B------:R0:W-:Y:S03]  /*50710*/  STL.64 [R1+0x678], R6 ;  /* 0x0006780601007387 */ /* 0x0001e60000100a00 */
[----:B0-----:R-:W3:Y:S01]  /*50720*/  LDL.LU.64 R6, [R1+0x2cc0] ;  /* 0x002cc00001067983 */ /* 0x001ee20000300a00 */
[----:B------:R-:W3:Y:S02]  /*50730*/  LDL.LU.64 R4, [R1+0x2cb8] ;  /* 0x002cb80001047983 */ /* 0x000ee40000300a00 */
[----:B------:R-:W-:Y:S02]  /*50740*/  STL.64 [R1+0x2b30], R14 ;  /* 0x002b300e01007387 */ /* 0x000fe40000100a00 */
[----:B------:R-:W-:Y:S01]  /*50750*/  STL.64 [R1+0x2ae0], R26 ;  /* 0x002ae01a01007387 */ /* 0x000fe20000100a00 */
[----:B------:R0:W-:Y:S04]  /*50760*/  STL.64 [R1+0x2ad8], R24 ;  /* 0x002ad81801007387 */ /* 0x0001e80000100a00 */
[----:B0-----:R-:W3:Y:S01]  /*50770*/  LDL.LU R24, [R1+0xf0] ;  /* 0x0000f00001187983 */ /* 0x001ee20000300800 */
[----:B------:R-:W3:Y:S02]  /*50780*/  LDL.LU R25, [R1+0xf4] ;  /* 0x0000f40001197983 */ /* 0x000ee40000300800 */
[----:B------:R-:W3:Y:S02]  /*50790*/  LDL.LU R26, [R1+0xf8] ;  /* 0x0000f800011a7983 */ /* 0x000ee40000300800 */
[----:B------:R-:W3:Y:S01]  /*507a0*/  LDL.LU R27, [R1+0xfc] ;  /* 0x0000fc00011b7983 */ /* 0x000ee20000300800 */
[----:B--2---:R-:W-:Y:S01]  /*507b0*/  MOV R14, R11 ;  /* 0x0000000b000e7202 */ /* 0x004fe20000000f00 */
[----:B------:R-:W-:-:S05]  /*507c0*/  IMAD.MOV.U32 R15, RZ, RZ, R10 ;  /* 0x000000ffff0f7224 */ /* 0x000fca00078e000a */
[----:B------:R0:W-:Y:S02]  /*507d0*/  STL.64 [R1+0x2b48], R14 ;  /* 0x002b480e01007387 */ /* 0x0001e40000100a00 */
[----:B0-----:R-:W-:Y:S02]  /*507e0*/  MOV R14, R9 ;  /* 0x00000009000e7202 */ /* 0x001fe40000000f00 */
[----:B------:R-:W-:Y:S01]  /*507f0*/  MOV R15, R8 ;  /* 0x00000008000f7202 */ /* 0x000fe20000000f00 */
[----:B---3--:R-:W-:Y:S01]  /*50800*/  STL.64 [R1+0x2af8], R26 ;  /* 0x002af81a01007387 */ /* 0x008fe20000100a00 */
[----:B------:R0:W-:Y:S03]  /*50810*/  STL.64 [R1+0x2af0], R24 ;  /* 0x002af01801007387 */ /* 0x0001e60000100a00 */
[----:B0-----:R-:W2:Y:S01]  /*50820*/  LDL.LU R24, [R1+0x100] ;  /* 0x0001000001187983 */ /* 0x001ea20000300800 */
[----:B------:R-:W2:Y:S02]  /*50830*/  LDL.LU R25, [R1+0x104] ;  /* 0x0001040001197983 */ /* 0x000ea40000300800 */
[----:B------:R-:W3:Y:S02]  /*50840*/  LDL.LU R26, [R1+0x108] ;  /* 0x00010800011a7983 */ /* 0x000ee40000300800 */
[----:B------:R-:W3:Y:S01]  /*50850*/  LDL.LU R27, [R1+0x10c] ;  /* 0x00010c00011b7983 */ /* 0x000ee20000300800 */
[----:B------:R0:W-:Y:S01]  /*50860*/  STL.64 [R1+0x2b60], R14 ;  /* 0x002b600e01007387 */ /* 0x0001e20000100a00 */
[----:B------:R-:W2:Y:S02]  /*50870*/  LDL.LU R12, [R1+0x150] ;  /* 0x00015000010c7983 */ /* 0x000ea40000300800 */
[----:B------:R-:W2:Y:S01]  /*50880*/  LDL.LU R13, [R1+0x154] ;  /* 0x00015400010d7983 */ /* 0x000ea20000300800 */
[----:B0-----:R-:W2:Y:S01]  /*50890*/  LDL.LU R14, [R1+0x158] ;  /* 0x00015800010e7983 */ /* 0x001ea20000300800 */
[----:B------:R-:W2:Y:S03]  /*508a0*/  LDL.LU R15, [R1+0x15c] ;  /* 0x00015c00010f7983 */ /* 0x000ea60000300800 */
[----:B--2---:R0:W-:Y:S01]  /*508b0*/  STL.64 [R1+0x2b70], R14 ;  /* 0x002b700e01007387 */ /* 0x0041e20000100a00 */
[----:B------:R-:W-:Y:S01]  /*508c0*/  STL.64 [R1+0x2b68], R12 ;  /* 0x002b680c01007387 */ /* 0x000fe20000100a00 */
[----:B0-----:R-:W-:Y:S01]  /*508d0*/  MOV R14, R22 ;  /* 0x00000016000e7202 */ /* 0x001fe20000000f00 */
[----:B------:R-:W-:Y:S01]  /*508e0*/  IMAD.MOV.U32 R15, RZ, RZ, R23 ;  /* 0x000000ffff0f7224 */ /* 0x000fe200078e0017 */
[----:B------:R-:W2:Y:S01]  /*508f0*/  LDL.LU R22, [R1+0x2cb0] ;  /* 0x002cb00001167983 */ /* 0x000ea20000300800 */
[----:B------:R-:W2:Y:S03]  /*50900*/  LDL.LU R23, [R1+0x2cac] ;  /* 0x002cac0001177983 */ /* 0x000ea60000300800 */
[----:B------:R-:W-:Y:S01]  /*50910*/  STL.64 [R1+0x2b88], R14 ;  /* 0x002b880e01007387 */ /* 0x000fe20000100a00 */
[----:B---3--:R-:W-:Y:S02]  /*50920*/  STL.64 [R1+0x2b10], R26 ;  /* 0x002b101a01007387 */ /* 0x008fe40000100a00 */
[----:B------:R0:W-:Y:S02]  /*50930*/  STL.64 [R1+0x2b08], R24 ;  /* 0x002b081801007387 */ /* 0x0001e40000100a00 */
[----:B0-----:R-:W3:Y:S01]  /*50940*/  LDL.LU R24, [R1+0x110] ;  /* 0x0001100001187983 */ /* 0x001ee20000300800 */
[----:B------:R-:W3:Y:S02]  /*50950*/  LDL.LU R25, [R1+0x114] ;  /* 0x0001140001197983 */ /* 0x000ee40000300800 */
[----:B------:R-:W2:Y:S02]  /*50960*/  LDL.LU R26, [R1+0x118] ;  /* 0x00011800011a7983 */ /* 0x000ea40000300800 */
[----:B------:R-:W2:Y:S01]  /*50970*/  LDL.LU R27, [R1+0x11c] ;  /* 0x00011c00011b7983 */ /* 0x000ea20000300800 */
[----:B------:R-:W-:-:S02]  /*50980*/  MOV R14, R5 ;  /* 0x00000005000e7202 */ /* 0x000fc40000000f00 */
[----:B------:R-:W-:Y:S01]  /*50990*/  MOV R15, R4 ;  /* 0x00000004000f7202 */ /* 0x000fe20000000f00 */
[----:B------:R-:W4:Y:S01]  /*509a0*/  LDL.LU R5, [R1+0x2ca8] ;  /* 0x002ca80001057983 */ /* 0x000f220000300800 */
[----:B------:R-:W4:Y:S03]  /*509b0*/  LDL.LU R4, [R1+0x2ca4] ;  /* 0x002ca40001047983 */ /* 0x000f260000300800 */
[----:B------:R-:W-:Y:S04]  /*509c0*/  STL.64 [R1+0x2ba0], R14 ;  /* 0x002ba00e01007387 */ /* 0x000fe80000100a00 */
[----:B--2---:R-:W-:Y:S01]  /*509d0*/  STL.64 [R1+0x2b28], R26 ;  /* 0x002b281a01007387 */ /* 0x004fe20000100a00 */
[----:B---3--:R0:W-:Y:S03]  /*509e0*/  STL.64 [R1+0x2b20], R24 ;  /* 0x002b201801007387 */ /* 0x0081e60000100a00 */
[----:B0-----:R-:W2:Y:S01]  /*509f0*/  LDL.LU R24, [R1+0x120] ;  /* 0x0001200001187983 */ /* 0x001ea20000300800 */
[----:B------:R-:W2:Y:S01]  /*50a00*/  LDL.LU R25, [R1+0x124] ;  /* 0x0001240001197983 */ /* 0x000ea20000300800 */
[----:B------:R-:W-:-:S02]  /*50a10*/  MOV R26, R23 ;  /* 0x00000017001a7202 */ /* 0x000fc40000000f00 */
[----:B------:R-:W-:Y:S02]  /*50a20*/  MOV R14, R28 ;  /* 0x0000001c000e7202 */ /* 0x000fe40000000f00 */
[----:B------:R-:W-:Y:S01]  /*50a30*/  MOV R15, R29 ;  /* 0x0000001d000f7202 */ /* 0x000fe20000000f00 */
[----:B------:R-:W3:Y:S01]  /*50a40*/  LDL.LU R23, [R1+0x2ca0] ;  /* 0x002ca00001177983 */ /* 0x000ee20000300800 */
[----:B------:R-:W-:Y:S02]  /*50a50*/  IMAD.MOV.U32 R27, RZ, RZ, R22 ;  /* 0x000000ffff1b7224 */ /* 0x000fe400078e0016 */
[----:B------:R-:W3:Y:S02]  /*50a60*/  LDL.LU R22, [R1+0x2c9c] ;  /* 0x002c9c0001167983 */ /* 0x000ee40000300800 */
[----:B------:R-:W3:Y:S01]  /*50a70*/  LDL.LU R28, [R1+0x2c98] ;  /* 0x002c9800011c7983 */ /* 0x000ee20000300800 */
[----:B------:R-:W3:Y:S01]  /*50a80*/  LDL.LU R29, [R1+0x2c94] ;  /* 0x002c9400011d7983 */ /* 0x000ee20000300800 */
[----:B------:R-:W-:Y:S02]  /*50a90*/  STL.64 [R1+0x2bb8], R14 ;  /* 0x002bb80e01007387 */ /* 0x000fe40000100a00 */
[----:B------:R-:W-:Y:S01]  /*50aa0*/  STL.64 [R1+0x2b40], R26 ;  /* 0x002b401a01007387 */ /* 0x000fe20000100a00 */
[----:B--2---:R0:W-:Y:S04]  /*50ab0*/  STL.64 [R1+0x2b38], R24 ;  /* 0x002b381801007387 */ /* 0x0041e80000100a00 */
[----:B0-----:R-:W2:Y:S01]  /*50ac0*/  LDL.LU R24, [R1+0x130] ;  /* 0x0001300001187983 */ /* 0x001ea20000300800 */
[----:B------:R-:W2:Y:S01]  /*50ad0*/  LDL.LU R25, [R1+0x134] ;  /* 0x0001340001197983 */ /* 0x000ea20000300800 */
[----:B----4-:R-:W-:-:S02]  /*50ae0*/  MOV R26, R4 ;  /* 0x00000004001a7202 */ /* 0x010fc40000000f00 */
[----:B------:R-:W-:Y:S02]  /*50af0*/  MOV R14, R6 ;  /* 0x00000006000e7202 */ /* 0x000fe40000000f00 */
[----:B------:R-:W-:Y:S01]  /*50b00*/  MOV R15, R7 ;  /* 0x00000007000f7202 */ /* 0x000fe20000000f00 */
[----:B------:R-:W4:Y:S01]  /*50b10*/  LDL.LU R4, [R1+0x2c90] ;  /* 0x002c900001047983 */ /* 0x000f220000300800 */
[----:B------:R-:W-:Y:S02]  /*50b20*/  IMAD.MOV.U32 R27, RZ, RZ, R5 ;  /* 0x000000ffff1b7224 */ /* 0x000fe400078e0005 */
[----:B------:R-:W4:Y:S02]  /*50b30*/  LDL.LU R5, [R1+0x2c8c] ;  /* 0x002c8c0001057983 */ /* 0x000f240000300800 */
[----:B------:R-:W4:Y:S01]  /*50b40*/  LDL.LU R6, [R1+0x2c88] ;  /* 0x002c880001067983 */ /* 0x000f220000300800 */
[----:B------:R-:W4:Y:S01]  /*50b50*/  LDL.LU R7, [R1+0x2c84] ;  /* 0x002c840001077983 */ /* 0x000f220000300800 */
[----:B------:R0:W-:Y:S02]  /*50b60*/  STL.64 [R1+0x2bd0], R14 ;  /* 0x002bd00e01007387 */ /* 0x0001e40000100a00 */
[----:B0-----:R-:W-:Y:S01]  /*50b70*/  MOV R14, R2 ;  /* 0x00000002000e7202 */ /* 0x001fe20000000f00 */
[----:B------:R-:W-:Y:S01]  /*50b80*/  IMAD.MOV.U32 R15, RZ, RZ, R0 ;  /* 0x000000ffff0f7224 */ /* 0x000fe200078e0000 */
[----:B------:R-:W4:Y:S01]  /*50b90*/  LDL.LU R2, [R1+0x2c80] ;  /* 0x002c800001027983 */ /* 0x000f220000300800 */
[----:B------:R-:W4:Y:S03]  /*50ba0*/  LDL.LU R0, [R1+0x2c7c] ;  /* 0x002c7c0001007983 */ /* 0x000f260000300800 */
[----:B------:R-:W-:Y:S01]  /*50bb0*/  STL.64 [R1+0x2be8], R14 ;  /* 0x002be80e01007387 */ /* 0x000fe20000100a00 */
[----:B------:R3:W-:Y:S02]  /*50bc0*/  STL.64 [R1+0x2b58], R26 ;  /* 0x002b581a01007387 */ /* 0x0007e40000100a00 */
[----:B---3--:R-:W-:Y:S01]  /*50bd0*/  MOV R26, R22 ;  /* 0x00000016001a7202 */ /* 0x008fe20000000f00 */
[----:B------:R-:W-:Y:S01]  /*50be0*/  IMAD.MOV.U32 R27, RZ, RZ, R23 ;  /* 0x000000ffff1b7224 */ /* 0x000fe200078e0017 */
[----:B------:R-:W-:Y:S01]  /*50bf0*/  MOV R14, R3 ;  /* 0x00000003000e7202 */ /* 0x000fe20000000f00 */
[----:B--2---:R0:W-:Y:S02]  /*50c00*/  STL.64 [R1+0x2b50], R24 ;  /* 0x002b501801007387 */ /* 0x0041e40000100a00 */
[----:B0-----:R-:W-:-:S02]  /*50c10*/  MOV R24, R29 ;  /* 0x0000001d00187202 */ /* 0x001fc40000000f00 */
[----:B------:R-:W-:Y:S01]  /*50c20*/  MOV R25, R28 ;  /* 0x0000001c00197202 */ /* 0x000fe20000000f00 */
[----:B------:R-:W2:Y:S01]  /*50c30*/  LDL.LU R29, [R1+0x2c78] ;  /* 0x002c7800011d7983 */ /* 0x000ea20000300800 */
[----:B------:R-:W3:Y:S02]  /*50c40*/  LDL.LU R28, [R1+0x2c74] ;  /* 0x002c7400011c7983 */ /* 0x000ee40000300800 */
[----:B------:R-:W3:Y:S02]  /*50c50*/  LDL.LU R22, [R1+0x2c70] ;  /* 0x002c700001167983 */ /* 0x000ee40000300800 */
[----:B------:R-:W3:Y:S01]  /*50c60*/  LDL.LU R23, [R1+0x2c6c] ;  /* 0x002c6c0001177983 */ /* 0x000ee20000300800 */
[----:B------:R-:W3:Y:S01]  /*50c70*/  LDL.LU R3, [R1+0x2c68] ;  /* 0x002c680001037983 */ /* 0x000ee20000300800 */
[----:B------:R4:W-:Y:S02]  /*50c80*/  STL.64 [R1+0x2b80], R26 ;  /* 0x002b801a01007387 */ /* 0x0009e40000100a00 */
[----:B------:R0:W-:Y:S01]  /*50c90*/  STL.64 [R1+0x2b78], R24 ;  /* 0x002b781801007387 */ /* 0x0001e20000100a00 */
[----:B----4-:R-:W-:-:S02]  /*50ca0*/  MOV R27, R4 ;  /* 0x00000004001b7202 */ /* 0x010fc40000000f00 */
[----:B------:R-:W-:Y:S01]  /*50cb0*/  MOV R26, R5 ;  /* 0x00000005001a7202 */ /* 0x000fe20000000f00 */
[----:B------:R-:W4:Y:S01]  /*50cc0*/  LDL.LU R4, [R1+0x1c0] ;  /* 0x0001c00001047983 */ /* 0x000f220000300800 */
[----:B0-----:R-:W-:Y:S02]  /*50cd0*/  IMAD.MOV.U32 R25, RZ, RZ, R6 ;  /* 0x000000ffff197224 */ /* 0x001fe400078e0006 */
[----:B------:R-:W4:Y:S01]  /*50ce0*/  LDL.LU R5, [R1+0x1c4] ;  /* 0x0001c40001057983 */ /* 0x000f220000300800 */
[----:B------:R-:W-:Y:S01]  /*50cf0*/  MOV R24, R7 ;  /* 0x0000000700187202 */ /* 0x000fe20000000f00 */
[----:B------:R-:W4:Y:S01]  /*50d00*/  LDL.LU R6, [R1+0x1c8] ;  /* 0x0001c80001067983 */ /* 0x000f220000300800 */
[----:B------:R-:W4:Y:S02]  /*50d10*/  LDL.LU R7, [R1+0x1cc] ;  /* 0x0001cc0001077983 */ /* 0x000f240000300800 */
[----:B------:R-:W4:Y:S02]  /*50d20*/  LDL.LU R8, [R1+0x1e0] ;  /* 0x0001e00001087983 */ /* 0x000f240000300800 */
[----:B------:R-:W4:Y:S01]  /*50d30*/  LDL.LU R9, [R1+0x1e4] ;  /* 0x0001e40001097983 */ /* 0x000f220000300800 */
[----:B------:R-:W4:Y:S01]  /*50d40*/  LDL.LU R10, [R1+0x1e8] ;  /* 0x0001e800010a7983 */ /* 0x000f220000300800 */
[----:B------:R-:W4:Y:S02]  /*50d50*/  LDL.LU R11, [R1+0x1ec] ;  /* 0x0001ec00010b7983 */ /* 0x000f240000300800 */
[----:B------:R0:W-:Y:S02]  /*50d60*/  STL.64 [R1+0x2b98], R26 ;  /* 0x002b981a01007387 */ /* 0x0001e40000100a00 */
[----:B------:R2:W-:Y:S01]  /*50d70*/  STL.64 [R1+0x2b90], R24 ;  /* 0x002b901801007387 */ /* 0x0005e20000100a00 */
[----:B0-----:R-:W-:-:S02]  /*50d80*/  MOV R26, R0 ;  /* 0x00000000001a7202 */ /* 0x001fc40000000f00 */
[----:B------:R-:W-:Y:S01]  /*50d90*/  MOV R27, R2 ;  /* 0x00000002001b7202 */ /* 0x000fe20000000f00 */
[----:B--2---:R-:W-:Y:S01]  /*50da0*/  IMAD.MOV.U32 R25, RZ, RZ, R29 ;  /* 0x000000ffff197224 */ /* 0x004fe200078e001d */
[----:B---3--:R-:W-:Y:S02]  /*50db0*/  MOV R24, R28 ;  /* 0x0000001c00187202 */ /* 0x008fe40000000f00 */
[----:B------:R-:W2:Y:S01]  /*50dc0*/  LDL.LU R28, [R1+0x2c64] ;  /* 0x002c6400011c7983 */ /* 0x000ea20000300800 */
[----:B------:R-:W3:Y:S02]  /*50dd0*/  LDL.LU R29, [R1+0x2c60] ;  /* 0x002c6000011d7983 */ /* 0x000ee40000300800 */
[----:B------:R-:W4:Y:S02]  /*50de0*/  LDL.LU R0, [R1+0x2c5c] ;  /* 0x002c5c0001007983 */ /* 0x000f240000300800 */
[----:B------:R-:W4:Y:S01]  /*50df0*/  LDL.LU R2, [R1+0x2c58] ;  /* 0x002c580001027983 */ /* 0x000f220000300800 */
[----:B------:R-:W-:Y:S01]  /*50e00*/  STL.64 [R1+0x2bb0], R26 ;  /* 0x002bb01a01007387 */ /* 0x000fe20000100a00 */
[----:B------:R0:W-:Y:S03]  /*50e10*/  STL.64 [R1+0x2ba8], R24 ;  /* 0x002ba81801007387 */ /* 0x0001e60000100a00 */
[----:B0-----:R-:W4:Y:S01]  /*50e20*/  LDL.LU R24, [R1+0x180] ;  /* 0x0001800001187983 */ /* 0x001f220000300800 */
[----:B------:R-:W-:-:S02]  /*50e30*/  MOV R25, R3 ;  /* 0x0000000300197202 */ /* 0x000fc40000000f00 */
[----:B------:R-:W4:Y:S02]  /*50e40*/  LDL.LU R3, [R1+0x2c54] ;  /* 0x002c540001037983 */ /* 0x000f240000300800 */
[----:B------:R-:W-:Y:S01]  /*50e50*/  IMAD.MOV.U32 R26, RZ, RZ, R23 ;  /* 0x000000ffff1a7224 */ /* 0x000fe200078e0017 */
[----:B------:R-:W-:Y:S01]  /*50e60*/  MOV R27, R22 ;  /* 0x00000016001b7202 */ /* 0x000fe20000000f00 */
[----:B------:R-:W4:Y:S01]  /*50e70*/  LDL.LU R23, [R1+0x2c50] ;  /* 0x002c500001177983 */ /* 0x000f220000300800 */
[----:B------:R-:W4:Y:S03]  /*50e80*/  LDL.LU R22, [R1+0x2c4c] ;  /* 0x002c4c0001167983 */ /* 0x000f260000300800 */
[----:B------:R2:W-:Y:S02]  /*50e90*/  STL.64 [R1+0x2bc8], R26 ;  /* 0x002bc81a01007387 */ /* 0x0005e40000100a00 */
[----:B--2---:R-:W-:Y:S01]  /*50ea0*/  MOV R27, R28 ;  /* 0x0000001c001b7202 */ /* 0x004fe20000000f00 */
[----:B---3--:R-:W-:Y:S01]  /*50eb0*/  IMAD.MOV.U32 R26, RZ, RZ, R29 ;  /* 0x000000ffff1a7224 */ /* 0x008fe200078e001d */
[----:B----4-:R0:W-:Y:S02]  /*50ec0*/  STL.64 [R1+0x2bc0], R24 ;  /* 0x002bc01801007387 */ /* 0x0101e40000100a00 */
[----:B0-----:R-:W-:-:S02]  /*50ed0*/  MOV R24, R2 ;  /* 0x0000000200187202 */ /* 0x001fc40000000f00 */
[----:B------:R-:W-:Y:S01]  /*50ee0*/  MOV R25, R0 ;  /* 0x0000000000197202 */ /* 0x000fe20000000f00 */
[----:B------:R-:W2:Y:S01]  /*50ef0*/  LDL.LU R2, [R1+0x2c48] ;  /* 0x002c480001027983 */ /* 0x000ea20000300800 */
[----:B------:R-:W3:Y:S02]  /*50f00*/  LDL.LU R0, [R1+0x2c44] ;  /* 0x002c440001007983 */ /* 0x000ee40000300800 */
[----:B------:R-:W4:Y:S02]  /*50f10*/  LDL.LU R29, [R1+0x2c40] ;  /* 0x002c4000011d7983 */ /* 0x000f240000300800 */
[----:B------:R-:W2:Y:S01]  /*50f20*/  LDL.LU R28, [R1+0x2c3c] ;  /* 0x002c3c00011c7983 */ /* 0x000ea20000300800 */
[----:B------:R0:W-:Y:S01]  /*50f30*/  STL.64 [R1+0x2be0], R26 ;  /* 0x002be01a01007387 */ /* 0x0001e20000100a00 */
[----:B------:R1:W-:Y:S01]  /*50f40*/  STL.64 [R1+0x2bd8], R24 ;  /* 0x002bd81801007387 */ /* 0x0003e20000100a00 */
[----:B0-----:R-:W-:Y:S02]  /*50f50*/  MOV R26, R23 ;  /* 0x00000017001a7202 */ /* 0x001fe40000000f00 */
[----:B-1----:R-:W2:Y:S01]  /*50f60*/  LDL.LU R24, [R1+0x1a0] ;  /* 0x0001a00001187983 */ /* 0x002ea20000300800 */
[----:B------:R-:W-:-:S02]  /*50f70*/  MOV R25, R22 ;  /* 0x0000001600197202 */ /* 0x000fc40000000f00 */
[----:B------:R-:W2:Y:S02]  /*50f80*/  LDL.LU R22, [R1+0x2c38] ;  /* 0x002c380001167983 */ /* 0x000ea40000300800 */
[----:B------:R-:W2:Y:S02]  /*50f90*/  LDL.LU R23, [R1+0x2c34] ;  /* 0x002c340001177983 */ /* 0x000ea40000300800 */
[----:B------:R-:W-:Y:S02]  /*50fa0*/  IMAD.MOV.U32 R27, RZ, RZ, R3 ;  /* 0x000000ffff1b7224 */ /* 0x000fe400078e0003 */
[----:B------:R-:W4:Y:S03]  /*50fb0*/  LDL.LU R3, [R1+0x2c30] ;  /* 0x002c300001037983 */ /* 0x000f260000300800 */
[----:B------:R3:W-:Y:S01]  /*50fc0*/  STL.64 [R1+0x2bf8], R26 ;  /* 0x002bf81a01007387 */ /* 0x0007e20000100a00 */
[----:B--2---:R-:W-:Y:S01]  /*50fd0*/  HMMA.16816.F32 R8, R16, R22, R8 ;  /* 0x000000161008723c */ /* 0x004fe20000001808 */
[----:B------:R0:W-:Y:S01]  /*50fe0*/  STL.64 [R1+0x2bf0], R24 ;  /* 0x002bf01801007387 */ /* 0x0001e20000100a00 */
[----:B---3--:R-:W-:Y:S01]  /*50ff0*/  MOV R26, R0 ;  /* 0x00000000001a7202 */ /* 0x008fe20000000f00 */
[----:B------:R-:W-:Y:S01]  /*51000*/  IMAD.MOV.U32 R27, RZ, RZ, R2 ;  /* 0x000000ffff1b7224 */ /* 0x000fe200078e0002 */
[----:B0-----:R-:W-:-:S02]  /*51010*/  MOV R24, R28 ;  /* 0x0000001c00187202 */ /* 0x001fc40000000f00 */
[----:B----4-:R-:W-:Y:S01]  /*51020*/  MOV R25, R29 ;  /* 0x0000001d00197202 */ /* 0x010fe20000000f00 */
[----:B------:R-:W2:Y:S01]  /*51030*/  LDL.LU R28, [R1+0x2c2c] ;  /* 0x002c2c00011c7983 */ /* 0x000ea20000300800 */
[----:B------:R-:W3:Y:S02]  /*51040*/  LDL.LU R29, [R1+0x2c28] ;  /* 0x002c2800011d7983 */ /* 0x000ee40000300800 */
[----:B------:R-:W4:Y:S02]  /*51050*/  LDL.LU R0, [R1+0x2c24] ;  /* 0x002c240001007983 */ /* 0x000f240000300800 */
[----:B------:R-:W2:Y:S11]  /*51060*/  LDL.LU R2, [R1+0x2c20] ;  /* 0x002c200001027983 */ /* 0x000eb60000300800 */
[----:B------:R-:W-:Y:S01]  /*51070*/  STL.64 [R1+0x680], R8 ;  /* 0x0006800801007387 */ /* 0x000fe20000100a00 */
[----:B------:R0:W-:Y:S03]  /*51080*/  STL.64 [R1+0x688], R10 ;  /* 0x0006880a01007387 */ /* 0x0001e60000100a00 */
[----:B0-----:R-:W2:Y:S01]  /*51090*/  LDL.LU.64 R10, [R1+0x2c18] ;  /* 0x002c1800010a7983 */ /* 0x001ea20000300a00 */
[----:B------:R-:W3:Y:S01]  /*510a0*/  LDL.LU.64 R8, [R1+0x2c10] ;  /* 0x002c100001087983 */ /* 0x000ee20000300a00 */
[----:B------:R-:W-:Y:S01]  /*510b0*/  MOV R15, R20 ;  /* 0x00000014000f7202 */ /* 0x000fe20000000f00 */
[----:B--2---:R-:W-:Y:S01]  /*510c0*/  HMMA.16816.F32 R16, R16, R10, R4 ;  /* 0x0000000a1010723c */ /* 0x004fe20000001804 */
[----:B------:R-:W2:Y:S01]  /*510d0*/  LDL.LU.64 R6, [R1+0x2c08] ;  /* 0x002c080001067983 */ /* 0x000ea20000300a00 */
[----:B------:R-:W2:Y:S11]  /*510e0*/  LDL.LU.64 R4, [R1+0x2c00] ;  /* 0x002c000001047983 */ /* 0x000eb60000300a00 */
[----:B------:R-:W-:Y:S10]  /*510f0*/  @!UPT UIADD3 URZ, URZ, URZ, URZ ;  /* 0x0000003f3f3ff290 */ /* 0x000ff4000fffe03f */
[----:B------:R-:W-:Y:S01]  /*51100*/  STL.64 [R1+0x690], R16 ;  /* 0x0006901001007387 */ /* 0x000fe20000100a00 */
[----:B------:R-:W-:Y:S01]  /*51110*/  STL.64 [R1+0x698], R18 ;  /* 0x0006981201007387 */ /* 0x000fe20000100a00 */
[C---:B--2---:R-:W-:Y:S02]  /*51120*/  HMMA.16816.F32 R12, R4.reuse, R14, R24 ;  /* 0x0000000e040c723c */ /* 0x044fe40000001818 */
[----:B------:R-:W2:Y:S01]  /*51130*/  LDL.LU.64 R26, [R1+0x2bf8] ;  /* 0x002bf800011a7983 */ /* 0x000ea20000300a00 */
[----:B------:R-:W2:Y:S11]  /*51140*/  LDL.LU.64 R24, [R1+0x2bf0] ;  /* 0x002bf00001187983 */ /* 0x000eb60000300a00 */
[----:B------:R-:W-:Y:S09]  /*51150*/  @!UPT UIADD3 URZ, URZ, URZ, URZ ;  /* 0x0000003f3f3ff290 */ /* 0x000ff2000fffe03f */
[----:B------:R-:W-:Y:S01]  /*51160*/  STL.64 [R1+0x6a0], R12 ;  /* 0x0006a00c01007387 */ /* 0x000fe20000100a00 */
        /* <DEDUP_REMOVED lines=30> */
[----:B--2---:R-:W-:Y:S02]  /*51350*/  HMMA.16816.F32 R12, R4, R14, R24 ;  /* 0x0000000e040c723c */ /* 0x004fe40000001818 */
[----:B------:R-:W2:Y:S01]  /*51360*/  LDL.LU.64 R26, [R1+0x2b80] ;  /* 0x002b8000011a7983 */ /* 0x000ea20000300a00 */
[----:B------:R-:W2:Y:S11]  /*51370*/  LDL.LU.64 R24, [R1+0x2b78] ;  /* 0x002b780001187983 */ /* 0x000eb60000300a00 */
[----:B------:R-:W-:Y:S09]  /*51380*/  @!UPT UIADD3 URZ, URZ, URZ, URZ ;  /* 0x0000003f3f3ff290 */ /* 0x000ff2000fffe03f */
[----:B------:R-:W-:Y:S01]  /*51390*/  STL.64 [R1+0x6f0], R12 ;  /* 0x0006f00c01007387 */ /* 0x000fe20000100a00 */
[----:B------:R0:W-:Y:S03]  /*513a0*/  STL.64 [R1+0x6f8], R14 ;  /* 0x0006f80e01007387 */ /* 0x0001e60000100a00 */
[----:B0-----:R-:W2:Y:S01]  /*513b0*/  LDL.LU.64 R14, [R1+0x2b70] ;  /* 0x002b7000010e7983 */ /* 0x001ea20000300a00 */
[----:B------:R-:W2:Y:S01]  /*513c0*/  LDL.LU.64 R12, [R1+0x2b68] ;  /* 0x002b6800010c7983 */ /* 0x000ea20000300a00 */
[----:B---3--:R-:W-:Y:S02]  /*513d0*/  MOV R18, R9 ;  /* 0x0000000900127202 */ /* 0x008fe40000000f00 */
[----:B------:R-:W-:-:S07]  /*513e0*/  MOV R19, R8 ;  /* 0x0000000800137202 */ /* 0x000fce0000000f00 */
[C---:B--2---:R-:W-:Y:S01]  /*513f0*/  HMMA.16816.F32 R16, R4.reuse, R18, R12 ;  /* 0x000000120410723c */ /* 0x044fe2000000180c */
[----:B------:R-:W2:Y:S11]  /*51400*/  LDL.LU.64 R14, [R1+0x2b60] ;  /* 0x002b6000010e7983 */ /* 0x000eb60000300a00 */
[----:B------:R-:W-:Y:S11]  /*51410*/  @!UPT UIADD3 URZ, URZ, URZ, URZ ;  /* 0x0000003f3f3ff290 */ /* 0x000ff6000fffe03f */
[----:B------:R0:W-:Y:S01]  /*51420*/  STL.64 [R1+0x700], R16 ;  /* 0x0007001001007387 */ /* 0x0001e20000100a00 */
[----:B------:R-:W-:Y:S03]  /*51430*/  STL.64 [R1+0x708], R18 ;  /* 0x0007081201007387 */ /* 0x000fe60000100a00 */
[----:B0-----:R-:W3:Y:S01]  /*51440*/  LDL.LU R17, [R1+0xa80] ;  /* 0x000a800001117983 */ /* 0x001ee20000300800 */
[----:B------:R-:W3:Y:S02]  /*51450*/  LDL.LU R9, [R1+0xa84] ;  /* 0x000a840001097983 */ /* 0x000ee40000300800 */
[----:B------:R-:W3:Y:S01]  /*51460*/  LDL.LU R8, [R1+0xa88] ;  /* 0x000a880001087983 */ /* 0x000ee20000300800 */
[C---:B--2---:R-:W-:Y:S01]  /*51470*/  HMMA.16816.F32 R12, R4.reuse, R14, R24 ;  /* 0x0000000e040c723c */ /* 0x044fe20000001818 */
[----:B------:R-:W2:Y:S01]  /*51480*/  LDL.LU.64 R26, [R1+0x2b58] ;  /* 0x002b5800011a7983 */ /* 0x000ea20000300a00 */
[----:B------:R-:W2:Y:S11]  /*51490*/  LDL.LU.64 R24, [R1+0x2b50] ;  /* 0x002b500001187983 */ /* 0x000eb60000300a00 */
[----:B------:R-:W-:Y:S10]  /*514a0*/  @!UPT UIADD3 URZ, URZ, URZ, URZ ;  /* 0x0000003f3f3ff290 */ /* 0x000ff4000fffe03f */
        /* <DEDUP_REMOVED lines=37> */
[----:B0-----:R-:W2:Y:S01]  /*51700*/  LDL.LU.64 R14, [R1+0x2ad0] ;  /* 0x002ad000010e7983 */ /* 0x001ea20000300a00 */
        /* <DEDUP_REMOVED lines=15> */
[----:B---3--:R-:W-:Y:S02]  /*51800*/  FFMA R17, R29, R17, R21 ;  /* 0x000000111d117223 */ /* 0x008fe40000000015 */
[----:B------:R-:W-:Y:S02]  /*51810*/  FFMA R9, R28, R9, R24 ;  /* 0x000000091c097223 */ /* 0x000fe40000000018 */
[----:B------:R-:W-:Y:S01]  /*51820*/  FFMA R8, R3, R8, R25 ;  /* 0x0000000803087223 */ /* 0x000fe20000000019 */
[----:B--2---:R-:W-:Y:S07]  /*51830*/  HMMA.16816.F32 R12, R4, R10, R12 ;  /* 0x0000000a040c723c */ /* 0x004fee000000180c */
[----:B------:R-:W-:-:S04]  /*51840*/  IMAD.MOV.U32 R4, RZ, RZ, 0x80 ;  /* 0x00000080ff047424 */ /* 0x000fc800078e00ff */
[C---:B----4-:R-:W-:Y:S02]  /*51850*/  IMAD R0, R4.reuse, c[0x0][0x1a4], R0 ;  /* 0x0000690004007a24 */ /* 0x050fe400078e0200 */
[----:B------:R-:W-:-:S10]  /*51860*/  IMAD R2, R4, c[0x0][0x1b4], R2 ;  /* 0x00006d0004027a24 */ /* 0x000fd400078e0202 */
[----:B------:R-:W-:Y:S01]  /*51870*/  STL.64 [R1+0x790], R12 ;  /* 0x0007900c01007387 */ /* 0x000fe20000100a00 */
[----:B------:R-:W-:Y:S02]  /*51880*/  STL.64 [R1+0x798], R14 ;  /* 0x0007980e01007387 */ /* 0x000fe40000100a00 */
[----:B------:R-:W-:Y:S02]  /*51890*/  STL [R1+0xa80], R17 ;  /* 0x000a801101007387 */ /* 0x000fe40000100800 */
[----:B------:R-:W2:Y:S01]  /*518a0*/  LDL R4, [R1+0x474] ;  /* 0x0004740001047983 */ /* 0x000ea20000100800 */
[----:B------:R-:W-:Y:S01]  /*518b0*/  STL [R1+0xa84], R9 ;  /* 0x000a840901007387 */ /* 0x000fe20000100800 */
[----:B------:R-:W3:Y:S02]  /*518c0*/  LDL R3, [R1+0x470] ;  /* 0x0004700001037983 */ /* 0x000ee40000100800 */
[----:B------:R-:W-:Y:S01]  /*518d0*/  STL [R1+0xa88], R8 ;  /* 0x000a880801007387 */ /* 0x000fe20000100800 */
[----:B------:R-:W0:Y:S04]  /*518e0*/  S2R R20, SR_CTAID.X ;  /* 0x0000000000147919 */ /* 0x000e280000002500 */
[----:B--2---:R1:W-:Y:S04]  /*518f0*/  STL [R1+0xa48], R4 ;  /* 0x000a480401007387 */ /* 0x0043e80000100800 */
[----:B-1----:R-:W2:Y:S01]  /*51900*/  LDL R4, [R1+0x46c] ;  /* 0x00046c0001047983 */ /* 0x002ea20000100800 */
[----:B---3--:R1:W-:Y:S03]  /*51910*/  STL [R1+0xa70], R3 ;  /* 0x000a700301007387 */ /* 0x0083e60000100800 */
[----:B-1----:R-:W3:Y:S01]  /*51920*/  LDL R3, [R1+0x468] ;  /* 0x0004680001037983 */ /* 0x002ee20000100800 */
[----:B0-----:R-:W-:Y:S01]  /*51930*/  SHF.L.U32 R20, R20, 0x5, RZ ;  /* 0x0000000514147819 */ /* 0x001fe200000006ff */
[----:B------:R-:W-:-:S03]  /*51940*/  UIADD3 UR4, UR4, 0x80, URZ ;  /* 0x0000008004047890 */ /* 0x000fc6000fffe03f */
[----:B------:R-:W-:-:S04]  /*51950*/  IADD3 R16, R20, 0x20, RZ ;  /* 0x0000002014107810 */ /* 0x000fc80007ffe0ff */
[----:B------:R-:W-:Y:S01]  /*51960*/  ISETP.LE.AND P1, PT, R16, UR4, PT ;  /* 0x0000000410007c0c */ /* 0x000fe2000bf23270 */
[----:B--2---:R0:W-:Y:S04]  /*51970*/  STL [R1+0xa74], R4 ;  /* 0x000a740401007387 */ /* 0x0041e80000100800 */
[----:B---3--:R0:W-:Y:S08]  /*51980*/  STL [R1+0xa78], R3 ;  /* 0x000a780301007387 */ /* 0x0081f00000100800 */
[----:B------:R-:W-:Y:S01]  /*51990*/  @P1 CALL.REL.NOINC `(.L_x_0) ;  /* 0x0000001000001944 */ /* 0x000fe20003c00000 */
[----:B------:R-:W-:Y:S05]  /*519a0*/  BRA `(.L_x_1) ;  /* 0xfffc24f000007947 */ /* 0x000fea000383ffff */
.L_x_0:
[----:B-1----:R-:W2:Y:S04]  /*519b0*/  LDL.LU R2, [R1+0x5a0] ;  /* 0x0005a00001027983 */ /* 0x002ea80000300800 */
[----:B------:R-:W3:Y:S04]  /*519c0*/  LDL.LU R0, [R1+0x5a4] ;  /* 0x0005a40001007983 */ /* 0x000ee80000300800 */
[----:B0-----:R-:W0:Y:S02]  /*519d0*/  S2R R3, SR_TID.X ;  /* 0x0000000000037919 */ /* 0x001e240000002100 */
[----:B0-----:R-:W-:-:S02]  /*519e0*/  LOP3.LUT R3, R3, 0x7f, RZ, 0xc0, !PT ;  /* 0x0000007f03037812 */ /* 0x001fc400078ec0ff */
[----:B------:R-:W-:Y:S02]  /*519f0*/  BAR.SYNC.DEFER_BLOCKING 0x0 ;  /* 0x0000000000007b1d */ /* 0x000fe40000010000 */
[----:B------:R-:W-:-:S04]  /*51a00*/  ISETP.GE.U32.AND P0, PT, R3, 0x20, PT ;  /* 0x000000200300780c */ /* 0x000fc80003f06070 */
[----:B--2---:R0:W-:Y:S04]  /*51a10*/  STL [R1+0x1a4], R2 ;  /* 0x0001a40201007387 */ /* 0x0041e80000100800 */
[----:B0-----:R-:W2:Y:S04]  /*51a20*/  LDL.LU R2, [R1+0x5a8] ;  /* 0x0005a80001027983 */ /* 0x001ea80000300800 */
[----:B---3--:R0:W-:Y:S04]  /*51a30*/  STL [R1+0x1a8], R0 ;  /* 0x0001a80001007387 */ /* 0x0081e80000100800 */
[----:B0-----:R-:W3:Y:S04]  /*51a40*/  LDL.LU R0, [R1+0x5ac] ;  /* 0x0005ac0001007983 */ /* 0x001ee80000300800 */
        /* <DEDUP_REMOVED lines=29> */
[----:B------:R-:W2:Y:S04]  /*51c20*/  LDL.LU R25, [R1+0x5e8] ;  /* 0x0005e80001197983 */ /* 0x000ea80000300800 */
[----:B---3--:R1:W-:Y:S04]  /*51c30*/  STL [R1+0x1a0], R0 ;  /* 0x0001a00001007387 */ /* 0x0083e80000100800 */
[----:B--2---:R-:W-:Y:S04]  /*51c40*/  STL [R1+0x2eb0], R25 ;  /* 0x002eb01901007387 */ /* 0x004fe80000100800 */
[----:B------:R-:W2:Y:S04]  /*51c50*/  LDL.LU R24, [R1+0x5ec] ;  /* 0x0005ec0001187983 */ /* 0x000ea80000300800 */
[----:B--2---:R-:W-:Y:S04]  /*51c60*/  STL [R1+0x2eb4], R24 ;  /* 0x002eb41801007387 */ /* 0x004fe80000100800 */
[----:B0-----:R-:W2:Y:S04]  /*51c70*/  LDL.LU R2, [R1+0x5f0] ;  /* 0x0005f00001027983 */ /* 0x001ea80000300800 */
[----:B-1----:R-:W3:Y:S04]  /*51c80*/  LDL.LU R0, [R1+0x5f4] ;  /* 0x0005f40001007983 */ /* 0x002ee80000300800 */
        /* <DEDUP_REMOVED lines=81> */
[----:B0-----:R-:W2:Y:S04]  /*521a0*/  LDL.LU R2, [R1+0x698] ;  /* 0x0006980001027983 */ /* 0x001ea80000300800 */
[----:B---3--:R0:W-:Y:S04]  /*521b0*/  STL [R1+0x11c], R0 ;  /* 0x00011c0001007387 */ /* 0x0081e80000100800 */
[----:B0-----:R-:W3:Y:S04]  /*521c0*/  LDL.LU R0, [R1+0x69c] ;  /* 0x00069c0001007983 */ /* 0x001ee80000300800 */
[----:B--2---:R0:W-:Y:S04]  /*521d0*/  STL [R1], R2 ;  /* 0x0000000201007387 */ /* 0x0041e80000100800 */
        /* <DEDUP_REMOVED lines=79> */
[----:B--2---:R-:W-:Y:S04]  /*526d0*/  STL [R1+0x4c], R2 ;  /* 0x00004c0201007387 */ /* 0x004fe80000100800 */
[----:B------:R-:W2:Y:S04]  /*526e0*/  LDL.LU R5, [R1+0x740] ;  /* 0x0007400001057983 */ /* 0x000ea80000300800 */
[----:B---3--:R0:W-:Y:S04]  /*526f0*/  STL [R1+0x50], R0 ;  /* 0x0000500001007387 */ /* 0x0081e80000100800 */
[----:B--2---:R-:W-:Y:S04]  /*52700*/  STL [R1+0x2f84], R5 ;  /* 0x002f840501007387 */ /* 0x004fe80000100800 */
[----:B------:R-:W2:Y:S04]  /*52710*/  LDL.LU R4, [R1+0x744] ;  /* 0x0007440001047983 */ /* 0x000ea80000300800 */
[----:B--2---:R-:W-:Y:S04]  /*52720*/  STL [R1+0x2f88], R4 ;  /* 0x002f880401007387 */ /* 0x004fe80000100800 */
[----:B0-----:R-:W2:Y:S04]  /*52730*/  LDL.LU R0, [R1+0x748] ;  /* 0x0007480001007983 */ /* 0x001ea80000300800 */
[----:B------:R-:W3:Y:S04]  /*52740*/  LDL.LU R2, [R1+0x74c] ;  /* 0x00074c0001027983 */ /* 0x000ee80000300800 */
        /* <DEDUP_REMOVED lines=19> */
[----:B------:R-:W3:Y:S04]  /*52880*/  LDL.LU R24, [R1+0x774] ;  /* 0x0007740001187983 */ /* 0x000ee80000300800 */
[----:B--2---:R1:W-:Y:S04]  /*52890*/  STL [R1+0xf0], R0 ;  /* 0x0000f00001007387 */ /* 0x0043e80000100800 */
[----:B---3--:R-:W-:Y:S04]  /*528a0*/  STL [R1+0x2f8c], R24 ;  /* 0x002f8c1801007387 */ /* 0x008fe80000100800 */
[----:B0-----:R-:W2:Y:S04]  /*528b0*/  LDL.LU R2, [R1+0x778] ;  /* 0x0007780001027983 */ /* 0x001ea80000300800 */
[----:B-1----:R-:W3:Y:S04]  /*528c0*/  LDL.LU R0, [R1+0x77c] ;  /* 0x00077c0001007983 */ /* 0x002ee80000300800 */
[----:B--2---:R-:W-:Y:S04]  /*528d0*/  STL [R1+0x6c], R2 ;  /* 0x00006c0201007387 */ /* 0x004fe80000100800 */
[----:B------:R-:W2:Y:S04]  /*528e0*/  LDL.LU R23, [R1+0x780] ;  /* 0x0007800001177983 */ /* 0x000ea80000300800 */
[----:B---3--:R0:W-:Y:S04]  /*528f0*/  STL [R1+0x70], R0 ;  /* 0x0000700001007387 */ /* 0x0081e80000100800 */
[----:B--2---:R-:W-:Y:S04]  /*52900*/  STL [R1+0x2f90], R23 ;  /* 0x002f901701007387 */ /* 0x004fe80000100800 */
[----:B0-----:R-:W2:Y:S04]  /*52910*/  LDL.LU R0, [R1+0x784] ;  /* 0x0007840001007983 */ /* 0x001ea80000300800 */
[----:B------:R-:W3:Y:S04]  /*52920*/  LDL.LU R7, [R1+0x788] ;  /* 0x0007880001077983 */ /* 0x000ee80000300800 */
[----:B--2---:R0:W-:Y:S04]  /*52930*/  STL [R1+0xfc], R0 ;  /* 0x0000fc0001007387 */ /* 0x0041e80000100800 */
[----:B------:R-:W2:Y:S04]  /*52940*/  LDL.LU R6, [R1+0x78c] ;  /* 0x00078c0001067983 */ /* 0x000ea80000300800 */
[----:B------:R-:W0:Y:S04]  /*52950*/  LDL.LU R26, [R1+0xa7c] ;  /* 0x000a7c00011a7983 */ /* 0x000e280000300800 */
[----:B------:R-:W4:Y:S04]  /*52960*/  LDL.LU R22, [R1+0x790] ;  /* 0x0007900001167983 */ /* 0x000f280000300800 */
[----:B---3--:R-:W-:Y:S04]  /*52970*/  STL [R1+0x74], R7 ;  /* 0x0000740701007387 */ /* 0x008fe80000100800 */
[----:B----4-:R-:W-:Y:S04]  /*52980*/  STL [R1+0x2f94], R22 ;  /* 0x002f941601007387 */ /* 0x010fe80000100800 */
[----:B--2---:R-:W-:Y:S04]  /*52990*/  STL [R1+0x78], R6 ;  /* 0x0000780601007387 */ /* 0x004fe80000100800 */
[----:B------:R-:W2:Y:S04]  /*529a0*/  LDL.LU R25, [R1+0x794] ;  /* 0x0007940001197983 */ /* 0x000ea80000300800 */
[----:B------:R-:W1:Y:S01]  /*529b0*/  S2R R3, SR_TID.X ;  /* 0x0000000000037919 */ /* 0x000e620000002100 */
[C---:B0-----:R-:W-:Y:S01]  /*529c0*/  FMUL R0, R26.reuse, 8388608 ;  /* 0x4b0000001a007820 */ /* 0x041fe20000400000 */
[----:B------:R-:W-:-:S02]  /*529d0*/  FSETP.GEU.AND P1, PT, R26, 1.175494350822287508e-38, PT ;  /* 0x008000001a00780b */ /* 0x000fc40003f2e000 */
[----:B--2---:R-:W-:Y:S04]  /*529e0*/  STL [R1+0x2f98], R25 ;  /* 0x002f981901007387 */ /* 0x004fe80000100800 */
[----:B------:R-:W2:Y:S04]  /*529f0*/  LDL.LU R27, [R1+0xa80] ;  /* 0x000a8000011b7983 */ /* 0x000ea80000300800 */
[----:B------:R-:W3:Y:S04]  /*52a00*/  LDL.LU R5, [R1+0x798] ;  /* 0x0007980001057983 */ /* 0x000ee80000300800 */
[----:B------:R-:W4:Y:S01]  /*52a10*/  LDL.LU R4, [R1+0x79c] ;  /* 0x00079c0001047983 */ /* 0x000f220000300800 */
[----:B-1----:R-:W-:-:S02]  /*52a20*/  LOP3.LUT R8, R3, 0x3f, RZ, 0xc0, !PT ;  /* 0x0000003f03087812 */ /* 0x002fc400078ec0ff */
[----:B------:R-:W-:Y:S01]  /*52a30*/  FSEL R3, R0, R26, !P1 ;  /* 0x0000001a00037208 */ /* 0x000fe20004800000 */
[----:B------:R-:W-:Y:S04]  /*52a40*/  STL [R1+0x2f08], R26 ;  /* 0x002f081a01007387 */ /* 0x000fe80000100800 */
[----:B------:R-:W0:Y:S02]  /*52a50*/  S2R R15, SR_TID.X ;  /* 0x00000000000f7919 */ /* 0x000e240000002100 */
[----:B0-----:R-:W-:-:S04]  /*52a60*/  SHF.L.U32 R2, R15, 0xb, RZ ;  /* 0x0000000b0f027819 */ /* 0x001fc800000006ff */
[----:B------:R-:W-:Y:S01]  /*52a70*/  LOP3.LUT R2, R2, 0x3000, RZ, 0xc0, !PT ;  /* 0x0000300002027812 */ /* 0x000fe200078ec0ff */
[----:B---3--:R-:W-:Y:S04]  /*52a80*/  STL [R1+0x7c], R5 ;  /* 0x00007c0501007387 */ /* 0x008fe80000100800 */
[----:B------:R0:W-:Y:S04]  /*52a90*/  STL [R1+0x120], R3 ;  /* 0x0001200301007387 */ /* 0x0001e80000100800 */
[----:B----4-:R-:W-:Y:S04]  /*52aa0*/  STL [R1+0x80], R4 ;  /* 0x0000800401007387 */ /* 0x010fe80000100800 */
[----:B------:R-:W3:Y:S04]  /*52ab0*/  LDL.LU R28, [R1+0xa84] ;  /* 0x000a8400011c7983 */ /* 0x000ee80000300800 */
[----:B------:R-:W4:Y:S01]  /*52ac0*/  LDL.LU R29, [R1+0xa88] ;  /* 0x000a8800011d7983 */ /* 0x000f220000300800 */
[----:B------:R-:W-:-:S02]  /*52ad0*/  LEA R0, R8, R2, 0x4 ;  /* 0x0000000208007211 */ /* 0x000fc400078e20ff */
[----:B------:R-:W-:Y:S02]  /*52ae0*/  IADD3 R2, R3, -0x3f3504f3, RZ ;  /* 0xc0cafb0d03027810 */ /* 0x000fe40007ffe0ff */
[----:B0-----:R-:W0:Y:S04]  /*52af0*/  S2R R3, SR_CTAID.Y ;  /* 0x0000000000037919 */ /* 0x001e280000002600 */
[----:B------:R-:W1:Y:S01]  /*52b00*/  S2R R21, SR_TID.X ;  /* 0x0000000000157919 */ /* 0x000e620000002100 */
[C---:B--2---:R-:W-:Y:S01]  /*52b10*/  FMUL R0, R27.reuse, 8388608 ;  /* 0x4b0000001b007820 */ /* 0x044fe20000400000 */
[----:B------:R-:W-:Y:S01]  /*52b20*/  FSETP.GEU.AND P2, PT, R27, 1.175494350822287508e-38, PT ;  /* 0x008000001b00780b */ /* 0x000fe20003f4e000 */
[----:B0-----:R-:W-:Y:S02]  /*52b30*/  IMAD R11, R3, c[0x0][0x1c0], RZ ;  /* 0x00007000030b7a24 */ /* 0x001fe400078e02ff */
[----:B------:R-:W0:Y:S01]  /*52b40*/  S2R R3, SR_CTAID.X ;  /* 0x0000000000037919 */ /* 0x000e220000002500 */
[----:B------:R-:W-:-:S02]  /*52b50*/  FSEL R9, R0, R27, !P2 ;  /* 0x0000001b00097208 */ /* 0x000fc40005000000 */
[----:B------:R-:W-:Y:S01]  /*52b60*/  LOP3.LUT R8, R2, 0xff800000, RZ, 0xc0, !PT ;  /* 0xff80000002087812 */ /* 0x000fe200078ec0ff */
[----:B------:R-:W-:Y:S01]  /*52b70*/  STL [R1+0x2f9c], R27 ;  /* 0x002f9c1b01007387 */ /* 0x000fe20000100800 */
[----:B------:R-:W-:-:S03]  /*52b80*/  IADD3 R2, R9, -0x3f3504f3, RZ ;  /* 0xc0cafb0d09027810 */ /* 0x000fc60007ffe0ff */
[----:B------:R-:W-:Y:S01]  /*52b90*/  STL [R1+0x128], R9 ;  /* 0x0001280901007387 */ /* 0x000fe20000100800 */
[----:B------:R2:W5:Y:S03]  /*52ba0*/  I2F R12, R8 ;  /* 0x00000008000c7306 */ /* 0x0005660000201400 */
[----:B------:R2:W-:Y:S01]  /*52bb0*/  STL [R1+0x1e0], R8 ;  /* 0x0001e00801007387 */ /* 0x0005e20000100800 */
[----:B------:R-:W-:Y:S02]  /*52bc0*/  SHF.L.U32 R13, R15, 0x5, RZ ;  /* 0x000000050f0d7819 */ /* 0x000fe400000006ff */
[----:B--2---:R-:W-:Y:S01]  /*52bd0*/  LOP3.LUT R8, R2, 0xff800000, RZ, 0xc0, !PT ;  /* 0xff80000002087812 */ /* 0x004fe200078ec0ff */
[----:B0-----:R-:W-:-:S03]  /*52be0*/  IMAD.SHL.U32 R3, R3, 0x20, RZ ;  /* 0x0000002003037824 */ /* 0x001fc600078e00ff */
[----:B------:R0:W2:Y:S02]  /*52bf0*/  I2F R10, R8 ;  /* 0x00000008000a7306 */ /* 0x0000a40000201400 */
[----:B-1----:R-:W-:Y:S02]  /*52c00*/  LOP3.LUT R3, R3, 0x1f, R21, 0xf8, !PT ;  /* 0x0000001f03037812 */ /* 0x002fe400078ef815 */
[C---:B------:R-:W-:Y:S02]  /*52c10*/  LOP3.LUT R14, R15.reuse, 0x18, RZ, 0xc0, !PT ;  /* 0x000000180f0e7812 */ /* 0x040fe400078ec0ff */
[----:B------:R-:W-:Y:S02]  /*52c20*/  LOP3.LUT R21, R15, 0x1c, RZ, 0xc0, !PT ;  /* 0x0000001c0f157812 */ /* 0x000fe400078ec0ff */
[----:B------:R-:W-:Y:S01]  /*52c30*/  LOP3.LUT R13, R13, 0xc60, RZ, 0xc0, !PT ;  /* 0x00000c600d0d7812 */ /* 0x000fe200078ec0ff */
[C---:B---3--:R-:W-:Y:S01]  /*52c40*/  FMUL R0, R28.reuse, 8388608 ;  /* 0x4b0000001c007820 */ /* 0x048fe20000400000 */
[----:B------:R-:W-:-:S04]  /*52c50*/  FSETP.GEU.AND P3, PT, R28, 1.175494350822287508e-38, PT ;  /* 0x008000001c00780b */ /* 0x000fc80003f6e000 */
[----:B------:R-:W-:Y:S01]  /*52c60*/  FSEL R9, R0, R28, !P3 ;  /* 0x0000001c00097208 */ /* 0x000fe20005800000 */
[C---:B----4-:R-:W-:Y:S01]  /*52c70*/  FMUL R0, R29.reuse, 8388608 ;  /* 0x4b0000001d007820 */ /* 0x050fe20000400000 */
[----:B------:R-:W-:Y:S02]  /*52c80*/  FSETP.GEU.AND P4, PT, R29, 1.175494350822287508e-38, PT ;  /* 0x008000001d00780b */ /* 0x000fe40003f8e000 */
[----:B------:R-:W-:Y:S02]  /*52c90*/  IADD3 R2, R9, -0x3f3504f3, RZ ;  /* 0xc0cafb0d09027810 */ /* 0x000fe40007ffe0ff */
[----:B------:R-:W-:Y:S01]  /*52ca0*/  FSEL R16, R0, R29, !P4 ;  /* 0x0000001d00107208 */ /* 0x000fe20006000000 */
[----:B------:R1:W-:Y:S04]  /*52cb0*/  STL [R1+0x124], R9 ;  /* 0x0001240901007387 */ /* 0x0003e80000100800 */
[----:B------:R0:W-:Y:S04]  /*52cc0*/  STL [R1+0x1dc], R8 ;  /* 0x0001dc0801007387 */ /* 0x0001e80000100800 */
[----:B------:R3:W-:Y:S01]  /*52cd0*/  STL [R1+0x388], R16 ;  /* 0x0003881001007387 */ /* 0x0007e20000100800 */
[----:B-1----:R-:W-:Y:S01]  /*52ce0*/  IMAD R9, R3, c[0x0][0x1c4], RZ ;  /* 0x0000710003097a24 */ /* 0x002fe200078e02ff */
[----:B0-----:R-:W-:-:S02]  /*52cf0*/  LOP3.LUT R8, R2, 0xff800000, RZ, 0xc0, !PT ;  /* 0xff80000002087812 */ /* 0x001fc400078ec0ff */
[----:B------:R-:W-:Y:S02]  /*52d00*/  IADD3 R2, R16, -0x3f3504f3, RZ ;  /* 0xc0cafb0d10027810 */ /* 0x000fe40007ffe0ff */
[----:B---3--:R-:W-:Y:S02]  /*52d10*/  SHF.L.U32 R16, R15, 0x4, RZ ;  /* 0x000000040f107819 */ /* 0x008fe400000006ff */
[----:B------:R-:W-:Y:S02]  /*52d20*/  LOP3.LUT R15, R2, 0xff800000, RZ, 0xc0, !PT ;  /* 0xff800000020f7812 */ /* 0x000fe400078ec0ff */
[----:B------:R-:W-:Y:S02]  /*52d30*/  LOP3.LUT R2, R16, 0x70, RZ, 0xc0, !PT ;  /* 0x0000007010027812 */ /* 0x000fe400078ec0ff */
[----:B------:R-:W-:Y:S02]  /*52d40*/  SHF.L.U32 R3, R11, 0x1, RZ ;  /* 0x000000010b037819 */ /* 0x000fe400000006ff */
[----:B------:R-:W-:-:S02]  /*52d50*/  SHF.L.U32 R0, R9, 0x1, RZ ;  /* 0x0000000109007819 */ /* 0x000fc400000006ff */
[----:B------:R-:W-:Y:S02]  /*52d60*/  LEA.HI R2, R14, R2, RZ, 0x1f ;  /* 0x000000020e027211 */ /* 0x000fe400078ff8ff */
[----:B------:R-:W-:Y:S01]  /*52d70*/  IADD3 R0, P5, P6, R0, c[0x0][0x178], R3 ;  /* 0x00005e0000007a10 */ /* 0x000fe20007ebe003 */
[----:B------:R-:W-:Y:S01]  /*52d80*/  IMAD R3, R14, 0x200, R13 ;  /* 0x000002000e037824 */ /* 0x000fe200078e020d */
[----:B------:R-:W-:Y:S01]  /*52d90*/  SHF.L.U32 R13, R21, 0x2, RZ ;  /* 0x00000002150d7819 */ /* 0x000fe200000006ff */
[----:B------:R-:W-:-:S04]  /*52da0*/  IMAD.HI R14, R11, 0x2, RZ ;  /* 0x000000020b0e7827 */ /* 0x000fc800078e02ff */
[----:B------:R-:W-:Y:S01]  /*52db0*/  IMAD.HI R2, R9, 0x2, RZ ;  /* 0x0000000209027827 */ /* 0x000fe200078e02ff */
[----:B------:R-:W-:Y:S01]  /*52dc0*/  LOP3.LUT R3, R3, R13, RZ, 0x3c, !PT ;  /* 0x0000000d03037212 */ /* 0x000fe200078e3cff */
[----:B------:R-:W-:Y:S01]  /*52dd0*/  STL [R1+0x1d8], R8 ;  /* 0x0001d80801007387 */ /* 0x000fe20000100800 */
[----:B------:R-:W-:Y:S02]  /*52de0*/  FSEL R13, RZ, -23, P1 ;  /* 0xc1b80000ff0d7808 */ /* 0x000fe40000800000 */
[----:B------:R-:W-:Y:S01]  /*52df0*/  IADD3.X R2, R2, c[0x0][0x17c], R14, P5, P6 ;  /* 0x00005f0002027a10 */ /* 0x000fe20002fec40e */
[----:B------:R-:W-:Y:S01]  /*52e00*/  STL [R1+0x2df0], R0 ;  /* 0x002df00001007387 */ /* 0x000fe20000100800 */
[----:B------:R-:W-:Y:S01]  /*52e10*/  FSEL R11, RZ, -23, P2 ;  /* 0xc1b80000ff0b7808 */ /* 0x000fe20001000000 */
[----:B-----5:R-:W-:Y:S02]  /*52e20*/  FFMA.FTZ R12, R12, 1.1920928955078125e-07, R13 ;  /* 0x340000000c0c7823 */ /* 0x020fe4000001000d */
[----:B------:R-:W-:Y:S04]  /*52e30*/  STL [R1+0x1d4], R15 ;  /* 0x0001d40f01007387 */ /* 0x000fe80000100800 */
[----:B------:R-:W-:Y:S04]  /*52e40*/  STL [R1+0x2e74], R3 ;  /* 0x002e740301007387 */ /* 0x000fe80000100800 */
[----:B------:R2:W-:Y:S04]  /*52e50*/  STL [R1+0x2df4], R2 ;  /* 0x002df40201007387 */ /* 0x0005e80000100800 */
[----:B------:R-:W-:Y:S01]  /*52e60*/  STL [R1+0x210], R12 ;  /* 0x0002100c01007387 */ /* 0x000fe20000100800 */
[----:B--2---:R-:W-:-:S05]  /*52e70*/  FFMA.FTZ R2, R10, 1.1920928955078125e-07, R11 ;  /* 0x340000000a027823 */ /* 0x004fca000001000b */
[----:B------:R0:W-:Y:S04]  /*52e80*/  STL [R1+0x20c], R2 ;  /* 0x00020c0201007387 */ /* 0x0001e80000100800 */
[----:B0-----:R-:W2:Y:S01]  /*52e90*/  LDL.LU R2, [R1+0x70] ;  /* 0x0000700001027983 */ /* 0x001ea20000300800 */
[----:B------:R-:W0:Y:S01]  /*52ea0*/  I2F R8, R8 ;  /* 0x0000000800087306 */ /* 0x000e220000201400 */
[----:B------:R-:W-:-:S07]  /*52eb0*/  FSEL R9, RZ, -23, P3 ;  /* 0xc1b80000ff097808 */ /* 0x000fce0001800000 */
[----:B------:R-:W1:Y:S01]  /*52ec0*/  I2F R0, R15 ;  /* 0x0000000f00007306 */ /* 0x000e620000201400 */
[----:B------:R-:W-:Y:S01]  /*52ed0*/  FSEL R3, RZ, -23, P4 ;  /* 0xc1b80000ff037808 */ /* 0x000fe20002000000 */
[----:B0-----:R-:W-:-:S05]  /*52ee0*/  FFMA.FTZ R8, R8, 1.1920928955078125e-07, R9 ;  /* 0x3400000008087823 */ /* 0x001fca0000010009 */
[----:B------:R-:W-:Y:S01]  /*52ef0*/  STL [R1+0x208], R8 ;  /* 0x0002080801007387 */ /* 0x000fe20000100800 */
[----:B-1----:R-:W-:Y:S01]  /*52f00*/  FFMA.FTZ R0, R0, 1.1920928955078125e-07, R3 ;  /* 0x3400000000007823 */ /* 0x002fe20000010003 */
[----:B------:R-:W-:Y:S02]  /*52f10*/  FSETP.GT.AND P1, PT, |R29|, 8.50705917302346158658e+37, PT ;  /* 0x7e8000001d00780b */ /* 0x000fe40003f24200 */
[----:B------:R-:W-:Y:S01]  /*52f20*/  FSETP.GT.AND P2, PT, |R28|, 8.50705917302346158658e+37, PT ;  /* 0x7e8000001c00780b */ /* 0x000fe20003f44200 */
[----:B--2---:R0:W-:Y:S04]  /*52f30*/  STL [R1+0x2fc4], R2 ;  /* 0x002fc40201007387 */ /* 0x0041e80000100800 */
[----:B------:R-:W-:Y:S01]  /*52f40*/  STL [R1+0x204], R0 ;  /* 0x0002040001007387 */ /* 0x000fe20000100800 */
[----:B0-----:R-:W-:-:S05]  /*52f50*/  MOV R2, R7 ;  /* 0x0000000700027202 */ /* 0x001fca0000000f00 */
[----:B------:R0:W-:Y:S02]  /*52f60*/  STL [R1+0x2fc8], R2 ;  /* 0x002fc80201007387 */ /* 0x0001e40000100800 */
[----:B0-----:R-:W-:-:S05]  /*52f70*/  MOV R2, R6 ;  /* 0x0000000600027202 */ /* 0x001fca0000000f00 */
[----:B------:R0:W-:Y:S02]  /*52f80*/  STL [R1+0x2fcc], R2 ;  /* 0x002fcc0201007387 */ /* 0x0001e40000100800 */
[----:B0-----:R-:W-:-:S05]  /*52f90*/  IMAD.MOV.U32 R2, RZ, RZ, R5 ;  /* 0x000000ffff027224 */ /* 0x001fca00078e0005 */
[----:B------:R0:W-:Y:S04]  /*52fa0*/  STL [R1+0x2fd0], R2 ;  /* 0x002fd00201007387 */ /* 0x0001e80000100800 */
[----:B------:R-:W2:Y:S04]  /*52fb0*/  LDL.LU R0, [R1+0x68] ;  /* 0x0000680001007983 */ /* 0x000ea80000300800 */
[----:B------:R-:W3:Y:S04]  /*52fc0*/  LDL.LU R27, [R1+0x64] ;  /* 0x00006400011b7983 */ /* 0x000ee80000300800 */
[----:B------:R-:W4:Y:S04]  /*52fd0*/  LDL.LU R25, [R1+0x60] ;  /* 0x0000600001197983 */ /* 0x000f280000300800 */
[----:B------:R-:W5:Y:S01]  /*52fe0*/  LDL.LU R22, [R1+0x5c] ;  /* 0x00005c0001167983 */ /* 0x000f620000300800 */
[----:B0-----:R-:W-:-:S03]  /*52ff0*/  MOV R2, R4 ;  /* 0x0000000400027202 */ /* 0x001fc60000000f00 */
        /* <DEDUP_REMOVED lines=16> */
[----:B------:R-:W-:-:S03]  /*53100*/  @P1 FMUL R2, R2, 0.25 ;  /* 0x3e80000002021820 */ /* 0x000fc60000400000 */
[----:B------:R-:W2:Y:S04]  /*53110*/  LDL.LU R16, [R1+0x18] ;  /* 0x0000180001107983 */ /* 0x000ea80000300800 */
[----:B------:R-:W2:Y:S04]  /*53120*/  LDL.LU R17, [R1+0x14] ;  /* 0x0000140001117983 */ /* 0x000ea80000300800 */
[----:B------:R-:W2:Y:S04]  /*53130*/  LDL.LU R18, [R1+0x10] ;  /* 0x0000100001127983 */ /* 0x000ea80000300800 */
[----:B------:R-:W2:Y:S04]  /*53140*/  LDL.LU R19, [R1+0xc] ;  /* 0x00000c0001137983 */ /* 0x000ea80000300800 */
[----:B------:R-:W2:Y:S04]  /*53150*/  LDL.LU R20, [R1+0x8] ;  /* 0x0000080001147983 */ /* 0x000ea80000300800 */
[----:B------:R-:W2:Y:S04]  /*53160*/  LDL.LU R21, [R1+0x4] ;  /* 0x0000040001157983 */ /* 0x000ea80000300800 */
[----:B------:R0:W-:Y:S04]  /*53170*/  STL [R1+0x2fa0], R28 ;  /* 0x002fa01c01007387 */ /* 0x0001e80000100800 */
[----:B0-----:R-:W2:Y:S04]  /*53180*/  LDL.LU R28, [R1+0x6c] ;  /* 0x00006c00011c7983 */ /* 0x001ea80000300800 */
[----:B------:R0:W-:Y:S04]  /*53190*/  @P1 STL [R1+0x80], R2 ;  /* 0x0000800201001387 */ /* 0x0001e80000100800 */
[----:B0-----:R-:W2:Y:S02]  /*531a0*/  LDL.LU R2, [R1+0x2fd0] ;  /* 0x002fd00001027983 */ /* 0x001ea40000300800 */
[----:B--2---:R-:W-:-:S05]  /*531b0*/  @P1 FMUL R2, R2, 0.25 ;  /* 0x3e80000002021820 */ /* 0x004fca0000400000 */
        /* <DEDUP_REMOVED lines=9> */
[----:B------:R0:W-:Y:S04]  /*53250*/  STL [R1+0x2fb4], R2 ;  /* 0x002fb40201007387 */ /* 0x0001e80000100800 */
[----:B0-----:R-:W2:Y:S04]  /*53260*/  LDL R2, [R1+0x74] ;  /* 0x0000740001027983 */ /* 0x001ea80000100800 */
[----:B--2---:R0:W-:Y:S04]  /*53270*/  STL [R1+0x2fb8], R2 ;  /* 0x002fb80201007387 */ /* 0x0041e80000100800 */
[----:B0-----:R-:W2:Y:S04]  /*53280*/  LDL R2, [R1+0x78] ;  /* 0x0000780001027983 */ /* 0x001ea80000100800 */
[----:B--2---:R0:W-:Y:S04]  /*53290*/  STL [R1+0x2fbc], R2 ;  /* 0x002fbc0201007387 */ /* 0x0041e80000100800 */
[----:B0-----:R-:W2:Y:S01]  /*532a0*/  LDL R2, [R1+0x7c] ;  /* 0x00007c0001027983 */ /* 0x001ea20000100800 */
[----:B------:R-:W-:-:S03]  /*532b0*/  FSETP.GEU.AND P3, PT, |R29|, 1.175494350822287508e-38, PT ;  /* 0x008000001d00780b */ /* 0x000fc60003f6e200 */
[----:B--2---:R0:W-:Y:S04]  /*532c0*/  STL [R1+0x2fc0], R2 ;  /* 0x002fc00201007387 */ /* 0x0041e80000100800 */
[----:B0-----:R-:W2:Y:S06]  /*532d0*/  LDL R2, [R1+0x80] ;  /* 0x0000800001027983 */ /* 0x001eac0000100800 */
[----:B--2---:R-:W-:-:S05]  /*532e0*/  @!P3 FMUL R2, R2, 16777216 ;  /* 0x4b8000000202b820 */ /* 0x004fca0000400000 */
[----:B------:R0:W-:Y:S04]  /*532f0*/  @!P3 STL [R1+0x80], R2 ;  /* 0x000080020100b387 */ /* 0x0001e80000100800 */
[----:B0-----:R-:W2:Y:S02]  /*53300*/  LDL.LU R2, [R1+0x2fc0] ;  /* 0x002fc00001027983 */ /* 0x001ea40000300800 */
        /* <DEDUP_REMOVED lines=10> */
[----:B------:R0:W-:Y:S04]  /*533b0*/  STL [R1+0x2fa4], R2 ;  /* 0x002fa40201007387 */ /* 0x0001e80000100800 */
[----:B0-----:R-:W2:Y:S04]  /*533c0*/  LDL.LU R2, [R1+0x74] ;  /* 0x0000740001027983 */ /* 0x001ea80000300800 */
[----:B--2---:R0:W-:Y:S04]  /*533d0*/  STL [R1+0x2fa8], R2 ;  /* 0x002fa80201007387 */ /* 0x0041e80000100800 */
[----:B0-----:R-:W2:Y:S04]  /*533e0*/  LDL.LU R2, [R1+0x78] ;  /* 0x0000780001027983 */ /* 0x001ea80000300800 */
[----:B--2---:R0:W-:Y:S04]  /*533f0*/  STL [R1+0x2fac], R2 ;  /* 0x002fac0201007387 */ /* 0x0041e80000100800 */
[----:B0-----:R-:W2:Y:S01]  /*53400*/  LDL.LU R2, [R1+0x7c] ;  /* 0x00007c0001027983 */ /* 0x001ea20000300800 */
[----:B------:R-:W-:-:S04]  /*53410*/  @P1 FMUL R29, R29, 0.25 ;  /* 0x3e8000001d1d1820 */ /* 0x000fc80000400000 */
[----:B------:R-:W-:-:S06]  /*53420*/  @!P3 FMUL R29, R29, 16777216 ;  /* 0x4b8000001d1db820 */ /* 0x000fcc0000400000 */
[----:B------:R-:W0:Y:S01]  /*53430*/  MUFU.RCP R29, R29 ;  /* 0x0000001d001d7308 */ /* 0x000e220000001000 */
[----:B--2---:R1:W-:Y:S04]  /*53440*/  STL [R1+0x2fb0], R2 ;  /* 0x002fb00201007387 */ /* 0x0043e80000100800 */
[----:B-1----:R-:W0:Y:S02]  /*53450*/  LDL.LU R2, [R1+0x80] ;  /* 0x0000800001027983 */ /* 0x002e240000300800 */
[----:B0-----:R-:W-:-:S05]  /*53460*/  FMUL R2, R29, R2 ;  /* 0x000000021d027220 */ /* 0x001fca0000400000 */
[----:B------:R0:W-:Y:S04]  /*53470*/  STL [R1+0x258], R2 ;  /* 0x0002580201007387 */ /* 0x0001e80000100800 */
[----:B0-----:R-:W2:Y:S02]  /*53480*/  LDL.LU R2, [R1+0x2fb0] ;  /* 0x002fb00001027983 */ /* 0x001ea40000300800 */
[----:B--2---:R-:W-:-:S05]  /*53490*/  FMUL R2, R29, R2 ;  /* 0x000000021d027220 */ /* 0x004fca0000400000 */
[----:B------:R0:W-:Y:S04]  /*534a0*/  STL [R1+0x250], R2 ;  /* 0x0002500201007387 */ /* 0x0001e80000100800 */
[----:B0-----:R-:W2:Y:S02]  /*534b0*/  LDL.LU R2, [R1+0x2fac] ;  /* 0x002fac0001027983 */ /* 0x001ea40000300800 */
[----:B--2---:R-:W-:-:S05]  /*534c0*/  FMUL R2, R29, R2 ;  /* 0x000000021d027220 */ /* 0x004fca0000400000 */
[----:B------:R0:W-:Y:S04]  /*534d0*/  STL [R1+0x254], R2 ;  /* 0x0002540201007387 */ /* 0x0001e80000100800 */
[----:B0-----:R-:W2:Y:S02]  /*534e0*/  LDL.LU R2, [R1+0x2fa8] ;  /* 0x002fa80001027983 */ /* 0x001ea40000300800 */
[----:B--2---:R-:W-:-:S05]  /*534f0*/  FMUL R2, R29, R2 ;  /* 0x000000021d027220 */ /* 0x004fca0000400000 */
[----:B------:R0:W-:Y:S04]  /*53500*/  STL [R1+0x24c], R2 ;  /* 0x00024c0201007387 */ /* 0x0001e80000100800 */
[----:B0-----:R-:W2:Y:S01]  /*53510*/  LDL.LU R2, [R1+0x2fa4] ;  /* 0x002fa40001027983 */ /* 0x001ea20000300800 */
[----:B------:R-:W-:Y:S02]  /*53520*/  @P1 FMUL R0, R0, 0.25 ;  /* 0x3e80000000001820 */ /* 0x000fe40000400000 */
[----:B------:R-:W-:Y:S02]  /*53530*/  @P1 FMUL R28, R28, 0.25 ;  /* 0x3e8000001c1c1820 */ /* 0x000fe40000400000 */
[----:B------:R-:W-:Y:S02]  /*53540*/  @!P3 FMUL R0, R0, 16777216 ;  /* 0x4b8000000000b820 */ /* 0x000fe40000400000 */
[----:B---3--:R-:W-:-:S02]  /*53550*/  @P1 FMUL R27, R27, 0.25 ;  /* 0x3e8000001b1b1820 */ /* 0x008fc40000400000 */
[----:B------:R-:W-:Y:S02]  /*53560*/  @!P3 FMUL R28, R28, 16777216 ;  /* 0x4b8000001c1cb820 */ /* 0x000fe40000400000 */
[----:B----4-:R-:W-:Y:S02]  /*53570*/  @P1 FMUL R25, R25, 0.25 ;  /* 0x3e80000019191820 */ /* 0x010fe40000400000 */
[----:B------:R-:W-:Y:S02]  /*53580*/  FMUL R0, R29, R0 ;  /* 0x000000001d007220 */ /* 0x000fe40000400000 */
[----:B------:R-:W-:Y:S02]  /*53590*/  @!P3 FMUL R27, R27, 16777216 ;  /* 0x4b8000001b1bb820 */ /* 0x000fe40000400000 */
[----:B-----5:R-:W-:Y:S02]  /*535a0*/  @P1 FMUL R22, R22, 0.25 ;  /* 0x3e80000016161820 */ /* 0x020fe40000400000 */
[----:B------:R-:W-:-:S02]  /*535b0*/  @!P3 FMUL R25, R25, 16777216 ;  /* 0x4b8000001919b820 */ /* 0x000fc40000400000 */
[----:B------:R-:W-:Y:S02]  /*535c0*/  @P1 FMUL R23, R23, 0.25 ;  /* 0x3e80000017171820 */ /* 0x000fe40000400000 */
[----:B------:R-:W-:Y:S02]  /*535d0*/  @!P3 FMUL R22, R22, 16777216 ;  /* 0x4b8000001616b820 */ /* 0x000fe40000400000 */
[----:B------:R-:W-:Y:S02]  /*535e0*/  @P1 FMUL R24, R24, 0.25 ;  /* 0x3e80000018181820 */ /* 0x000fe40000400000 */
[----:B------:R-:W-:Y:S02]  /*535f0*/  @!P3 FMUL R23, R23, 16777216 ;  /* 0x4b8000001717b820 */ /* 0x000fe40000400000 */
[----:B------:R-:W-:Y:S02]  /*53600*/  @P1 FMUL R3, R3, 0.25 ;  /* 0x3e80000003031820 */ /* 0x000fe40000400000 */
[----:B------:R-:W-:-:S02]  /*53610*/  @!P3 FMUL R24, R24, 16777216 ;  /* 0x4b8000001818b820 */ /* 0x000fc40000400000 */
[----:B------:R-:W-:Y:S02]  /*53620*/  @P1 FMUL R26, R26, 0.25 ;  /* 0x3e8000001a1a1820 */ /* 0x000fe40000400000 */
[----:B------:R-:W-:Y:S02]  /*53630*/  @!P3 FMUL R3, R3, 16777216 ;  /* 0x4b8000000303b820 */ /* 0x000fe40000400000 */
[----:B------:R-:W-:Y:S02]  /*53640*/  @P1 FMUL R4, R4, 0.25 ;  /* 0x3e80000004041820 */ /* 0x000fe40000400000 */
[----:B------:R-:W-:Y:S02]  /*53650*/  @!P3 FMUL R26, R26, 16777216 ;  /* 0x4b8000001a1ab820 */ /* 0x000fe40000400000 */
[----:B------:R-:W-:Y:S02]  /*53660*/  @!P3 FMUL R4, R4, 16777216 ;  /* 0x4b8000000404b820 */ /* 0x000fe40000400000 */
[----:B------:R-:W-:-:S02]  /*53670*/  @P1 FMUL R5, R5, 0.25 ;  /* 0x3e80000005051820 */ /* 0x000fc40000400000 */
[----:B------:R-:W-:Y:S02]  /*53680*/  @P1 FMUL R6, R6, 0.25 ;  /* 0x3e80000006061820 */ /* 0x000fe40000400000 */
[----:B------:R-:W-:Y:S02]  /*53690*/  @P1 FMUL R7, R7, 0.25 ;  /* 0x3e80000007071820 */ /* 0x000fe40000400000 */
[----:B------:R-:W-:Y:S02]  /*536a0*/  @!P3 FMUL R5, R5, 16777216 ;  /* 0x4b8000000505b820 */ /* 0x000fe40000400000 */
[----:B------:R-:W-:Y:S02]  /*536b0*/  @P1 FMUL R8, R8, 0.25 ;  /* 0x3e80000008081820 */ /* 0x000fe40000400000 */
[----:B------:R-:W-:Y:S02]  /*536c0*/  @!P3 FMUL R6, R6, 16777216 ;  /* 0x4b8000000606b820 */ /* 0x000fe40000400000 */
[----:B------:R-:W-:-:S02]  /*536d0*/  @P1 FMUL R9, R9, 0.25 ;  /* 0x3e80000009091820 */ /* 0x000fc40000400000 */
[----:B------:R-:W-:Y:S02]  /*536e0*/  @!P3 FMUL R7, R7, 16777216 ;  /* 0x4b8000000707b820 */ /* 0x000fe40000400000 */
[----:B------:R-:W-:Y:S02]  /*536f0*/  @P1 FMUL R10, R10, 0.25 ;  /* 0x3e8000000a0a1820 */ /* 0x000fe40000400000 */
[----:B------:R-:W-:Y:S02]  /*53700*/  @!P3 FMUL R8, R8, 16777216 ;  /* 0x4b8000000808b820 */ /* 0x000fe40000400000 */
[----:B------:R-:W-:Y:S02]  /*53710*/  FMUL R6, R29, R6 ;  /* 0x000000061d067220 */ /* 0x000fe40000400000 */
[----:B------:R-:W-:Y:S02]  /*53720*/  @P1 FMUL R11, R11, 0.25 ;  /* 0x3e8000000b0b1820 */ /* 0x000fe40000400000 */
[----:B------:R-:W-:-:S02]  /*53730*/  @!P3 FMUL R9, R9, 16777216 ;  /* 0x4b8000000909b820 */ /* 0x000fc40000400000 */
[C---:B------:R-:W-:Y:S02]  /*53740*/  FMUL R7, R29.reuse, R7 ;  /* 0x000000071d077220 */ /* 0x040fe40000400000 */
        /* <DEDUP_REMOVED lines=27> */
[----:B------:R-:W-:Y:S02]  /*53900*/  @!P3 FMUL R19, R19, 16777216 ;  /* 0x4b8000001313b820 */ /* 0x000fe40000400000 */
[----:B------:R-:W-:-:S02]  /*53910*/  FMUL R17, R29, R17 ;  /* 0x000000111d117220 */ /* 0x000fc40000400000 */
[----:B------:R-:W-:Y:S02]  /*53920*/  @P1 FMUL R21, R21, 0.25 ;  /* 0x3e80000015151820 */ /* 0x000fe40000400000 */
[----:B------:R-:W-:Y:S02]  /*53930*/  @!P3 FMUL R20, R20, 16777216 ;  /* 0x4b8000001414b820 */ /* 0x000fe40000400000 */
[C---:B------:R-:W-:Y:S02]  /*53940*/  FMUL R18, R29.reuse, R18 ;  /* 0x000000121d127220 */ /* 0x040fe40000400000 */
[----:B------:R-:W-:Y:S02]  /*53950*/  FMUL R19, R29, R19 ;  /* 0x000000131d137220 */ /* 0x000fe40000400000 */
[----:B------:R-:W-:Y:S02]  /*53960*/  @!P3 FMUL R21, R21, 16777216 ;  /* 0x4b8000001515b820 */ /* 0x000fe40000400000 */
[----:B------:R-:W-:-:S02]  /*53970*/  FMUL R20, R29, R20 ;  /* 0x000000141d147220 */ /* 0x000fc40000400000 */
[----:B--2---:R-:W-:-:S05]  /*53980*/  FMUL R2, R29, R2 ;  /* 0x000000021d027220 */ /* 0x004fca0000400000 */
[----:B------:R0:W-:Y:S02]  /*53990*/  STL [R1+0x2df8], R2 ;  /* 0x002df80201007387 */ /* 0x0001e40000100800 */
[C---:B0-----:R-:W-:Y:S02]  /*539a0*/  FMUL R2, R29.reuse, R28 ;  /* 0x0000001c1d027220 */ /* 0x041fe40000400000 */
[----:B------:R-:W2:Y:S04]  /*539b0*/  LDL.LU R28, [R1+0x2fa0] ;  /* 0x002fa000011c7983 */ /* 0x000ea80000300800 */
[----:B------:R0:W-:Y:S04]  /*539c0*/  STL [R1+0x2dfc], R0 ;  /* 0x002dfc0001007387 */ /* 0x0001e80000100800 */
[----:B------:R1:W-:Y:S01]  /*539d0*/  STL [R1+0x240], R2 ;  /* 0x0002400201007387 */ /* 0x0003e20000100800 */
[----:B0-----:R-:W-:-:S03]  /*539e0*/  FMUL R0, R29, R27 ;  /* 0x0000001b1d007220 */ /* 0x001fc60000400000 */
[----:B------:R-:W3:Y:S01]  /*539f0*/  LDL.LU R27, [R1+0x2f9c] ;  /* 0x002f9c00011b7983 */ /* 0x000ee20000300800 */
[----:B-1----:R-:W-:-:S03]  /*53a00*/  FMUL R2, R29, R25 ;  /* 0x000000191d027220 */ /* 0x002fc60000400000 */
[----:B------:R-:W4:Y:S04]  /*53a10*/  LDL.LU R25, [R1+0x2f98] ;  /* 0x002f980001197983 */ /* 0x000f280000300800 */
[----:B------:R0:W-:Y:S02]  /*53a20*/  STL [R1+0x23c], R0 ;  /* 0x00023c0001007387 */ /* 0x0001e40000100800 */
[C---:B0-----:R-:W-:Y:S02]  /*53a30*/  FMUL R0, R29.reuse, R22 ;  /* 0x000000161d007220 */ /* 0x041fe40000400000 */
[----:B------:R-:W5:Y:S04]  /*53a40*/  LDL.LU R22, [R1+0x2f94] ;  /* 0x002f940001167983 */ /* 0x000f680000300800 */
[----:B------:R0:W-:Y:S02]  /*53a50*/  STL [R1+0x238], R2 ;  /* 0x0002380201007387 */ /* 0x0001e40000100800 */
[----:B0-----:R-:W-:-:S02]  /*53a60*/  FMUL R2, R29, R23 ;  /* 0x000000171d027220 */ /* 0x001fc40000400000 */
[----:B------:R-:W2:Y:S04]  /*53a70*/  LDL.LU R23, [R1+0x2f90] ;  /* 0x002f900001177983 */ /* 0x000ea80000300800 */
[----:B------:R0:W-:Y:S02]  /*53a80*/  STL [R1+0x234], R0 ;  /* 0x0002340001007387 */ /* 0x0001e40000100800 */
[C---:B0-----:R-:W-:Y:S02]  /*53a90*/  FMUL R0, R29.reuse, R24 ;  /* 0x000000181d007220 */ /* 0x041fe40000400000 */
[----:B------:R-:W2:Y:S04]  /*53aa0*/  LDL.LU R24, [R1+0x2f8c] ;  /* 0x002f8c0001187983 */ /* 0x000ea80000300800 */
[----:B------:R0:W-:Y:S04]  /*53ab0*/  STL [R1+0x230], R2 ;  /* 0x0002300201007387 */ /* 0x0001e80000100800 */
[----:B------:R1:W-:Y:S01]  /*53ac0*/  STL [R1+0x224], R0 ;  /* 0x0002240001007387 */ /* 0x0003e20000100800 */
[----:B0-----:R-:W-:-:S03]  /*53ad0*/  FMUL R2, R29, R3 ;  /* 0x000000031d027220 */ /* 0x001fc60000400000 */
[----:B------:R-:W2:Y:S01]  /*53ae0*/  LDL.LU R3, [R1+0xe8] ;  /* 0x0000e80001037983 */ /* 0x000ea20000300800 */
[----:B-1----:R-:W-:-:S03]  /*53af0*/  FMUL R0, R29, R26 ;  /* 0x0000001a1d007220 */ /* 0x002fc60000400000 */
[----:B------:R0:W-:Y:S04]  /*53b00*/  STL [R1+0x220], R2 ;  /* 0x0002200201007387 */ /* 0x0001e80000100800 */
[----:B------:R-:W2:Y:S04]  /*53b10*/  LDL.LU R26, [R1+0xe0] ;  /* 0x0000e000011a7983 */ /* 0x000ea80000300800 */
[----:B------:R1:W-:Y:S01]  /*53b20*/  STL [R1+0x2e00], R0 ;  /* 0x002e000001007387 */ /* 0x0003e20000100800 */
[----:B0-----:R-:W-:-:S03]  /*53b30*/  FMUL R2, R29, R4 ;  /* 0x000000041d027220 */ /* 0x001fc60000400000 */
[----:B-1----:R-:W2:Y:S04]  /*53b40*/  LDL.LU R0, [R1+0xec] ;  /* 0x0000ec0001007983 */ /* 0x002ea80000300800 */
[----:B------:R-:W2:Y:S04]  /*53b50*/  LDL.LU R4, [R1+0x2f88] ;  /* 0x002f880001047983 */ /* 0x000ea80000300800 */
[----:B------:R0:W-:Y:S02]  /*53b60*/  STL [R1+0x21c], R2 ;  /* 0x00021c0201007387 */ /* 0x0001e40000100800 */
[----:B0-----:R-:W-:-:S02]  /*53b70*/  FMUL R2, R29, R5 ;  /* 0x000000051d027220 */ /* 0x001fc40000400000 */
[----:B------:R-:W2:Y:S04]  /*53b80*/  LDL.LU R5, [R1+0x2f84] ;  /* 0x002f840001057983 */ /* 0x000ea80000300800 */
[----:B------:R0:W-:Y:S04]  /*53b90*/  STL [R1+0x2e04], R2 ;  /* 0x002e040201007387 */ /* 0x0001e80000100800 */
[----:B0-----:R-:W2:Y:S04]  /*53ba0*/  LDL.LU R2, [R1+0xfc] ;  /* 0x0000fc0001027983 */ /* 0x001ea80000300800 */
        /* <DEDUP_REMOVED lines=16> */
[----:B------:R0:W-:Y:S01]  /*53cb0*/  STL [R1+0x1d0], R14 ;  /* 0x0001d00e01007387 */ /* 0x0001e20000100800 */
[----:B------:R-:W-:-:S03]  /*53cc0*/  FMUL R29, R29, R21 ;  /* 0x000000151d1d7220 */ /* 0x000fc60000400000 */
        /* <DEDUP_REMOVED lines=13> */
[----:B------:R-:W2:Y:S04]  /*53da0*/  LDL.LU R21, [R1+0x2f44] ;  /* 0x002f440001157983 */ /* 0x000ea80000300800 */
[----:B------:R0:W-:Y:S04]  /*53db0*/  STL [R1+0x1b4], R29 ;  /* 0x0001b41d01007387 */ /* 0x0001e80000100800 */
[----:B0-----:R-:W2:Y:S01]  /*53dc0*/  LDL.LU R29, [R1+0x12c] ;  /* 0x00012c00011d7983 */ /* 0x001ea20000300800 */
[----:B-----5:R-:W-:Y:S01]  /*53dd0*/  @P2 FMUL R22, R22, 0.25 ;  /* 0x3e80000016162820 */ /* 0x020fe20000400000 */
[----:B---3--:R-:W-:Y:S01]  /*53de0*/  FSETP.GT.AND P1, PT, |R27|, 8.50705917302346158658e+37, PT ;  /* 0x7e8000001b00780b */ /* 0x008fe20003f24200 */
[----:B----4-:R-:W-:-:S02]  /*53df0*/  @P2 FMUL R25, R25, 0.25 ;  /* 0x3e80000019192820 */ /* 0x010fc40000400000 */
[----:B--2---:R-:W-:Y:S01]  /*53e00*/  @P2 FMUL R23, R23, 0.25 ;  /* 0x3e80000017172820 */ /* 0x004fe20000400000 */
[----:B------:R0:W-:Y:S04]  /*53e10*/  STL [R1+0x2f20], R29 ;  /* 0x002f201d01007387 */ /* 0x0001e80000100800 */
[----:B0-----:R-:W2:Y:S01]  /*53e20*/  LDL.LU R29, [R1+0xf0] ;  /* 0x0000f000011d7983 */ /* 0x001ea20000300800 */
[----:B------:R-:W-:-:S03]  /*53e30*/  @P2 FMUL R2, R2, 0.25 ;  /* 0x3e80000002022820 */ /* 0x000fc60000400000 */
[----:B------:R0:W-:Y:S01]  /*53e40*/  STL [R1+0x2f0c], R27 ;  /* 0x002f0c1b01007387 */ /* 0x0001e20000100800 */
[----:B------:R-:W-:-:S03]  /*53e50*/  @P2 FMUL R24, R24, 0.25 ;  /* 0x3e80000018182820 */ /* 0x000fc60000400000 */
[----:B0-----:R-:W3:Y:S04]  /*53e60*/  LDL.LU R27, [R1+0xe4] ;  /* 0x0000e400011b7983 */ /* 0x001ee80000300800 */
[----:B------:R0:W-:Y:S04]  /*53e70*/  STL [R1+0x2f2c], R2 ;  /* 0x002f2c0201007387 */ /* 0x0001e80000100800 */
[----:B------:R1:W-:Y:S01]  /*53e80*/  STL [R1+0x100], R22 ;  /* 0x0001001601007387 */ /* 0x0003e20000100800 */
[----:B0-----:R-:W-:-:S03]  /*53e90*/  MOV R2, R22 ;  /* 0x0000001600027202 */ /* 0x001fc60000000f00 */
[----:B-1----:R-:W4:Y:S04]  /*53ea0*/  LDL.LU R22, [R1+0x2f40] ;  /* 0x002f400001167983 */ /* 0x002f280000300800 */
[----:B------:R-:W-:Y:S04]  /*53eb0*/  STL [R1+0x104], R25 ;  /* 0x0001041901007387 */ /* 0x000fe80000100800 */
[----:B------:R0:W-:Y:S04]  /*53ec0*/  STL [R1+0xf8], R23 ;  /* 0x0000f81701007387 */ /* 0x0001e80000100800 */
[----:B0-----:R-:W5:Y:S04]  /*53ed0*/  LDL.LU R23, [R1+0x2f3c] ;  /* 0x002f3c0001177983 */ /* 0x001f680000300800 */
[----:B------:R0:W-:Y:S04]  /*53ee0*/  STL [R1+0xf4], R24 ;  /* 0x0000f41801007387 */ /* 0x0001e80000100800 */
[----:B0-----:R-:W3:Y:S04]  /*53ef0*/  LDL.LU R24, [R1+0x2f38] ;  /* 0x002f380001187983 */ /* 0x001ee80000300800 */
[----:B------:R0:W-:Y:S02]  /*53f00*/  STL [R1+0x2f30], R2 ;  /* 0x002f300201007387 */ /* 0x0001e40000100800 */
[----:B0-----:R-:W-:-:S02]  /*53f10*/  MOV R2, R25 ;  /* 0x0000001900027202 */ /* 0x001fc40000000f00 */
[----:B------:R-:W3:Y:S01]  /*53f20*/  LDL.LU R25, [R1+0x2f34] ;  /* 0x002f340001197983 */ /* 0x000ee20000300800 */
[----:B--2---:R-:W-:-:S05]  /*53f30*/  @P2 FMUL R29, R29, 0.25 ;  /* 0x3e8000001d1d2820 */ /* 0x004fca0000400000 */
[----:B------:R0:W-:Y:S04]  /*53f40*/  STL [R1+0x2f24], R29 ;  /* 0x002f241d01007387 */ /* 0x0001e80000100800 */
[----:B0-----:R-:W2:Y:S01]  /*53f50*/  LDL R29, [R1+0xf4] ;  /* 0x0000f400011d7983 */ /* 0x001ea20000100800 */
[----:B------:R-:W-:-:S13]  /*53f60*/  FSETP.GEU.AND P3, PT, |R28|, 1.175494350822287508e-38, PT ;  /* 0x008000001c00780b */ /* 0x000fda0003f6e200 */
[----:B------:R-:W-:Y:S01]  /*53f70*/  @!P3 FMUL R2, R2, 16777216 ;  /* 0x4b8000000202b820 */ /* 0x000fe20000400000 */
[----:B--2---:R0:W-:Y:S04]  /*53f80*/  STL [R1+0x2f28], R29 ;  /* 0x002f281d01007387 */ /* 0x0041e80000100800 */
[----:B0-----:R-:W2:Y:S04]  /*53f90*/  LDL R29, [R1+0xf8] ;  /* 0x0000f800011d7983 */ /* 0x001ea80000100800 */
[----:B------:R0:W-:Y:S04]  /*53fa0*/  @!P3 STL [R1+0x104], R2 ;  /* 0x000104020100b387 */ /* 0x0001e80000100800 */
[----:B0-----:R-:W2:Y:S02]  /*53fb0*/  LDL.LU R2, [R1+0x2f30] ;  /* 0x002f300001027983 */ /* 0x001ea40000300800 */
[----:B--2---:R-:W-:-:S05]  /*53fc0*/  @!P3 FMUL R2, R2, 16777216 ;  /* 0x4b8000000202b820 */ /* 0x004fca0000400000 */
[----:B------:R0:W-:Y:S04]  /*53fd0*/  @!P3 STL [R1+0x100], R2 ;  /* 0x000100020100b387 */ /* 0x0001e80000100800 */
[----:B0-----:R-:W2:Y:S01]  /*53fe0*/  LDL.LU R2, [R1+0x2f2c] ;  /* 0x002f2c0001027983 */ /* 0x001ea20000300800 */
[----:B------:R-:W-:Y:S02]  /*53ff0*/  @!P3 FMUL R29, R29, 16777216 ;  /* 0x4b8000001d1db820 */ /* 0x000fe40000400000 */
[----:B--2---:R-:W-:-:S05]  /*54000*/  @!P3 FMUL R2, R2, 16777216 ;  /* 0x4b8000000202b820 */ /* 0x004fca0000400000 */
[----:B------:R0:W-:Y:S04]  /*54010*/  STL [R1+0x2f18], R2 ;  /* 0x002f180201007387 */ /* 0x0001e80000100800 */
[----:B0-----:R-:W2:Y:S04]  /*54020*/  LDL.LU R2, [R1+0x104] ;  /* 0x0001040001027983 */ /* 0x001ea80000300800 */
[----:B------:R0:W-:Y:S04]  /*54030*/  @!P3 STL [R1+0xf8], R29 ;  /* 0x0000f81d0100b387 */ /* 0x0001e80000100800 */
[----:B0-----:R-:W2:Y:S02]  /*54040*/  LDL.LU R29, [R1+0x2f28] ;  /* 0x002f2800011d7983 */ /* 0x001ea40000300800 */
[----:B--2---:R-:W-:-:S05]  /*54050*/  @!P3 FMUL R29, R29, 16777216 ;  /* 0x4b8000001d1db820 */ /* 0x004fca0000400000 */
[----:B------:R0:W-:Y:S04]  /*54060*/  @!P3 STL [R1+0xf4], R29 ;  /* 0x0000f41d0100b387 */ /* 0x0001e80000100800 */
[----:B0-----:R-:W2:Y:S02]  /*54070*/  LDL.LU R29, [R1+0x2f24] ;  /* 0x002f2400011d7983 */ /* 0x001ea40000300800 */
[----:B--2---:R-:W-:-:S05]  /*54080*/  @!P3 FMUL R29, R29, 16777216 ;  /* 0x4b8000001d1db820 */ /* 0x004fca0000400000 */
[----:B------:R0:W-:Y:S04]  /*54090*/  STL [R1+0xf0], R29 ;  /* 0x0000f01d01007387 */ /* 0x0001e80000100800 */
[----:B0-----:R-:W2:Y:S01]  /*540a0*/  LDL.LU R29, [R1+0x2f20] ;  /* 0x002f2000011d7983 */ /* 0x001ea20000300800 */
[----:B------:R-:W-:-:S04]  /*540b0*/  @P2 FMUL R0, R0, 0.25 ;  /* 0x3e80000000002820 */ /* 0x000fc80000400000 */
[----:B------:R-:W-:Y:S02]  /*540c0*/  @!P3 FMUL R0, R0, 16777216 ;  /* 0x4b8000000000b820 */ /* 0x000fe40000400000 */
[----:B------:R-:W-:-:S04]  /*540d0*/  @P2 FMUL R28, R28, 0.25 ;  /* 0x3e8000001c1c2820 */ /* 0x000fc80000400000 */
[----:B------:R-:W-:Y:S01]  /*540e0*/  @!P3 FMUL R28, R28, 16777216 ;  /* 0x4b8000001c1cb820 */ /* 0x000fe20000400000 */
[----:B--2---:R0:W-:Y:S02]  /*540f0*/  STL [R1+0x2f1c], R29 ;  /* 0x002f1c1d01007387 */ /* 0x0041e40000100800 */
[----:B0-----:R-:W-:Y:S02]  /*54100*/  IMAD.MOV.U32 R29, RZ, RZ, R2 ;  /* 0x000000ffff1d7224 */ /* 0x001fe400078e0002 */
[----:B------:R-:W2:Y:S04]  /*54110*/  LDL.LU R2, [R1+0x100] ;  /* 0x0001000001027983 */ /* 0x000ea80000300800 */
[----:B------:R0:W-:Y:S04]  /*54120*/  STL [R1+0x2f10], R0 ;  /* 0x002f100001007387 */ /* 0x0001e80000100800 */
[----:B0-----:R-:W3:Y:S01]  /*54130*/  LDL.LU R0, [R1+0xf4] ;  /* 0x0000f40001007983 */ /* 0x001ee20000300800 */
[----:B------:R-:W0:Y:S02]  /*54140*/  MUFU.RCP R28, R28 ;  /* 0x0000001c001c7308 */ /* 0x000e240000001000 */
[----:B0-----:R-:W-:-:S02]  /*54150*/  FMUL R29, R28, R29 ;  /* 0x0000001d1c1d7220 */ /* 0x001fc40000400000 */
[C---:B--2---:R-:W-:Y:S01]  /*54160*/  FMUL R2, R28.reuse, R2 ;  /* 0x000000021c027220 */ /* 0x044fe20000400000 */
[----:B---3--:R0:W-:Y:S04]  /*54170*/  STL [R1+0x2f14], R0 ;  /* 0x002f140001007387 */ /* 0x0081e80000100800 */
[----:B0-----:R-:W2:Y:S04]  /*54180*/  LDL.LU R0, [R1+0xf8] ;  /* 0x0000f80001007983 */ /* 0x001ea80000300800 */
[----:B------:R0:W-:Y:S04]  /*54190*/  STL [R1+0x104], R29 ;  /* 0x0001041d01007387 */ /* 0x0001e80000100800 */
[----:B0-----:R-:W3:Y:S04]  /*541a0*/  LDL.LU R29, [R1+0x2f1c] ;  /* 0x002f1c00011d7983 */ /* 0x001ee80000300800 */
[----:B------:R0:W-:Y:S04]  /*541b0*/  STL [R1+0x100], R2 ;  /* 0x0001000201007387 */ /* 0x0001e80000100800 */
[----:B0-----:R-:W3:Y:S01]  /*541c0*/  LDL.LU R2, [R1+0x2f18] ;  /* 0x002f180001027983 */ /* 0x001ee20000300800 */
[----:B--2---:R-:W-:-:S02]  /*541d0*/  FMUL R0, R28, R0 ;  /* 0x000000001c007220 */ /* 0x004fc40000400000 */
[----:B---3--:R-:W-:-:S05]  /*541e0*/  FMUL R2, R28, R2 ;  /* 0x000000021c027220 */ /* 0x008fca0000400000 */
[----:B------:R0:W-:Y:S04]  /*541f0*/  STL [R1+0x2e08], R2 ;  /* 0x002e080201007387 */ /* 0x0001e80000100800 */
[----:B0-----:R-:W2:Y:S04]  /*54200*/  LDL.LU R2, [R1+0xf0] ;  /* 0x0000f00001027983 */ /* 0x001ea80000300800 */
[----:B------:R0:W-:Y:S04]  /*54210*/  STL [R1+0xf8], R0 ;  /* 0x0000f80001007387 */ /* 0x0001e80000100800 */
[----:B0-----:R-:W3:Y:S02]  /*54220*/  LDL.LU R0, [R1+0x2f14] ;  /* 0x002f140001007983 */ /* 0x001ee40000300800 */
[----:B---3--:R-:W-:-:S05]  /*54230*/  FMUL R0, R28, R0 ;  /* 0x000000001c007220 */ /* 0x008fca0000400000 */
[----:B------:R0:W-:Y:S04]  /*54240*/  STL [R1+0xf4], R0 ;  /* 0x0000f40001007387 */ /* 0x0001e80000100800 */
[----:B0-----:R-:W3:Y:S01]  /*54250*/  LDL.LU R0, [R1+0x2f10] ;  /* 0x002f100001007983 */ /* 0x001ee20000300800 */
[----:B------:R-:W-:Y:S02]  /*54260*/  @P2 FMUL R3, R3, 0.25 ;  /* 0x3e80000003032820 */ /* 0x000fe40000400000 */
[----:B--2---:R-:W-:Y:S02]  /*54270*/  FMUL R2, R28, R2 ;  /* 0x000000021c027220 */ /* 0x004fe40000400000 */
[----:B------:R-:W-:Y:S02]  /*54280*/  @!P3 FMUL R3, R3, 16777216 ;  /* 0x4b8000000303b820 */ /* 0x000fe40000400000 */
[----:B------:R-:W-:Y:S01]  /*54290*/  @P2 FMUL R27, R27, 0.25 ;  /* 0x3e8000001b1b2820 */ /* 0x000fe20000400000 */
[----:B------:R0:W-:Y:S01]  /*542a0*/  STL [R1+0xf0], R2 ;  /* 0x0000f00201007387 */ /* 0x0001e20000100800 */
[----:B------:R-:W-:-:S02]  /*542b0*/  @P2 FMUL R26, R26, 0.25 ;  /* 0x3e8000001a1a2820 */ /* 0x000fc40000400000 */
[----:B------:R-:W-:Y:S02]  /*542c0*/  @!P3 FMUL R27, R27, 16777216 ;  /* 0x4b8000001b1bb820 */ /* 0x000fe40000400000 */
[----:B0-----:R-:W-:Y:S02]  /*542d0*/  FMUL R2, R28, R3 ;  /* 0x000000031c027220 */ /* 0x001fe40000400000 */
[----:B------:R-:W-:Y:S02]  /*542e0*/  @!P3 FMUL R26, R26, 16777216 ;  /* 0x4b8000001a1ab820 */ /* 0x000fe40000400000 */
[----:B------:R-:W-:Y:S02]  /*542f0*/  @P2 FMUL R4, R4, 0.25 ;  /* 0x3e80000004042820 */ /* 0x000fe40000400000 */
[----:B------:R-:W-:Y:S02]  /*54300*/  @P2 FMUL R5, R5, 0.25 ;  /* 0x3e80000005052820 */ /* 0x000fe40000400000 */
[----:B------:R-:W-:-:S02]  /*54310*/  @!P3 FMUL R4, R4, 16777216 ;  /* 0x4b8000000404b820 */ /* 0x000fc40000400000 */
[----:B------:R-:W-:Y:S02]  /*54320*/  @!P3 FMUL R5, R5, 16777216 ;  /* 0x4b8000000505b820 */ /* 0x000fe40000400000 */
[----:B------:R-:W-:Y:S02]  /*54330*/  @P2 FMUL R6, R6, 0.25 ;  /* 0x3e80000006062820 */ /* 0x000fe40000400000 */
[----:B------:R-:W-:Y:S02]  /*54340*/  @P2 FMUL R7, R7, 0.25 ;  /* 0x3e80000007072820 */ /* 0x000fe40000400000 */
[----:B------:R-:W-:Y:S02]  /*54350*/  @!P3 FMUL R6, R6, 16777216 ;  /* 0x4b8000000606b820 */ /* 0x000fe40000400000 */
[----:B------:R-:W-:Y:S02]  /*54360*/  @!P3 FMUL R7, R7, 16777216 ;  /* 0x4b8000000707b820 */ /* 0x000fe40000400000 */
[----:B------:R-:W-:-:S02]  /*54370*/  @P2 FMUL R8, R8, 0.25 ;  /* 0x3e80000008082820 */ /* 0x000fc40000400000 */
[----:B------:R-:W-:Y:S02]  /*54380*/  @P2 FMUL R9, R9, 0.25 ;  /* 0x3e80000009092820 */ /* 0x000fe40000400000 */
[----:B------:R-:W-:Y:S02]  /*54390*/  @!P3 FMUL R8, R8, 16777216 ;  /* 0x4b8000000808b820 */ /* 0x000fe40000400000 */
        /* <DEDUP_REMOVED lines=25> */
[----:B----4-:R-:W-:Y:S02]  /*54530*/  @P2 FMUL R22, R22, 0.25 ;  /* 0x3e80000016162820 */ /* 0x010fe40000400000 */
[----:B-----5:R-:W-:Y:S02]  /*54540*/  @P2 FMUL R23, R23, 0.25 ;  /* 0x3e80000017172820 */ /* 0x020fe40000400000 */
[----:B------:R-:W-:-:S02]  /*54550*/  @!P3 FMUL R22, R22, 16777216 ;  /* 0x4b8000001616b820 */ /* 0x000fc40000400000 */
[----:B------:R-:W-:Y:S02]  /*54560*/  @!P3 FMUL R23, R23, 16777216 ;  /* 0x4b8000001717b820 */ /* 0x000fe40000400000 */
[----:B------:R-:W-:Y:S02]  /*54570*/  @P2 FMUL R24, R24, 0.25 ;  /* 0x3e80000018182820 */ /* 0x000fe40000400000 */
[----:B------:R-:W-:Y:S02]  /*54580*/  @P2 FMUL R25, R25, 0.25 ;  /* 0x3e80000019192820 */ /* 0x000fe40000400000 */
[----:B------:R-:W-:Y:S02]  /*54590*/  @!P3 FMUL R24, R24, 16777216 ;  /* 0x4b8000001818b820 */ /* 0x000fe40000400000 */
[----:B------:R-:W-:Y:S02]  /*545a0*/  @!P3 FMUL R25, R25, 16777216 ;  /* 0x4b8000001919b820 */ /* 0x000fe40000400000 */
[----:B---3--:R-:W-:-:S05]  /*545b0*/  FMUL R0, R28, R0 ;  /* 0x000000001c007220 */ /* 0x008fca0000400000 */
[----:B------:R0:W-:Y:S04]  /*545c0*/  STL [R1+0xec], R0 ;  /* 0x0000ec0001007387 */ /* 0x0001e80000100800 */
[----:B0-----:R-:W2:Y:S04]  /*545d0*/  LDL.LU R0, [R1+0x84] ;  /* 0x0000840001007983 */ /* 0x001ea80000300800 */
[----:B------:R-:W3:Y:S04]  /*545e0*/  LDL.LU R3, [R1] ;  /* 0x0000000001037983 */ /* 0x000ee80000300800 */
[----:B------:R0:W-:Y:S02]  /*545f0*/  STL [R1+0xe8], R2 ;  /* 0x0000e80201007387 */ /* 0x0001e40000100800 */
[----:B0-----:R-:W-:-:S02]  /*54600*/  FMUL R2, R28, R27 ;  /* 0x0000001b1c027220 */ /* 0x001fc40000400000 */
        /* <DEDUP_REMOVED lines=66> */
[----:B------:R-:W2:Y:S01]  /*54a30*/  LDL.LU R24, [R1+0x2eb4] ;  /* 0x002eb40001187983 */ /* 0x000ea20000300800 */
[----:B------:R-:W-:-:S03]  /*54a40*/  FMUL R28, R28, R25 ;  /* 0x000000191c1c7220 */ /* 0x000fc60000400000 */
[----:B------:R-:W2:Y:S04]  /*54a50*/  LDL.LU R25, [R1+0x2eb0] ;  /* 0x002eb00001197983 */ /* 0x000ea80000300800 */
[----:B------:R0:W-:Y:S04]  /*54a60*/  STL [R1+0x30], R2 ;  /* 0x0000300201007387 */ /* 0x0001e80000100800 */
[----:B0-----:R-:W2:Y:S04]  /*54a70*/  LDL.LU R2, [R1+0x16c] ;  /* 0x00016c0001027983 */ /* 0x001ea80000300800 */
[----:B--2---:R0:W-:Y:S04]  /*54a80*/  STL [R1+0x2ea4], R2 ;  /* 0x002ea40201007387 */ /* 0x0041e80000100800 */
[----:B------:R-:W-:Y:S04]  /*54a90*/  STL [R1+0x2c], R28 ;  /* 0x00002c1c01007387 */ /* 0x000fe80000100800 */
[----:B0-----:R-:W2:Y:S04]  /*54aa0*/  LDL R2, [R1+0x158] ;  /* 0x0001580001027983 */ /* 0x001ea80000100800 */
[----:B--2---:R0:W-:Y:S04]  /*54ab0*/  STL [R1+0x2eac], R2 ;  /* 0x002eac0201007387 */ /* 0x0041e80000100800 */
[----:B0-----:R-:W2:Y:S04]  /*54ac0*/  LDL R2, [R1+0x134] ;  /* 0x0001340001027983 */ /* 0x001ea80000100800 */
[----:B------:R-:W3:Y:S01]  /*54ad0*/  LDL.LU R28, [R1+0x174] ;  /* 0x00017400011c7983 */ /* 0x000ee20000300800 */
[----:B------:R-:W-:Y:S01]  /*54ae0*/  @P1 FMUL R4, R4, 0.25 ;  /* 0x3e80000004041820 */ /* 0x000fe20000400000 */
[----:B-----5:R-:W-:-:S02]  /*54af0*/  FSETP.GEU.AND P4, PT, |R26|, 1.175494350822287508e-38, PT ;  /* 0x008000001a00780b */ /* 0x020fc40003f8e200 */
[----:B------:R-:W-:Y:S01]  /*54b00*/  FSETP.GT.AND P2, PT, |R26|, 8.50705917302346158658e+37, PT ;  /* 0x7e8000001a00780b */ /* 0x000fe20003f44200 */
[----:B--2---:R-:W-:Y:S01]  /*54b10*/  @P1 FMUL R2, R2, 0.25 ;  /* 0x3e80000002021820 */ /* 0x004fe20000400000 */
[----:B---3--:R0:W-:Y:S04]  /*54b20*/  STL [R1+0x2ea8], R28 ;  /* 0x002ea81c01007387 */ /* 0x0081e80000100800 */
[----:B0-----:R-:W2:Y:S04]  /*54b30*/  LDL R28, [R1+0x140] ;  /* 0x00014000011c7983 */ /* 0x001ea80000100800 */
[----:B------:R0:W-:Y:S04]  /*54b40*/  STL [R1+0x2e90], R26 ;  /* 0x002e901a01007387 */ /* 0x0001e80000100800 */
[----:B0-----:R-:W3:Y:S04]  /*54b50*/  LDL.LU R26, [R1+0x154] ;  /* 0x00015400011a7983 */ /* 0x001ee80000300800 */
[----:B------:R0:W-:Y:S04]  /*54b60*/  STL [R1+0x2ea0], R4 ;  /* 0x002ea00401007387 */ /* 0x0001e80000100800 */
[----:B0-----:R-:W5:Y:S04]  /*54b70*/  LDL R4, [R1+0x13c] ;  /* 0x00013c0001047983 */ /* 0x001f680000100800 */
[----:B------:R0:W-:Y:S04]  /*54b80*/  @P1 STL [R1+0x134], R2 ;  /* 0x0001340201001387 */ /* 0x0001e80000100800 */
[----:B0-----:R-:W4:Y:S01]  /*54b90*/  LDL.LU R2, [R1+0x2eac] ;  /* 0x002eac0001027983 */ /* 0x001f220000300800 */
[----:B--2---:R-:W-:-:S02]  /*54ba0*/  @P1 FMUL R28, R28, 0.25 ;  /* 0x3e8000001c1c1820 */ /* 0x004fc40000400000 */
[----:B---3--:R-:W-:-:S05]  /*54bb0*/  @P1 FMUL R26, R26, 0.25 ;  /* 0x3e8000001a1a1820 */ /* 0x008fca0000400000 */
[----:B------:R0:W-:Y:S04]  /*54bc0*/  STL [R1+0x2e94], R26 ;  /* 0x002e941a01007387 */ /* 0x0001e80000100800 */
[----:B------:R1:W-:Y:S01]  /*54bd0*/  @P1 STL [R1+0x140], R28 ;  /* 0x0001401c01001387 */ /* 0x0003e20000100800 */
[----:B-----5:R-:W-:Y:S01]  /*54be0*/  @P1 FMUL R4, R4, 0.25 ;  /* 0x3e80000004041820 */ /* 0x020fe20000400000 */
[----:B0-----:R-:W-:Y:S02]  /*54bf0*/  MOV R26, R28 ;  /* 0x0000001c001a7202 */ /* 0x001fe40000000f00 */
[----:B-1----:R-:W2:Y:S04]  /*54c00*/  LDL.LU R28, [R1+0x2ea8] ;  /* 0x002ea800011c7983 */ /* 0x002ea80000300800 */
[----:B------:R-:W-:Y:S01]  /*54c10*/  @P1 STL [R1+0x13c], R4 ;  /* 0x00013c0401001387 */ /* 0x000fe20000100800 */
[----:B----4-:R-:W-:-:S05]  /*54c20*/  @P1 FMUL R2, R2, 0.25 ;  /* 0x3e80000002021820 */ /* 0x010fca0000400000 */
[----:B------:R0:W-:Y:S04]  /*54c30*/  @P1 STL [R1+0x158], R2 ;  /* 0x0001580201001387 */ /* 0x0001e80000100800 */
[----:B0-----:R-:W3:Y:S04]  /*54c40*/  LDL.LU R2, [R1+0x2ea4] ;  /* 0x002ea40001027983 */ /* 0x001ee80000300800 */
[----:B------:R0:W-:Y:S02]  /*54c50*/  STL [R1+0x2e98], R26 ;  /* 0x002e981a01007387 */ /* 0x0001e40000100800 */
[----:B0-----:R-:W-:-:S02]  /*54c60*/  MOV R26, R4 ;  /* 0x00000004001a7202 */ /* 0x001fc40000000f00 */
[----:B------:R-:W4:Y:S04]  /*54c70*/  LDL.LU R4, [R1+0x2ea0] ;  /* 0x002ea00001047983 */ /* 0x000f280000300800 */
[----:B------:R0:W-:Y:S04]  /*54c80*/  STL [R1+0x2e9c], R26 ;  /* 0x002e9c1a01007387 */ /* 0x0001e80000100800 */
[----:B0-----:R-:W5:Y:S01]  /*54c90*/  LDL R26, [R1+0x134] ;  /* 0x00013400011a7983 */ /* 0x001f620000100800 */
[----:B------:R-:W-:Y:S01]  /*54ca0*/  FSETP.GEU.AND P3, PT, |R27|, 1.175494350822287508e-38, PT ;  /* 0x008000001b00780b */ /* 0x000fe20003f6e200 */
[----:B---3--:R-:W-:-:S05]  /*54cb0*/  @P1 FMUL R2, R2, 0.25 ;  /* 0x3e80000002021820 */ /* 0x008fca0000400000 */
[----:B------:R0:W-:Y:S04]  /*54cc0*/  STL [R1+0x2e8c], R2 ;  /* 0x002e8c0201007387 */ /* 0x0001e80000100800 */
[----:B0-----:R-:W3:Y:S03]  /*54cd0*/  LDL R2, [R1+0x158] ;  /* 0x0001580001027983 */ /* 0x001ee60000100800 */
[----:B-----5:R-:W-:-:S05]  /*54ce0*/  @!P3 FMUL R26, R26, 16777216 ;  /* 0x4b8000001a1ab820 */ /* 0x020fca0000400000 */
[----:B------:R0:W-:Y:S04]  /*54cf0*/  @!P3 STL [R1+0x134], R26 ;  /* 0x0001341a0100b387 */ /* 0x0001e80000100800 */
[----:B0-----:R-:W5:Y:S02]  /*54d00*/  LDL.LU R26, [R1+0x2e9c] ;  /* 0x002e9c00011a7983 */ /* 0x001f640000300800 */
[----:B-----5:R-:W-:-:S05]  /*54d10*/  @!P3 FMUL R26, R26, 16777216 ;  /* 0x4b8000001a1ab820 */ /* 0x020fca0000400000 */
[----:B------:R0:W-:Y:S04]  /*54d20*/  @!P3 STL [R1+0x13c], R26 ;  /* 0x00013c1a0100b387 */ /* 0x0001e80000100800 */
[----:B0-----:R-:W5:Y:S02]  /*54d30*/  LDL.LU R26, [R1+0x2e98] ;  /* 0x002e9800011a7983 */ /* 0x001f640000300800 */
[----:B-----5:R-:W-:-:S05]  /*54d40*/  @!P3 FMUL R26, R26, 16777216 ;  /* 0x4b8000001a1ab820 */ /* 0x020fca0000400000 */
[----:B------:R0:W-:Y:S04]  /*54d50*/  @!P3 STL [R1+0x140], R26 ;  /* 0x0001401a0100b387 */ /* 0x0001e80000100800 */
[----:B0-----:R-:W5:Y:S01]  /*54d60*/  LDL.LU R26, [R1+0x2e94] ;  /* 0x002e9400011a7983 */ /* 0x001f620000300800 */
[----:B---3--:R-:W-:Y:S02]  /*54d70*/  @!P3 FMUL R2, R2, 16777216 ;  /* 0x4b8000000202b820 */ /* 0x008fe40000400000 */
[----:B------:R-:W-:-:S04]  /*54d80*/  @P1 FMUL R27, R27, 0.25 ;  /* 0x3e8000001b1b1820 */ /* 0x000fc80000400000 */
[----:B------:R-:W-:Y:S02]  /*54d90*/  @!P3 FMUL R27, R27, 16777216 ;  /* 0x4b8000001b1bb820 */ /* 0x000fe40000400000 */
[----:B-----5:R-:W-:-:S05]  /*54da0*/  @!P3 FMUL R26, R26, 16777216 ;  /* 0x4b8000001a1ab820 */ /* 0x020fca0000400000 */
[----:B------:R0:W-:Y:S04]  /*54db0*/  STL [R1+0x154], R26 ;  /* 0x0001541a01007387 */ /* 0x0001e80000100800 */
[----:B0-----:R-:W3:Y:S04]  /*54dc0*/  LDL.LU R26, [R1+0x2e90] ;  /* 0x002e9000011a7983 */ /* 0x001ee80000300800 */
[----:B------:R0:W-:Y:S04]  /*54dd0*/  @!P3 STL [R1+0x158], R2 ;  /* 0x000158020100b387 */ /* 0x0001e80000100800 */
[----:B0-----:R-:W5:Y:S01]  /*54de0*/  LDL.LU R2, [R1+0x2e8c] ;  /* 0x002e8c0001027983 */ /* 0x001f620000300800 */
[----:B------:R-:W0:Y:S01]  /*54df0*/  MUFU.RCP R27, R27 ;  /* 0x0000001b001b7308 */ /* 0x000e220000001000 */
[----:B------:R-:W-:-:S02]  /*54e00*/  @P1 FMUL R0, R0, 0.25 ;  /* 0x3e80000000001820 */ /* 0x000fc40000400000 */
[----:B------:R-:W-:Y:S02]  /*54e10*/  @P1 FMUL R3, R3, 0.25 ;  /* 0x3e80000003031820 */ /* 0x000fe40000400000 */
[----:B------:R-:W-:Y:S02]  /*54e20*/  @!P3 FMUL R0, R0, 16777216 ;  /* 0x4b8000000000b820 */ /* 0x000fe40000400000 */
[----:B------:R-:W-:Y:S02]  /*54e30*/  @P1 FMUL R5, R5, 0.25 ;  /* 0x3e80000005051820 */ /* 0x000fe40000400000 */
[----:B------:R-:W-:Y:S02]  /*54e40*/  @!P3 FMUL R3, R3, 16777216 ;  /* 0x4b8000000303b820 */ /* 0x000fe40000400000 */
[----:B------:R-:W-:Y:S02]  /*54e50*/  @P1 FMUL R6, R6, 0.25 ;  /* 0x3e80000006061820 */ /* 0x000fe40000400000 */
[----:B----4-:R-:W-:-:S02]  /*54e60*/  @!P3 FMUL R4, R4, 16777216 ;  /* 0x4b8000000404b820 */ /* 0x010fc40000400000 */
        /* <DEDUP_REMOVED lines=10> */
[----:B------:R-:W-:Y:S02]  /*54f10*/  @P1 FMUL R12, R12, 0.25 ;  /* 0x3e8000000c0c1820 */ /* 0x000fe40000400000 */
[----:B------:R-:W-:-:S02]  /*54f20*/  @!P3 FMUL R10, R10, 16777216 ;  /* 0x4b8000000a0ab820 */ /* 0x000fc40000400000 */
[----:B------:R-:W-:Y:S02]  /*54f30*/  @!P3 FMUL R11, R11, 16777216 ;  /* 0x4b8000000b0bb820 */ /* 0x000fe40000400000 */
[----:B------:R-:W-:Y:S02]  /*54f40*/  @!P3 FMUL R12, R12, 16777216 ;  /* 0x4b8000000c0cb820 */ /* 0x000fe40000400000 */
[----:B------:R-:W-:Y:S02]  /*54f50*/  @P1 FMUL R13, R13, 0.25 ;  /* 0x3e8000000d0d1820 */ /* 0x000fe40000400000 */
[----:B------:R-:W-:Y:S02]  /*54f60*/  @P1 FMUL R14, R14, 0.25 ;  /* 0x3e8000000e0e1820 */ /* 0x000fe40000400000 */
[----:B------:R-:W-:Y:S02]  /*54f70*/  @!P3 FMUL R13, R13, 16777216 ;  /* 0x4b8000000d0db820 */ /* 0x000fe40000400000 */
[----:B------:R-:W-:-:S02]  /*54f80*/  @P1 FMUL R15, R15, 0.25 ;  /* 0x3e8000000f0f1820 */ /* 0x000fc40000400000 */
[----:B------:R-:W-:Y:S02]  /*54f90*/  @!P3 FMUL R14, R14, 16777216 ;  /* 0x4b8000000e0eb820 */ /* 0x000fe40000400000 */
[----:B------:R-:W-:Y:S02]  /*54fa0*/  @P1 FMUL R16, R16, 0.25 ;  /* 0x3e80000010101820 */ /* 0x000fe40000400000 */
[----:B------:R-:W-:Y:S02]  /*54fb0*/  @!P3 FMUL R15, R15, 16777216 ;  /* 0x4b8000000f0fb820 */ /* 0x000fe40000400000 */
[----:B------:R-:W-:Y:S02]  /*54fc0*/  @!P3 FMUL R16, R16, 16777216 ;  /* 0x4b8000001010b820 */ /* 0x000fe40000400000 */
[----:B-----5:R-:W-:-:S05]  /*54fd0*/  @!P3 FMUL R2, R2, 16777216 ;  /* 0x4b8000000202b820 */ /* 0x020fca0000400000 */
[----:B------:R0:W-:Y:S02]  /*54fe0*/  STL [R1+0x16c], R2 ;  /* 0x00016c0201007387 */ /* 0x0001e40000100800 */
[C---:B0-----:R-:W-:Y:S02]  /*54ff0*/  FMUL R2, R27.reuse, R0 ;  /* 0x000000001b027220 */ /* 0x041fe40000400000 */
[C---:B------:R-:W-:Y:S02]  /*55000*/  FMUL R0, R27.reuse, R3 ;  /* 0x000000031b007220 */ /* 0x040fe40000400000 */
[C---:B------:R-:W-:Y:S01]  /*55010*/  FMUL R3, R27.reuse, R4 ;  /* 0x000000041b037220 */ /* 0x040fe20000400000 */
[----:B------:R0:W-:Y:S04]  /*55020*/  STL [R1+0xc0], R2 ;  /* 0x0000c00201007387 */ /* 0x0001e80000100800 */
[----:B------:R1:W-:Y:S01]  /*55030*/  STL [R1+0xbc], R0 ;  /* 0x0000bc0001007387 */ /* 0x0003e20000100800 */
[----:B0-----:R-:W-:-:S03]  /*55040*/  FMUL R2, R27, R5 ;  /* 0x000000051b027220 */ /* 0x001fc60000400000 */
[----:B------:R0:W-:Y:S01]  /*55050*/  STL [R1+0xb8], R3 ;  /* 0x0000b80301007387 */ /* 0x0001e20000100800 */
[----:B-1----:R-:W-:-:S03]  /*55060*/  FMUL R0, R27, R6 ;  /* 0x000000061b007220 */ /* 0x002fc60000400000 */
        /* <DEDUP_REMOVED lines=10> */
[----:B------:R-:W-:Y:S01]  /*55110*/  STL [R1+0xa0], R3 ;  /* 0x0000a00301007387 */ /* 0x000fe20000100800 */
[----:B-1----:R-:W-:-:S03]  /*55120*/  FMUL R0, R27, R12 ;  /* 0x0000000c1b007220 */ /* 0x002fc60000400000 */
[----:B------:R-:W4:Y:S04]  /*55130*/  LDL.LU R5, [R1+0x140] ;  /* 0x0001400001057983 */ /* 0x000f280000300800 */
[----:B------:R0:W-:Y:S04]  /*55140*/  STL [R1+0x98], R2 ;  /* 0x0000980201007387 */ /* 0x0001e80000100800 */
[----:B------:R-:W5:Y:S04]  /*55150*/  LDL.LU R11, [R1+0x154] ;  /* 0x00015400010b7983 */ /* 0x000f680000300800 */
[----:B------:R1:W-:Y:S01]  /*55160*/  STL [R1+0x9c], R0 ;  /* 0x00009c0001007387 */ /* 0x0003e20000100800 */
[----:B0-----:R-:W-:-:S03]  /*55170*/  FMUL R2, R27, R13 ;  /* 0x0000000d1b027220 */ /* 0x001fc60000400000 */
[----:B------:R-:W5:Y:S04]  /*55180*/  LDL.LU R10, [R1+0x16c] ;  /* 0x00016c00010a7983 */ /* 0x000f680000300800 */
[----:B------:R-:W5:Y:S04]  /*55190*/  LDL.LU R6, [R1+0x164] ;  /* 0x0001640001067983 */ /* 0x000f680000300800 */
[----:B------:R-:W5:Y:S04]  /*551a0*/  LDL.LU R3, [R1+0x194] ;  /* 0x0001940001037983 */ /* 0x000f680000300800 */
[----:B------:R-:W5:Y:S04]  /*551b0*/  LDL.LU R13, [R1+0x14c] ;  /* 0x00014c00010d7983 */ /* 0x000f680000300800 */
[----:B-1----:R-:W5:Y:S01]  /*551c0*/  LDL.LU R0, [R1+0x190] ;  /* 0x0001900001007983 */ /* 0x002f620000300800 */
[----:B------:R-:W-:-:S03]  /*551d0*/  FMUL R4, R27, R15 ;  /* 0x0000000f1b047220 */ /* 0x000fc60000400000 */
[----:B------:R0:W-:Y:S02]  /*551e0*/  STL [R1+0x94], R2 ;  /* 0x0000940201007387 */ /* 0x0001e40000100800 */
[C---:B0-----:R-:W-:Y:S02]  /*551f0*/  FMUL R2, R27.reuse, R14 ;  /* 0x0000000e1b027220 */ /* 0x041fe40000400000 */
[----:B------:R-:W5:Y:S04]  /*55200*/  LDL.LU R14, [R1+0x158] ;  /* 0x00015800010e7983 */ /* 0x000f680000300800 */
[----:B------:R0:W-:Y:S04]  /*55210*/  STL [R1+0x90], R2 ;  /* 0x0000900201007387 */ /* 0x0001e80000100800 */
[----:B------:R-:W5:Y:S04]  /*55220*/  LDL.LU R15, [R1+0x13c] ;  /* 0x00013c00010f7983 */ /* 0x000f680000300800 */
[----:B------:R-:W-:Y:S01]  /*55230*/  STL [R1+0x8c], R4 ;  /* 0x00008c0401007387 */ /* 0x000fe20000100800 */
[----:B0-----:R-:W-:-:S03]  /*55240*/  FMUL R2, R27, R16 ;  /* 0x000000101b027220 */ /* 0x001fc60000400000 */
[----:B------:R-:W5:Y:S04]  /*55250*/  LDL.LU R16, [R1+0x134] ;  /* 0x0001340001107983 */ /* 0x000f680000300800 */
[----:B------:R-:W5:Y:S04]  /*55260*/  LDL.LU R12, [R1+0x178] ;  /* 0x00017800010c7983 */ /* 0x000f680000300800 */
[----:B------:R0:W-:Y:S04]  /*55270*/  STL [R1+0x88], R2 ;  /* 0x0000880201007387 */ /* 0x0001e80000100800 */
[----:B------:R-:W5:Y:S04]  /*55280*/  LDL.LU R9, [R1+0x18c] ;  /* 0x00018c0001097983 */ /* 0x000f680000300800 */
[----:B------:R-:W5:Y:S04]  /*55290*/  LDL.LU R8, [R1+0x1a4] ;  /* 0x0001a40001087983 */ /* 0x000f680000300800 */
[----:B------:R-:W5:Y:S01]  /*552a0*/  LDL.LU R7, [R1+0x1a8] ;  /* 0x0001a80001077983 */ /* 0x000f620000300800 */
[----:B------:R-:W-:-:S02]  /*552b0*/  @P1 FMUL R17, R17, 0.25 ;  /* 0x3e80000011111820 */ /* 0x000fc40000400000 */
[----:B------:R-:W-:Y:S02]  /*552c0*/  @P1 FMUL R29, R29, 0.25 ;  /* 0x3e8000001d1d1820 */ /* 0x000fe40000400000 */
[----:B------:R-:W-:Y:S02]  /*552d0*/  @!P3 FMUL R17, R17, 16777216 ;  /* 0x4b8000001111b820 */ /* 0x000fe40000400000 */
[----:B------:R-:W-:Y:S02]  /*552e0*/  @P1 FMUL R18, R18, 0.25 ;  /* 0x3e80000012121820 */ /* 0x000fe40000400000 */
[----:B------:R-:W-:Y:S02]  /*552f0*/  @P1 FMUL R20, R20, 0.25 ;  /* 0x3e80000014141820 */ /* 0x000fe40000400000 */
[----:B0-----:R-:W-:Y:S02]  /*55300*/  FMUL R2, R27, R17 ;  /* 0x000000111b027220 */ /* 0x001fe40000400000 */
[----:B------:R-:W-:-:S02]  /*55310*/  @P1 FMUL R19, R19, 0.25 ;  /* 0x3e80000013131820 */ /* 0x000fc40000400000 */
[----:B------:R-:W-:Y:S02]  /*55320*/  @!P3 FMUL R29, R29, 16777216 ;  /* 0x4b8000001d1db820 */ /* 0x000fe40000400000 */
[----:B------:R-:W-:Y:S02]  /*55330*/  @P1 FMUL R21, R21, 0.25 ;  /* 0x3e80000015151820 */ /* 0x000fe40000400000 */
[----:B------:R-:W-:Y:S02]  /*55340*/  @!P3 FMUL R18, R18, 16777216 ;  /* 0x4b8000001212b820 */ /* 0x000fe40000400000 */
[----:B------:R-:W-:Y:S01]  /*55350*/  @!P3 FMUL R20, R20, 16777216 ;  /* 0x4b8000001414b820 */ /* 0x000fe20000400000 */
[----:B------:R0:W-:Y:S01]  /*55360*/  STL [R1+0x2e24], R2 ;  /* 0x002e240201007387 */ /* 0x0001e20000100800 */
[----:B------:R-:W-:Y:S01]  /*55370*/  @P1 FMUL R22, R22, 0.25 ;  /* 0x3e80000016161820 */ /* 0x000fe20000400000 */
[----:B------:R-:W-:Y:S01]  /*55380*/  MOV R17, R29 ;  /* 0x0000001d00117202 */ /* 0x000fe20000000f00 */
[----:B------:R-:W-:-:S02]  /*55390*/  @P1 FMUL R23, R23, 0.25 ;  /* 0x3e80000017171820 */ /* 0x000fc40000400000 */
[----:B------:R-:W-:Y:S02]  /*553a0*/  @P1 FMUL R24, R24, 0.25 ;  /* 0x3e80000018181820 */ /* 0x000fe40000400000 */
[----:B------:R-:W-:Y:S02]  /*553b0*/  @P1 FMUL R25, R25, 0.25 ;  /* 0x3e80000019191820 */ /* 0x000fe40000400000 */
[----:B--2---:R-:W-:Y:S02]  /*553c0*/  @P1 FMUL R28, R28, 0.25 ;  /* 0x3e8000001c1c1820 */ /* 0x004fe40000400000 */
[----:B------:R-:W-:Y:S02]  /*553d0*/  @!P3 FMUL R19, R19, 16777216 ;  /* 0x4b8000001313b820 */ /* 0x000fe40000400000 */
[----:B------:R-:W-:Y:S02]  /*553e0*/  @!P3 FMUL R21, R21, 16777216 ;  /* 0x4b8000001515b820 */ /* 0x000fe40000400000 */
[----:B0-----:R-:W-:-:S02]  /*553f0*/  FMUL R2, R27, R18 ;  /* 0x000000121b027220 */ /* 0x001fc40000400000 */
[----:B---3--:R-:W-:Y:S02]  /*55400*/  @P2 FMUL R26, R26, 0.25 ;  /* 0x3e8000001a1a2820 */ /* 0x008fe40000400000 */
[----:B------:R-:W-:Y:S02]  /*55410*/  FMUL R4, R27, R20 ;  /* 0x000000141b047220 */ /* 0x000fe40000400000 */
[----:B------:R-:W-:Y:S02]  /*55420*/  @!P3 FMUL R22, R22, 16777216 ;  /* 0x4b8000001616b820 */ /* 0x000fe40000400000 */
[----:B------:R-:W-:Y:S02]  /*55430*/  @!P3 FMUL R23, R23, 16777216 ;  /* 0x4b8000001717b820 */ /* 0x000fe40000400000 */
[----:B------:R-:W-:Y:S02]  /*55440*/  @!P3 FMUL R24, R24, 16777216 ;  /* 0x4b8000001818b820 */ /* 0x000fe40000400000 */
[----:B------:R-:W-:-:S02]  /*55450*/  @!P3 FMUL R25, R25, 16777216 ;  /* 0x4b8000001919b820 */ /* 0x000fc40000400000 */
[----:B------:R-:W-:Y:S02]  /*55460*/  @!P3 FMUL R28, R28, 16777216 ;  /* 0x4b8000001c1cb820 */ /* 0x000fe40000400000 */
[C---:B------:R-:W-:Y:S01]  /*55470*/  FMUL R29, R27.reuse, R19 ;  /* 0x000000131b1d7220 */ /* 0x040fe20000400000 */
[----:B------:R0:W-:Y:S01]  /*55480*/  STL [R1+0xc], R2 ;  /* 0x00000c0201007387 */ /* 0x0001e20000100800 */
[C---:B------:R-:W-:Y:S02]  /*55490*/  FMUL R19, R27.reuse, R21 ;  /* 0x000000151b137220 */ /* 0x040fe40000400000 */
[----:B------:R-:W-:Y:S01]  /*554a0*/  @!P4 FMUL R26, R26, 16777216 ;  /* 0x4b8000001a1ac820 */ /* 0x000fe20000400000 */
[----:B------:R1:W-:Y:S01]  /*554b0*/  STL [R1+0x8], R4 ;  /* 0x0000080401007387 */ /* 0x0003e20000100800 */
[C---:B------:R-:W-:Y:S02]  /*554c0*/  FMUL R21, R27.reuse, R17 ;  /* 0x000000111b157220 */ /* 0x040fe40000400000 */
[----:B------:R-:W-:-:S02]  /*554d0*/  FMUL R18, R27, R23 ;  /* 0x000000171b127220 */ /* 0x000fc40000400000 */
[C---:B0-----:R-:W-:Y:S02]  /*554e0*/  FMUL R2, R27.reuse, R22 ;  /* 0x000000161b027220 */ /* 0x041fe40000400000 */
[C---:B------:R-:W-:Y:S02]  /*554f0*/  FMUL R22, R27.reuse, R24 ;  /* 0x000000181b167220 */ /* 0x040fe40000400000 */
[C---:B-1----:R-:W-:Y:S01]  /*55500*/  FMUL R4, R27.reuse, R25 ;  /* 0x000000191b047220 */ /* 0x042fe20000400000 */
[----:B------:R0:W-:Y:S04]  /*55510*/  STL [R1+0x4], R2 ;  /* 0x0000040201007387 */ /* 0x0001e80000100800 */
[----:B------:R-:W-:Y:S04]  /*55520*/  STL [R1+0x2e78], R22 ;  /* 0x002e781601007387 */ /* 0x000fe80000100800 */
[----:B------:R-:W-:Y:S01]  /*55530*/  STL [R1+0x2e7c], R21 ;  /* 0x002e7c1501007387 */ /* 0x000fe20000100800 */
[----:B----4-:R-:W-:-:S02]  /*55540*/  FMUL R5, R27, R5 ;  /* 0x000000051b057220 */ /* 0x010fc40000400000 */
[C---:B-----5:R-:W-:Y:S02]  /*55550*/  FMUL R11, R27.reuse, R11 ;  /* 0x0000000b1b0b7220 */ /* 0x060fe40000400000 */
[----:B------:R-:W-:Y:S02]  /*55560*/  FMUL R10, R27, R10 ;  /* 0x0000000a1b0a7220 */ /* 0x000fe40000400000 */
[----:B------:R-:W-:Y:S02]  /*55570*/  @P2 FMUL R6, R6, 0.25 ;  /* 0x3e80000006062820 */ /* 0x000fe40000400000 */
[----:B------:R-:W-:Y:S02]  /*55580*/  @P2 FMUL R3, R3, 0.25 ;  /* 0x3e80000003032820 */ /* 0x000fe40000400000 */
[----:B------:R-:W-:-:S04]  /*55590*/  @P2 FMUL R0, R0, 0.25 ;  /* 0x3e80000000002820 */ /* 0x000fc80000400000 */
[----:B------:R-:W-:Y:S02]  /*555a0*/  @!P4 FMUL R0, R0, 16777216 ;  /* 0x4b8000000000c820 */ /* 0x000fe40000400000 */
[C---:B------:R-:W-:Y:S02]  /*555b0*/  FMUL R20, R27.reuse, R15 ;  /* 0x0000000f1b147220 */ /* 0x040fe40000400000 */
[C---:B------:R-:W-:Y:S02]  /*555c0*/  FMUL R17, R27.reuse, R16 ;  /* 0x000000101b117220 */ /* 0x040fe40000400000 */
[C---:B------:R-:W-:Y:S02]  /*555d0*/  FMUL R16, R27.reuse, R14 ;  /* 0x0000000e1b107220 */ /* 0x040fe40000400000 */
[----:B------:R-:W-:Y:S02]  /*555e0*/  FMUL R27, R27, R28 ;  /* 0x0000001c1b1b7220 */ /* 0x000fe40000400000 */
[----:B------:R-:W1:Y:S01]  /*555f0*/  MUFU.RCP R28, R26 ;  /* 0x0000001a001c7308 */ /* 0x000e620000001000 */
[----:B------:R-:W-:Y:S01]  /*55600*/  STL [R1+0x2e80], R20 ;  /* 0x002e801401007387 */ /* 0x000fe20000100800 */
[----:B------:R-:W-:-:S02]  /*55610*/  @P2 FMUL R9, R9, 0.25 ;  /* 0x3e80000009092820 */ /* 0x000fc40000400000 */
[----:B------:R-:W-:Y:S01]  /*55620*/  @P2 FMUL R8, R8, 0.25 ;  /* 0x3e80000008082820 */ /* 0x000fe20000400000 */
[----:B------:R-:W-:Y:S01]  /*55630*/  STL [R1+0x2e84], R11 ;  /* 0x002e840b01007387 */ /* 0x000fe20000100800 */
[----:B------:R-:W-:Y:S02]  /*55640*/  @!P4 FMUL R9, R9, 16777216 ;  /* 0x4b8000000909c820 */ /* 0x000fe40000400000 */
[----:B------:R-:W-:Y:S01]  /*55650*/  @P2 FMUL R7, R7, 0.25 ;  /* 0x3e80000007072820 */ /* 0x000fe20000400000 */
[----:B------:R2:W-:Y:S01]  /*55660*/  STL [R1+0x2e88], R10 ;  /* 0x002e880a01007387 */ /* 0x0005e20000100800 */
[----:B------:R-:W-:Y:S02]  /*55670*/  @!P4 FMUL R8, R8, 16777216 ;  /* 0x4b8000000808c820 */ /* 0x000fe40000400000 */
[----:B------:R-:W-:Y:S01]  /*55680*/  @P2 FMUL R12, R12, 0.25 ;  /* 0x3e8000000c0c2820 */ /* 0x000fe20000400000 */
[----:B------:R-:W3:Y:S01]  /*55690*/  LDL.LU R15, [R1+0x144] ;  /* 0x00014400010f7983 */ /* 0x000ee20000300800 */
[----:B------:R-:W-:-:S02]  /*556a0*/  @!P4 FMUL R7, R7, 16777216 ;  /* 0x4b8000000707c820 */ /* 0x000fc40000400000 */
[C---:B-1----:R-:W-:Y:S01]  /*556b0*/  FMUL R24, R28.reuse, R9 ;  /* 0x000000091c187220 */ /* 0x042fe20000400000 */
[----:B------:R-:W4:Y:S01]  /*556c0*/  LDL.LU R14, [R1+0x170] ;  /* 0x00017000010e7983 */ /* 0x000f220000300800 */
[----:B------:R-:W-:Y:S02]  /*556d0*/  FMUL R9, R28, R8 ;  /* 0x000000081c097220 */ /* 0x000fe40000400000 */
[----:B------:R-:W-:Y:S01]  /*556e0*/  @P2 FMUL R13, R13, 0.25 ;  /* 0x3e8000000d0d2820 */ /* 0x000fe20000400000 */
[----:B------:R-:W5:Y:S01]  /*556f0*/  LDL.LU R26, [R1+0x17c] ;  /* 0x00017c00011a7983 */ /* 0x000f620000300800 */
[----:B------:R-:W-:Y:S02]  /*55700*/  @!P4 FMUL R12, R12, 16777216 ;  /* 0x4b8000000c0cc820 */ /* 0x000fe40000400000 */
[----:B------:R-:W-:Y:S01]  /*55710*/  FMUL R8, R28, R7 ;  /* 0x000000071c087220 */ /* 0x000fe20000400000 */
[----:B0-----:R-:W3:Y:S01]  /*55720*/  LDL.LU R2, [R1+0x11c] ;  /* 0x00011c0001027983 */ /* 0x001ee20000300800 */
[----:B------:R-:W-:-:S02]  /*55730*/  @!P4 FMUL R6, R6, 16777216 ;  /* 0x4b8000000606c820 */ /* 0x000fc40000400000 */
[----:B------:R-:W-:Y:S01]  /*55740*/  @!P4 FMUL R3, R3, 16777216 ;  /* 0x4b8000000303c820 */ /* 0x000fe20000400000 */
[----:B--2---:R-:W2:Y:S01]  /*55750*/  LDL.LU R10, [R1+0x118] ;  /* 0x00011800010a7983 */ /* 0x004ea20000300800 */
[----:B------:R-:W-:-:S03]  /*55760*/  FMUL R7, R28, R0 ;  /* 0x000000001c077220 */ /* 0x000fc60000400000 */
[----:B------:R-:W2:Y:S01]  /*55770*/  LDL.LU R0, [R1+0x114] ;  /* 0x0001140001007983 */ /* 0x000ea20000300800 */
[----:B------:R-:W-:Y:S02]  /*55780*/  @!P4 FMUL R13, R13, 16777216 ;  /* 0x4b8000000d0dc820 */ /* 0x000fe40000400000 */
[C---:B------:R-:W-:Y:S01]  /*55790*/  FMUL R12, R28.reuse, R12 ;  /* 0x0000000c1c0c7220 */ /* 0x040fe20000400000 */
[----:B------:R-:W2:Y:S01]  /*557a0*/  LDL.LU R11, [R1+0x110] ;  /* 0x00011000010b7983 */ /* 0x000ea20000300800 */
[----:B------:R-:W-:-:S03]  /*557b0*/  FMUL R25, R28, R6 ;  /* 0x000000061c197220 */ /* 0x000fc60000400000 */
[----:B------:R-:W2:Y:S01]  /*557c0*/  LDL.LU R20, [R1+0x10c] ;  /* 0x00010c0001147983 */ /* 0x000ea20000300800 */
[----:B------:R-:W-:-:S03]  /*557d0*/  FMUL R6, R28, R3 ;  /* 0x000000031c067220 */ /* 0x000fc60000400000 */
[----:B------:R-:W2:Y:S01]  /*557e0*/  LDL.LU R21, [R1+0x108] ;  /* 0x0001080001157983 */ /* 0x000ea20000300800 */
[----:B------:R-:W-:Y:S01]  /*557f0*/  FMUL R13, R28, R13 ;  /* 0x0000000d1c0d7220 */ /* 0x000fe20000400000 */
[----:B------:R-:W-:Y:S02]  /*55800*/  F2FP.PACK_AB R24, R24, R9 ;  /* 0x000000091818723e */ /* 0x000fe400000000ff */
[----:B------:R-:W2:Y:S01]  /*55810*/  LDL.LU R22, [R1+0x130] ;  /* 0x0001300001167983 */ /* 0x000ea20000300800 */
[----:B------:R-:W-:-:S03]  /*55820*/  F2FP.PACK_AB R12, R12, R8 ;  /* 0x000000080c0c723e */ /* 0x000fc600000000ff */
[----:B------:R-:W2:Y:S01]  /*55830*/  LDL.LU R3, [R1+0x138] ;  /* 0x0001380001037983 */ /* 0x000ea20000300800 */
[----:B------:R-:W-:-:S03]  /*55840*/  F2FP.PACK_AB R16, R16, R27 ;  /* 0x0000001b1010723e */ /* 0x000fc600000000ff */
[----:B------:R-:W2:Y:S01]  /*55850*/  LDL.LU R23, [R1+0x188] ;  /* 0x0001880001177983 */ /* 0x000ea20000300800 */
[----:B------:R-:W-:-:S03]  /*55860*/  F2FP.PACK_AB R25, R25, R7 ;  /* 0x000000071919723e */ /* 0x000fc600000000ff */
[----:B------:R-:W2:Y:S01]  /*55870*/  LDL.LU R9, [R1+0x168] ;  /* 0x0001680001097983 */ /* 0x000ea20000300800 */
[----:B------:R-:W-:-:S03]  /*55880*/  F2FP.PACK_AB R13, R13, R6 ;  /* 0x000000060d0d723e */ /* 0x000fc600000000ff */
[----:B------:R-:W2:Y:S04]  /*55890*/  LDL.LU R8, [R1+0x19c] ;  /* 0x00019c0001087983 */ /* 0x000ea80000300800 */
[----:B------:R-:W3:Y:S04]  /*558a0*/  LDL.LU R27, [R1+0x15c] ;  /* 0x00015c00011b7983 */ /* 0x000ee80000300800 */
[----:B------:R-:W3:Y:S04]  /*558b0*/  LDL.LU R7, [R1+0x1a0] ;  /* 0x0001a00001077983 */ /* 0x000ee80000300800 */
[----:B------:R-:W3:Y:S01]  /*558c0*/  LDL.LU R6, [R1+0x180] ;  /* 0x0001800001067983 */ /* 0x000ee20000300800 */
[----:B------:R-:W-:-:S03]  /*558d0*/  F2FP.PACK_AB R17, R17, R5 ;  /* 0x000000051111723e */ /* 0x000fc600000000ff */
[----:B------:R-:W3:Y:S01]  /*558e0*/  LDL.LU R5, [R1+0x184] ;  /* 0x0001840001057983 */ /* 0x000ee20000300800 */
[----:B------:R-:W-:Y:S01]  /*558f0*/  F2FP.PACK_AB R18, R18, R4 ;  /* 0x000000041212723e */ /* 0x000fe200000000ff */
[----:B----4-:R-:W-:Y:S02]  /*55900*/  @P2 FMUL R14, R14, 0.25 ;  /* 0x3e8000000e0e2820 */ /* 0x010fe40000400000 */
[----:B-----5:R-:W-:Y:S02]  /*55910*/  @P2 FMUL R26, R26, 0.25 ;  /* 0x3e8000001a1a2820 */ /* 0x020fe40000400000 */
[----:B------:R-:W-:Y:S02]  /*55920*/  @!P4 FMUL R14, R14, 16777216 ;  /* 0x4b8000000e0ec820 */ /* 0x000fe40000400000 */
[----:B------:R-:W-:Y:S02]  /*55930*/  @!P4 FMUL R26, R26, 16777216 ;  /* 0x4b8000001a1ac820 */ /* 0x000fe40000400000 */
[----:B------:R-:W-:-:S02]  /*55940*/  FMUL R14, R28, R14 ;  /* 0x0000000e1c0e7220 */ /* 0x000fc40000400000 */
[----:B------:R-:W-:Y:S02]  /*55950*/  FMUL R26, R28, R26 ;  /* 0x0000001a1c1a7220 */ /* 0x000fe40000400000 */
[----:B--2---:R-:W-:Y:S02]  /*55960*/  @P2 FMUL R8, R8, 0.25 ;  /* 0x3e80000008082820 */ /* 0x004fe40000400000 */
[----:B---3--:R-:W-:Y:S02]  /*55970*/  @P2 FMUL R27, R27, 0.25 ;  /* 0x3e8000001b1b2820 */ /* 0x008fe40000400000 */
[----:B------:R-:W-:Y:S02]  /*55980*/  @P2 FMUL R7, R7, 0.25 ;  /* 0x3e80000007072820 */ /* 0x000fe40000400000 */
[----:B------:R-:W-:Y:S02]  /*55990*/  @!P4 FMUL R8, R8, 16777216 ;  /* 0x4b8000000808c820 */ /* 0x000fe40000400000 */
[----:B------:R-:W-:-:S02]  /*559a0*/  @P2 FMUL R6, R6, 0.25 ;  /* 0x3e80000006062820 */ /* 0x000fc40000400000 */
[----:B------:R-:W-:Y:S02]  /*559b0*/  @!P4 FMUL R7, R7, 16777216 ;  /* 0x4b8000000707c820 */ /* 0x000fe40000400000 */
[----:B------:R-:W-:Y:S02]  /*559c0*/  @!P4 FMUL R27, R27, 16777216 ;  /* 0x4b8000001b1bc820 */ /* 0x000fe40000400000 */
[----:B------:R-:W-:Y:S02]  /*559d0*/  @!P4 FMUL R6, R6, 16777216 ;  /* 0x4b8000000606c820 */ /* 0x000fe40000400000 */
[C---:B------:R-:W-:Y:S02]  /*559e0*/  FMUL R8, R28.reuse, R8 ;  /* 0x000000081c087220 */ /* 0x040fe40000400000 */
[C---:B------:R-:W-:Y:S02]  /*559f0*/  FMUL R7, R28.reuse, R7 ;  /* 0x000000071c077220 */ /* 0x040fe40000400000 */
[----:B------:R-:W-:-:S02]  /*55a00*/  FMUL R27, R28, R27 ;  /* 0x0000001b1c1b7220 */ /* 0x000fc40000400000 */
[----:B------:R-:W-:Y:S01]  /*55a10*/  FMUL R6, R28, R6 ;  /* 0x000000061c067220 */ /* 0x000fe20000400000 */
[----:B------:R-:W-:Y:S02]  /*55a20*/  F2FP.PACK_AB R26, R26, R8 ;  /* 0x000000081a1a723e */ /* 0x000fe400000000ff */
[----:B------:R-:W2:Y:S01]  /*55a30*/  LDL.LU R8, [R1+0x160] ;  /* 0x0001600001087983 */ /* 0x000ea20000300800 */
[----:B------:R-:W-:Y:S02]  /*55a40*/  F2FP.PACK_AB R14, R14, R7 ;  /* 0x000000070e0e723e */ /* 0x000fe400000000ff */
[----:B------:R-:W-:Y:S01]  /*55a50*/  F2FP.PACK_AB R27, R27, R6 ;  /* 0x000000061b1b723e */ /* 0x000fe200000000ff */
[----:B------:R-:W3:Y:S04]  /*55a60*/  LDL.LU R7, [R1+0x150] ;  /* 0x0001500001077983 */ /* 0x000ee80000300800 */
[----:B------:R-:W4:Y:S04]  /*55a70*/  LDL.LU R4, [R1+0x1b0] ;  /* 0x0001b00001047983 */ /* 0x000f280000300800 */
[----:B------:R-:W5:Y:S01]  /*55a80*/  LDL.LU R6, [R1+0x148] ;  /* 0x0001480001067983 */ /* 0x000f620000300800 */
[----:B------:R-:W-:-:S02]  /*55a90*/  @P2 FMUL R15, R15, 0.25 ;  /* 0x3e8000000f0f2820 */ /* 0x000fc40000400000 */
[----:B------:R-:W-:Y:S02]  /*55aa0*/  @P2 FMUL R5, R5, 0.25 ;  /* 0x3e80000005052820 */ /* 0x000fe40000400000 */
[----:B------:R-:W-:Y:S02]  /*55ab0*/  @P2 FMUL R2, R2, 0.25 ;  /* 0x3e80000002022820 */ /* 0x000fe40000400000 */
[----:B------:R-:W-:Y:S02]  /*55ac0*/  @!P4 FMUL R15, R15, 16777216 ;  /* 0x4b8000000f0fc820 */ /* 0x000fe40000400000 */
[----:B------:R-:W-:Y:S02]  /*55ad0*/  @!P4 FMUL R5, R5, 16777216 ;  /* 0x4b8000000505c820 */ /* 0x000fe40000400000 */
[----:B------:R-:W-:Y:S02]  /*55ae0*/  @P2 FMUL R0, R0, 0.25 ;  /* 0x3e80000000002820 */ /* 0x000fe40000400000 */
[----:B------:R-:W-:-:S02]  /*55af0*/  @!P4 FMUL R2, R2, 16777216 ;  /* 0x4b8000000202c820 */ /* 0x000fc40000400000 */
[C---:B------:R-:W-:Y:S02]  /*55b00*/  FMUL R15, R28.reuse, R15 ;  /* 0x0000000f1c0f7220 */ /* 0x040fe40000400000 */
[----:B------:R-:W-:Y:S02]  /*55b10*/  FMUL R5, R28, R5 ;  /* 0x000000051c057220 */ /* 0x000fe40000400000 */
[----:B------:R-:W-:Y:S02]  /*55b20*/  @P2 FMUL R10, R10, 0.25 ;  /* 0x3e8000000a0a2820 */ /* 0x000fe40000400000 */
[----:B------:R-:W-:Y:S02]  /*55b30*/  @!P4 FMUL R0, R0, 16777216 ;  /* 0x4b8000000000c820 */ /* 0x000fe40000400000 */
[----:B------:R-:W-:Y:S01]  /*55b40*/  FMUL R2, R28, R2 ;  /* 0x000000021c027220 */ /* 0x000fe20000400000 */
[----:B------:R-:W-:Y:S01]  /*55b50*/  F2FP.PACK_AB R15, R15, R5 ;  /* 0x000000050f0f723e */ /* 0x000fe200000000ff */
[----:B------:R-:W-:Y:S01]  /*55b60*/  @P2 FMUL R11, R11, 0.25 ;  /* 0x3e8000000b0b2820 */ /* 0x000fe20000400000 */
[----:B------:R-:W4:Y:S01]  /*55b70*/  LDL.LU R5, [R1+0x1ac] ;  /* 0x0001ac0001057983 */ /* 0x000f220000300800 */
[----:B------:R-:W-:Y:S01]  /*55b80*/  @!P4 FMUL R10, R10, 16777216 ;  /* 0x4b8000000a0ac820 */ /* 0x000fe20000400000 */
[----:B------:R-:W-:Y:S01]  /*55b90*/  F2FP.PACK_AB R19, R29, R19 ;  /* 0x000000131d13723e */ /* 0x000fe200000000ff */
[----:B------:R-:W-:Y:S01]  /*55ba0*/  @P2 FMUL R20, R20, 0.25 ;  /* 0x3e80000014142820 */ /* 0x000fe20000400000 */
[----:B------:R-:W4:Y:S01]  /*55bb0*/  LDL.LU R29, [R1+0x198] ;  /* 0x00019800011d7983 */ /* 0x000f220000300800 */
[----:B------:R-:W-:-:S02]  /*55bc0*/  FMUL R0, R28, R0 ;  /* 0x000000001c007220 */ /* 0x000fc40000400000 */
[----:B------:R-:W-:Y:S01]  /*55bd0*/  @!P4 FMUL R11, R11, 16777216 ;  /* 0x4b8000000b0bc820 */ /* 0x000fe20000400000 */
[----:B------:R0:W-:Y:S01]  /*55be0*/  STL [R1+0x2e28], R2 ;  /* 0x002e280201007387 */ /* 0x0001e20000100800 */
[----:B------:R-:W-:Y:S02]  /*55bf0*/  @P2 FMUL R21, R21, 0.25 ;  /* 0x3e80000015152820 */ /* 0x000fe40000400000 */
[----:B------:R-:W-:Y:S02]  /*55c00*/  @!P4 FMUL R20, R20, 16777216 ;  /* 0x4b8000001414c820 */ /* 0x000fe40000400000 */
[----:B------:R-:W-:Y:S02]  /*55c10*/  @!P4 FMUL R21, R21, 16777216 ;  /* 0x4b8000001515c820 */ /* 0x000fe40000400000 */
[----:B0-----:R-:W-:Y:S02]  /*55c20*/  FMUL R2, R28, R10 ;  /* 0x0000000a1c027220 */ /* 0x001fe40000400000 */
[----:B------:R-:W4:Y:S04]  /*55c30*/  LDL.LU R10, [R1+0x2e88] ;  /* 0x002e8800010a7983 */ /* 0x000f280000300800 */
[----:B------:R0:W-:Y:S01]  /*55c40*/  STL [R1+0x2e2c], R0 ;  /* 0x002e2c0001007387 */ /* 0x0001e20000100800 */
[----:B------:R-:W-:-:S03]  /*55c50*/  @P2 FMUL R22, R22, 0.25 ;  /* 0x3e80000016162820 */ /* 0x000fc60000400000 */
[----:B------:R1:W-:Y:S01]  /*55c60*/  STL [R1+0x48], R2 ;  /* 0x0000480201007387 */ /* 0x0003e20000100800 */
[----:B------:R-:W-:Y:S02]  /*55c70*/  @P2 FMUL R3, R3, 0.25 ;  /* 0x3e80000003032820 */ /* 0x000fe40000400000 */
[C---:B0-----:R-:W-:Y:S02]  /*55c80*/  FMUL R0, R28.reuse, R11 ;  /* 0x0000000b1c007220 */ /* 0x041fe40000400000 */
[----:B------:R-:W4:Y:S01]  /*55c90*/  LDL.LU R11, [R1+0x2e84] ;  /* 0x002e8400010b7983 */ /* 0x000f220000300800 */
[----:B-1----:R-:W-:-:S03]  /*55ca0*/  FMUL R2, R28, R20 ;  /* 0x000000141c027220 */ /* 0x002fc60000400000 */
[----:B------:R-:W4:Y:S01]  /*55cb0*/  LDL.LU R20, [R1+0x2e80] ;  /* 0x002e800001147983 */ /* 0x000f220000300800 */
[----:B------:R-:W-:-:S03]  /*55cc0*/  @!P4 FMUL R22, R22, 16777216 ;  /* 0x4b8000001616c820 */ /* 0x000fc60000400000 */
[----:B------:R0:W-:Y:S01]  /*55cd0*/  STL [R1+0x44], R0 ;  /* 0x0000440001007387 */ /* 0x0001e20000100800 */
[----:B------:R-:W-:Y:S02]  /*55ce0*/  @!P4 FMUL R3, R3, 16777216 ;  /* 0x4b8000000303c820 */ /* 0x000fe40000400000 */
[----:B0-----:R-:W-:Y:S02]  /*55cf0*/  FMUL R0, R28, R21 ;  /* 0x000000151c007220 */ /* 0x001fe40000400000 */
[----:B------:R-:W4:Y:S04]  /*55d00*/  LDL.LU R21, [R1+0x2e7c] ;  /* 0x002e7c0001157983 */ /* 0x000f280000300800 */
[----:B------:R0:W-:Y:S04]  /*55d10*/  STL [R1+0x3c], R2 ;  /* 0x00003c0201007387 */ /* 0x0001e80000100800 */
[----:B------:R1:W-:Y:S01]  /*55d20*/  STL [R1+0x2e30], R0 ;  /* 0x002e300001007387 */ /* 0x0003e20000100800 */
[----:B------:R-:W-:-:S02]  /*55d30*/  @P2 FMUL R9, R9, 0.25 ;  /* 0x3e80000009092820 */ /* 0x000fc40000400000 */
[C---:B0-----:R-:W-:Y:S02]  /*55d40*/  FMUL R2, R28.reuse, R3 ;  /* 0x000000031c027220 */ /* 0x041fe40000400000 */
[----:B-1----:R-:W-:Y:S02]  /*55d50*/  FMUL R0, R28, R22 ;  /* 0x000000161c007220 */ /* 0x002fe40000400000 */
[----:B------:R-:W4:Y:S01]  /*55d60*/  LDL.LU R22, [R1+0x2e78] ;  /* 0x002e780001167983 */ /* 0x000f220000300800 */
[----:B------:R-:W-:-:S03]  /*55d70*/  @P2 FMUL R23, R23, 0.25 ;  /* 0x3e80000017172820 */ /* 0x000fc60000400000 */
[----:B------:R-:W4:Y:S04]  /*55d80*/  LDL.LU R3, [R1+0x2e74] ;  /* 0x002e740001037983 */ /* 0x000f280000300800 */
[----:B------:R-:W-:Y:S01]  /*55d90*/  STL [R1+0x28], R0 ;  /* 0x0000280001007387 */ /* 0x000fe20000100800 */
[----:B------:R-:W-:-:S03]  /*55da0*/  @!P4 FMUL R9, R9, 16777216 ;  /* 0x4b8000000909c820 */ /* 0x000fc60000400000 */
[----:B------:R0:W-:Y:S01]  /*55db0*/  STL [R1+0x2e34], R2 ;  /* 0x002e340201007387 */ /* 0x0001e20000100800 */
[----:B------:R-:W-:Y:S02]  /*55dc0*/  @!P4 FMUL R23, R23, 16777216 ;  /* 0x4b8000001717c820 */ /* 0x000fe40000400000 */
[----:B--2---:R-:W-:Y:S02]  /*55dd0*/  @P2 FMUL R8, R8, 0.25 ;  /* 0x3e80000008082820 */ /* 0x004fe40000400000 */
[----:B---3--:R-:W-:Y:S02]  /*55de0*/  @P2 FMUL R7, R7, 0.25 ;  /* 0x3e80000007072820 */ /* 0x008fe40000400000 */
[----:B-----5:R-:W-:Y:S02]  /*55df0*/  @P2 FMUL R6, R6, 0.25 ;  /* 0x3e80000006062820 */ /* 0x020fe40000400000 */
[----:B------:R-:W-:Y:S02]  /*55e00*/  @!P4 FMUL R7, R7, 16777216 ;  /* 0x4b8000000707c820 */ /* 0x000fe40000400000 */
[----:B------:R-:W-:-:S02]  /*55e10*/  @!P4 FMUL R6, R6, 16777216 ;  /* 0x4b8000000606c820 */ /* 0x000fc40000400000 */
[----:B------:R-:W-:Y:S02]  /*55e20*/  @!P4 FMUL R8, R8, 16777216 ;  /* 0x4b8000000808c820 */ /* 0x000fe40000400000 */
        /* <DEDUP_REMOVED lines=8> */
[----:B0-----:R-:W2:Y:S04]  /*55eb0*/  LDL.LU R6, [R1+0x4] ;  /* 0x0000040001067983 */ /* 0x001ea80000300800 */
[----:B------:R-:W-:Y:S04]  /*55ec0*/  STL [R1+0x14], R2 ;  /* 0x0000140201007387 */ /* 0x000fe80000100800 */
[----:B------:R-:W3:Y:S04]  /*55ed0*/  LDL.LU R7, [R1+0x8] ;  /* 0x0000080001077983 */ /* 0x000ee80000300800 */
[----:B------:R-:W-:Y:S04]  /*55ee0*/  STL [R1+0x10], R0 ;  /* 0x0000100001007387 */ /* 0x000fe80000100800 */
[----:B------:R-:W5:Y:S04]  /*55ef0*/  LDL.LU R8, [R1+0x2c] ;  /* 0x00002c0001087983 */ /* 0x000f680000300800 */
[----:B-----5:R0:W-:Y:S04]  /*55f00*/  STL [R1+0x2e70], R8 ;  /* 0x002e700801007387 */ /* 0x0201e80000100800 */
[----:B0-----:R-:W3:Y:S04]  /*55f10*/  LDL.LU R8, [R1+0xc] ;  /* 0x00000c0001087983 */ /* 0x001ee80000300800 */
[----:B------:R-:W5:Y:S04]  /*55f20*/  LDL.LU R9, [R1+0x4c] ;  /* 0x00004c0001097983 */ /* 0x000f680000300800 */
[----:B-----5:R0:W-:Y:S04]  /*55f30*/  STL [R1+0x2e60], R9 ;  /* 0x002e600901007387 */ /* 0x0201e80000100800 */
[----:B0-----:R-:W5:Y:S04]  /*55f40*/  LDL.LU R9, [R1+0x1c0] ;  /* 0x0001c00001097983 */ /* 0x001f680000300800 */
[----:B-----5:R0:W-:Y:S04]  /*55f50*/  STL [R1+0x2e64], R9 ;  /* 0x002e640901007387 */ /* 0x0201e80000100800 */
[----:B0-----:R-:W5:Y:S04]  /*55f60*/  LDL.LU R9, [R1+0x1bc] ;  /* 0x0001bc0001097983 */ /* 0x001f680000300800 */
[----:B-----5:R0:W-:Y:S04]  /*55f70*/  STL [R1+0x2e68], R9 ;  /* 0x002e680901007387 */ /* 0x0201e80000100800 */
[----:B0-----:R-:W5:Y:S04]  /*55f80*/  LDL.LU R9, [R1+0x40] ;  /* 0x0000400001097983 */ /* 0x001f680000300800 */
[----:B-----5:R0:W-:Y:S04]  /*55f90*/  STL [R1+0x2e6c], R9 ;  /* 0x002e6c0901007387 */ /* 0x0201e80000100800 */
[----:B0-----:R-:W5:Y:S04]  /*55fa0*/  LDL.LU R9, [R1+0x34] ;  /* 0x0000340001097983 */ /* 0x001f680000300800 */
[----:B------:R-:W2:Y:S04]  /*55fb0*/  LDL.LU R2, [R1+0x1fc] ;  /* 0x0001fc0001027983 */ /* 0x000ea80000300800 */
[----:B--2---:R0:W-:Y:S04]  /*55fc0*/  STL [R1+0x2e38], R2 ;  /* 0x002e380201007387 */ /* 0x0041e80000100800 */
[----:B0-----:R-:W2:Y:S04]  /*55fd0*/  LDL.LU R2, [R1+0x80] ;  /* 0x0000800001027983 */ /* 0x001ea80000300800 */
        /* <DEDUP_REMOVED lines=13> */
[----:B0-----:R-:W2:Y:S01]  /*560b0*/  LDL.LU R2, [R1+0x1cc] ;  /* 0x0001cc0001027983 */ /* 0x001ea20000300800 */
[----:B----4-:R-:W-:-:S03]  /*560c0*/  @P2 FMUL R5, R5, 0.25 ;  /* 0x3e80000005052820 */ /* 0x010fc60000400000 */
[----:B--2---:R0:W-:Y:S04]  /*560d0*/  STL [R1+0x2e58], R2 ;  /* 0x002e580201007387 */ /* 0x0041e80000100800 */
[----:B0-----:R-:W2:Y:S01]  /*560e0*/  LDL.LU R2, [R1+0x58] ;  /* 0x0000580001027983 */ /* 0x001ea20000300800 */
[----:B------:R-:W-:-:S04]  /*560f0*/  @!P4 FMUL R5, R5, 16777216 ;  /* 0x4b8000000505c820 */ /* 0x000fc80000400000 */
[----:B------:R-:W-:Y:S02]  /*56100*/  FMUL R5, R28, R5 ;  /* 0x000000051c057220 */ /* 0x000fe40000400000 */
[----:B------:R-:W-:Y:S01]  /*56110*/  @P2 FMUL R29, R29, 0.25 ;  /* 0x3e8000001d1d2820 */ /* 0x000fe20000400000 */
[----:B------:R-:W-:Y:S01]  /*56120*/  STS.128 [R3+0x200], R12 ;  /* 0x0002000c03007388 */ /* 0x000fe20000000c00 */
[----:B------:R-:W-:Y:S02]  /*56130*/  @P2 FMUL R4, R4, 0.25 ;  /* 0x3e80000004042820 */ /* 0x000fe40000400000 */
[----:B------:R-:W-:Y:S01]  /*56140*/  @!P4 FMUL R29, R29, 16777216 ;  /* 0x4b8000001d1dc820 */ /* 0x000fe20000400000 */
[----:B------:R-:W-:Y:S01]  /*56150*/  STS.128 [R3+0x80], R16 ;  /* 0x0000801003007388 */ /* 0x000fe20000000c00 */
[----:B------:R-:W-:Y:S02]  /*56160*/  @!P4 FMUL R4, R4, 16777216 ;  /* 0x4b8000000404c820 */ /* 0x000fe40000400000 */
[----:B------:R-:W-:-:S02]  /*56170*/  FMUL R29, R28, R29 ;  /* 0x0000001d1c1d7220 */ /* 0x000fc40000400000 */
[----:B------:R-:W-:Y:S01]  /*56180*/  FMUL R28, R28, R4 ;  /* 0x000000041c1c7220 */ /* 0x000fe20000400000 */
[----:B------:R-:W-:Y:S01]  /*56190*/  F2FP.PACK_AB R4, R11, R10 ;  /* 0x0000000a0b04723e */ /* 0x000fe200000000ff */
[----:B------:R-:W-:Y:S01]  /*561a0*/  STS.128 [R3], R24 ;  /* 0x0000001803007388 */ /* 0x000fe20000000c00 */
[----:B------:R-:W-:Y:S02]  /*561b0*/  F2FP.PACK_AB R6, R6, R22 ;  /* 0x000000160606723e */ /* 0x000fe400000000ff */
[----:B---3--:R-:W-:Y:S01]  /*561c0*/  F2FP.PACK_AB R7, R8, R7 ;  /* 0x000000070807723e */ /* 0x008fe200000000ff */
[----:B--2---:R0:W-:Y:S04]  /*561d0*/  STL [R1+0x2e5c], R2 ;  /* 0x002e5c0201007387 */ /* 0x0041e80000100800 */
[----:B0-----:R-:W2:Y:S04]  /*561e0*/  LDL.LU R2, [R1+0x54] ;  /* 0x0000540001027983 */ /* 0x001ea80000300800 */
[----:B------:R-:W3:Y:S04]  /*561f0*/  LDL.LU R0, [R1+0x200] ;  /* 0x0002000001007983 */ /* 0x000ee80000300800 */
[----:B------:R-:W3:Y:S04]  /*56200*/  LDL.LU R23, [R1+0x1f8] ;  /* 0x0001f80001177983 */ /* 0x000ee80000300800 */
[----:B------:R0:W-:Y:S04]  /*56210*/  STL [R1], R5 ;  /* 0x0000000501007387 */ /* 0x0001e80000100800 */
[----:B------:R-:W4:Y:S04]  /*56220*/  LDL.LU R12, [R1+0x30] ;  /* 0x00003000010c7983 */ /* 0x000f280000300800 */
[----:B------:R-:W2:Y:S04]  /*56230*/  LDL.LU R13, [R1+0x50] ;  /* 0x00005000010d7983 */ /* 0x000ea80000300800 */
[----:B------:R-:W2:Y:S04]  /*56240*/  LDL.LU R14, [R1+0x68] ;  /* 0x00006800010e7983 */ /* 0x000ea80000300800 */
[----:B------:R-:W2:Y:S04]  /*56250*/  LDL.LU R15, [R1+0x78] ;  /* 0x00007800010f7983 */ /* 0x000ea80000300800 */
[----:B------:R-:W2:Y:S04]  /*56260*/  LDL.LU R16, [R1+0x1b4] ;  /* 0x0001b40001107983 */ /* 0x000ea80000300800 */
[----:B------:R-:W2:Y:S01]  /*56270*/  LDL.LU R17, [R1+0x1c4] ;  /* 0x0001c40001117983 */ /* 0x000ea20000300800 */
[----:B0-----:R-:W-:-:S03]  /*56280*/  F2FP.PACK_AB R5, R21, R20 ;  /* 0x000000141505723e */ /* 0x001fc600000000ff */
        /* <DEDUP_REMOVED lines=11> */
[----:B------:R-:W5:Y:S02]  /*56340*/  LDL.LU R8, [R1+0x2e70] ;  /* 0x002e700001087983 */ /* 0x000f640000300800 */
[----:B-----5:R-:W-:-:S02]  /*56350*/  F2FP.PACK_AB R8, R9, R8 ;  /* 0x000000080908723e */ /* 0x020fc400000000ff */
[----:B------:R-:W4:Y:S02]  /*56360*/  LDL.LU R9, [R1+0x2e6c] ;  /* 0x002e6c0001097983 */ /* 0x000f240000300800 */
[----:B----4-:R-:W-:Y:S02]  /*56370*/  F2FP.PACK_AB R12, R9, R12 ;  /* 0x0000000c090c723e */ /* 0x010fe400000000ff */
[----:B------:R-:W2:Y:S02]  /*56380*/  LDL.LU R9, [R1+0x2e68] ;  /* 0x002e680001097983 */ /* 0x000ea40000300800 */
[----:B--2---:R-:W-:Y:S02]  /*56390*/  F2FP.PACK_AB R16, R9, R16 ;  /* 0x000000100910723e */ /* 0x004fe400000000ff */
[----:B------:R-:W2:Y:S02]  /*563a0*/  LDL.LU R9, [R1+0x2e64] ;  /* 0x002e640001097983 */ /* 0x000ea40000300800 */
[----:B--2---:R-:W-:-:S02]  /*563b0*/  F2FP.PACK_AB R20, R9, R20 ;  /* 0x000000140914723e */ /* 0x004fc400000000ff */
[----:B------:R-:W2:Y:S02]  /*563c0*/  LDL.LU R9, [R1+0x2e60] ;  /* 0x002e600001097983 */ /* 0x000ea40000300800 */
[----:B--2---:R-:W-:Y:S02]  /*563d0*/  F2FP.PACK_AB R9, R2, R9 ;  /* 0x000000090209723e */ /* 0x004fe400000000ff */
        /* <DEDUP_REMOVED lines=18> */
[----:B------:R-:W2:Y:S01]  /*56500*/  LDL.LU R2, [R1+0x2e38] ;  /* 0x002e380001027983 */ /* 0x000ea20000300800 */
[----:B---3--:R-:W-:-:S05]  /*56510*/  F2FP.PACK_AB R23, R0, R23 ;  /* 0x000000170017723e */ /* 0x008fca00000000ff */
[----:B------:R-:W-:Y:S01]  /*56520*/  STS.128 [R3+0x380], R20 ;  /* 0x0003801403007388 */ /* 0x000fe20000000c00 */
[----:B--2---:R-:W-:-:S03]  /*56530*/  F2FP.PACK_AB R19, R2, R19 ;  /* 0x000000130213723e */ /* 0x004fc600000000ff */
[----:B------:R-:W2:Y:S04]  /*56540*/  LDL.LU R2, [R1+0x2e34] ;  /* 0x002e340001027983 */ /* 0x000ea80000300800 */
[----:B------:R-:W2:Y:S04]  /*56550*/  LDL.LU R0, [R1+0x2e30] ;  /* 0x002e300001007983 */ /* 0x000ea80000300800 */
[----:B------:R0:W-:Y:S04]  /*56560*/  STS.128 [R3+0x180], R16 ;  /* 0x0001801003007388 */ /* 0x0001e80000000c00 */
[----:B0-----:R-:W3:Y:S04]  /*56570*/  LDL.LU R16, [R1+0x124] ;  /* 0x0001240001107983 */ /* 0x001ee80000300800 */
[----:B------:R-:W4:Y:S04]  /*56580*/  LDL R17, [R1+0x388] ;  /* 0x0003880001117983 */ /* 0x000f280000100800 */
[----:B------:R-:W5:Y:S04]  /*56590*/  LDL.LU R21, [R1+0x120] ;  /* 0x0001200001157983 */ /* 0x000f680000300800 */
[----:B------:R-:W2:Y:S04]  /*565a0*/  LDL.LU R23, [R1+0x128] ;  /* 0x0001280001177983 */ /* 0x000ea80000300800 */
[----:B------:R-:W-:Y:S04]  /*565b0*/  STS.128 [R3+0x280], R4 ;  /* 0x0002800403007388 */ /* 0x000fe80000000c00 */
[----:B------:R0:W-:Y:S02]  /*565c0*/  STS.128 [R3+0x100], R8 ;  /* 0x0001000803007388 */ /* 0x0001e40000000c00 */
[----:B0-----:R-:W-:Y:S01]  /*565d0*/  IMAD.MOV.U32 R10, RZ, RZ, 0x3dc6b27f ;  /* 0x3dc6b27fff0a7424 */ /* 0x001fe200078e00ff */
[----:B-----5:R-:W-:-:S05]  /*565e0*/  IADD3 R7, R21, -R24, RZ ;  /* 0x8000001815077210 */ /* 0x020fca0007ffe0ff */
[----:B------:R-:W-:-:S04]  /*565f0*/  FADD R7, R7, -1 ;  /* 0xbf80000007077421 */ /* 0x000fc80000000000 */
[----:B------:R-:W-:-:S04]  /*56600*/  FFMA.FTZ R11, R7, R10, -0.16845393180847167969 ;  /* 0xbe2c7f30070b7423 */ /* 0x000fc8000001000a */
[----:B------:R-:W-:Y:S02]  /*56610*/  FFMA.FTZ R11, R7, R11, 0.1716887056827545166 ;  /* 0x3e2fcf2a070b7423 */ /* 0x000fe4000001000b */
[----:B----4-:R-:W-:Y:S02]  /*56620*/  IMAD.IADD R4, R17, 0x1, -R27 ;  /* 0x0000000111047824 */ /* 0x010fe400078e0a1b */
[C---:B------:R-:W-:Y:S01]  /*56630*/  FFMA.FTZ R11, R7.reuse, R11, -0.17900948226451873779 ;  /* 0xbe374e43070b7423 */ /* 0x040fe2000001000b */
[----:B------:R-:W4:Y:S03]  /*56640*/  LDL.LU R27, [R1+0x210] ;  /* 0x00021000011b7983 */ /* 0x000f260000300800 */
[----:B------:R-:W-:-:S04]  /*56650*/  FFMA.FTZ R11, R7, R11, 0.20512372255325317383 ;  /* 0x3e520bf4070b7423 */ /* 0x000fc8000001000b */
[----:B------:R-:W-:-:S04]  /*56660*/  FFMA.FTZ R11, R7, R11, -0.24046532809734344482 ;  /* 0xbe763c8b070b7423 */ /* 0x000fc8000001000b */
[----:B------:R-:W-:-:S04]  /*56670*/  FFMA.FTZ R11, R7, R11, 0.28857114911079406738 ;  /* 0x3e93bf99070b7423 */ /* 0x000fc8000001000b */
[----:B------:R-:W-:-:S04]  /*56680*/  FFMA.FTZ R11, R7, R11, -0.36067417263984680176 ;  /* 0xbeb8aa49070b7423 */ /* 0x000fc8000001000b */
[----:B------:R-:W-:-:S04]  /*56690*/  FFMA.FTZ R11, R7, R11, 0.48089820146560668945 ;  /* 0x3ef6384a070b7423 */ /* 0x000fc8000001000b */
[----:B------:R-:W-:-:S04]  /*566a0*/  FFMA.FTZ R11, R7, R11, -0.72134751081466674805 ;  /* 0xbf38aa3b070b7423 */ /* 0x000fc8000001000b */
[C---:B------:R-:W-:Y:S01]  /*566b0*/  FMUL R11, R7.reuse, R11 ;  /* 0x0000000b070b7220 */ /* 0x040fe20000400000 */
[----:B---3--:R-:W-:Y:S02]  /*566c0*/  IADD3 R5, R16, -R26, RZ ;  /* 0x8000001a10057210 */ /* 0x008fe40007ffe0ff */
[----:B------:R-:W3:Y:S01]  /*566d0*/  LDL.LU R26, [R1+0x20c] ;  /* 0x00020c00011a7983 */ /* 0x000ee20000300800 */
[----:B------:R-:W-:-:S03]  /*566e0*/  FMUL R11, R7, R11 ;  /* 0x0000000b070b7220 */ /* 0x000fc60000400000 */
[----:B------:R-:W5:Y:S01]  /*566f0*/  LDL.LU R20, [R1+0x204] ;  /* 0x0002040001147983 */ /* 0x000f620000300800 */
[----:B------:R-:W-:-:S03]  /*56700*/  FFMA.FTZ R11, R7, 1.4426950216293334961, R11 ;  /* 0x3fb8aa3b070b7823 */ /* 0x000fc6000001000b */
[----:B------:R-:W5:Y:S01]  /*56710*/  LDL.LU R7, [R1+0x208] ;  /* 0x0002080001077983 */ /* 0x000f620000300800 */
[----:B--2---:R-:W-:-:S03]  /*56720*/  IADD3 R6, R23, -R25, RZ ;  /* 0x8000001917067210 */ /* 0x004fc60007ffe0ff */
[----:B------:R-:W0:Y:S01]  /*56730*/  S2R R25, SR_TID.X ;  /* 0x0000000000197919 */ /* 0x000e220000002100 */
[----:B------:R-:W-:Y:S02]  /*56740*/  FADD R5, R5, -1 ;  /* 0xbf80000005057421 */ /* 0x000fe40000000000 */
[----:B------:R-:W-:Y:S01]  /*56750*/  FADD R6, R6, -1 ;  /* 0xbf80000006067421 */ /* 0x000fe20000000000 */
[----:B------:R0:W-:Y:S01]  /*56760*/  STS.128 [R3+0x300], R12 ;  /* 0x0003000c03007388 */ /* 0x0001e20000000c00 */
[CC--:B------:R-:W-:Y:S02]  /*56770*/  FFMA.FTZ R9, R5.reuse, R10.reuse, -0.16845393180847167969 ;  /* 0xbe2c7f3005097423 */ /* 0x0c0fe4000001000a */
[C---:B------:R-:W-:Y:S01]  /*56780*/  FFMA.FTZ R8, R6.reuse, R10, -0.16845393180847167969 ;  /* 0xbe2c7f3006087423 */ /* 0x040fe2000001000a */
[----:B------:R-:W2:Y:S01]  /*56790*/  LDL.LU R18, [R1+0x10] ;  /* 0x0000100001127983 */ /* 0x000ea20000300800 */
[C---:B------:R-:W-:Y:S02]  /*567a0*/  FFMA.FTZ R9, R5.reuse, R9, 0.1716887056827545166 ;  /* 0x3e2fcf2a05097423 */ /* 0x040fe40000010009 */
[----:B------:R-:W-:Y:S01]  /*567b0*/  FFMA.FTZ R8, R6, R8, 0.1716887056827545166 ;  /* 0x3e2fcf2a06087423 */ /* 0x000fe20000010008 */
[----:B------:R-:W2:Y:S01]  /*567c0*/  LDL.LU R19, [R1] ;  /* 0x0000000001137983 */ /* 0x000ea20000300800 */
[----:B------:R-:W-:-:S02]  /*567d0*/  FFMA.FTZ R9, R5, R9, -0.17900948226451873779 ;  /* 0xbe374e4305097423 */ /* 0x000fc40000010009 */
[C---:B------:R-:W-:Y:S02]  /*567e0*/  FFMA.FTZ R8, R6.reuse, R8, -0.17900948226451873779 ;  /* 0xbe374e4306087423 */ /* 0x040fe40000010008 */
[C---:B------:R-:W-:Y:S02]  /*567f0*/  FFMA.FTZ R9, R5.reuse, R9, 0.20512372255325317383 ;  /* 0x3e520bf405097423 */ /* 0x040fe40000010009 */
[C---:B------:R-:W-:Y:S01]  /*56800*/  FFMA.FTZ R8, R6.reuse, R8, 0.20512372255325317383 ;  /* 0x3e520bf406087423 */ /* 0x040fe20000010008 */
[----:B0-----:R-:W-:Y:S01]  /*56810*/  SHF.R.U32.HI R12, RZ, 0x5, R25 ;  /* 0x00000005ff0c7819 */ /* 0x001fe20000011619 */
[C---:B------:R-:W-:Y:S02]  /*56820*/  FFMA.FTZ R9, R5.reuse, R9, -0.24046532809734344482 ;  /* 0xbe763c8b05097423 */ /* 0x040fe40000010009 */
[----:B------:R-:W-:Y:S01]  /*56830*/  FFMA.FTZ R8, R6, R8, -0.24046532809734344482 ;  /* 0xbe763c8b06087423 */ /* 0x000fe20000010008 */
[----:B------:R-:W-:Y:S01]  /*56840*/  SGXT.U32 R12, R12, 0x2 ;  /* 0x000000020c0c781a */ /* 0x000fe20000000000 */
[----:B------:R-:W-:-:S02]  /*56850*/  FFMA.FTZ R9, R5, R9, 0.28857114911079406738 ;  /* 0x3e93bf9905097423 */ /* 0x000fc40000010009 */
[----:B------:R-:W-:Y:S02]  /*56860*/  FFMA.FTZ R8, R6, R8, 0.28857114911079406738 ;  /* 0x3e93bf9906087423 */ /* 0x000fe40000010008 */
[----:B------:R-:W-:Y:S02]  /*56870*/  IMAD R14, R12, c[0x0][0x1c8], RZ ;  /* 0x000072000c0e7a24 */ /* 0x000fe400078e02ff */
[----:B------:R-:W2:Y:S01]  /*56880*/  LDL.LU R12, [R1+0x18] ;  /* 0x00001800010c7983 */ /* 0x000ea20000300800 */
[----:B------:R-:W-:Y:S02]  /*56890*/  FADD R4, R4, -1 ;  /* 0xbf80000004047421 */ /* 0x000fe40000000000 */
[C---:B------:R-:W-:Y:S01]  /*568a0*/  FFMA.FTZ R9, R5.reuse, R9, -0.36067417263984680176 ;  /* 0xbeb8aa4905097423 */ /* 0x040fe20000010009 */
[----:B------:R-:W2:Y:S01]  /*568b0*/  LDL.LU R15, [R1+0x14] ;  /* 0x00001400010f7983 */ /* 0x000ea20000300800 */
[----:B------:R-:W-:Y:S02]  /*568c0*/  FFMA.FTZ R8, R6, R8, -0.36067417263984680176 ;  /* 0xbeb8aa4906087423 */ /* 0x000fe40000010008 */
[----:B------:R-:W-:Y:S01]  /*568d0*/  FFMA.FTZ R10, R4, R10, -0.16845393180847167969 ;  /* 0xbe2c7f30040a7423 */ /* 0x000fe2000001000a */
[----:B------:R-:W-:Y:S01]  /*568e0*/  MOV R22, c[0x0][0x1c8] ;  /* 0x0000720000167a02 */ /* 0x000fe20000000f00 */
[----:B------:R-:W-:Y:S01]  /*568f0*/  FFMA.FTZ R9, R5, R9, 0.48089820146560668945 ;  /* 0x3ef6384a05097423 */ /* 0x000fe20000010009 */
[----:B------:R-:W2:Y:S01]  /*56900*/  LDL.LU R13, [R1+0x20] ;  /* 0x00002000010d7983 */ /* 0x000ea20000300800 */
[----:B------:R-:W-:-:S02]  /*56910*/  FFMA.FTZ R8, R6, R8, 0.48089820146560668945 ;  /* 0x3ef6384a06087423 */ /* 0x000fc40000010008 */
[----:B------:R-:W-:Y:S01]  /*56920*/  FFMA.FTZ R10, R4, R10, 0.1716887056827545166 ;  /* 0x3e2fcf2a040a7423 */ /* 0x000fe2000001000a */
[----:B------:R-:W2:Y:S01]  /*56930*/  LDL.LU R24, [R1+0x1c] ;  /* 0x00001c0001187983 */ /* 0x000ea20000300800 */
[C---:B------:R-:W-:Y:S02]  /*56940*/  FFMA.FTZ R9, R5.reuse, R9, -0.72134751081466674805 ;  /* 0xbf38aa3b05097423 */ /* 0x040fe40000010009 */
[----:B------:R-:W-:Y:S02]  /*56950*/  FFMA.FTZ R8, R6, R8, -0.72134751081466674805 ;  /* 0xbf38aa3b06087423 */ /* 0x000fe40000010008 */
[----:B------:R-:W-:Y:S02]  /*56960*/  FFMA.FTZ R10, R4, R10, -0.17900948226451873779 ;  /* 0xbe374e43040a7423 */ /* 0x000fe4000001000a */
[----:B------:R-:W-:Y:S02]  /*56970*/  FMUL R9, R5, R9 ;  /* 0x0000000905097220 */ /* 0x000fe40000400000 */
[----:B------:R-:W-:-:S02]  /*56980*/  FMUL R8, R6, R8 ;  /* 0x0000000806087220 */ /* 0x000fc40000400000 */
[----:B------:R-:W-:Y:S02]  /*56990*/  FFMA.FTZ R10, R4, R10, 0.20512372255325317383 ;  /* 0x3e520bf4040a7423 */ /* 0x000fe4000001000a */
[C---:B------:R-:W-:Y:S02]  /*569a0*/  FMUL R9, R5.reuse, R9 ;  /* 0x0000000905097220 */ /* 0x040fe40000400000 */
[----:B------:R-:W-:Y:S02]  /*569b0*/  FMUL R8, R6, R8 ;  /* 0x0000000806087220 */ /* 0x000fe40000400000 */
[----:B------:R-:W-:Y:S02]  /*569c0*/  FFMA.FTZ R10, R4, R10, -0.24046532809734344482 ;  /* 0xbe763c8b040a7423 */ /* 0x000fe4000001000a */
[----:B------:R-:W-:Y:S01]  /*569d0*/  FFMA.FTZ R9, R5, 1.4426950216293334961, R9 ;  /* 0x3fb8aa3b05097823 */ /* 0x000fe20000010009 */
[----:B------:R-:W-:Y:S01]  /*569e0*/  LEA R5, R22, R14, 0x2 ;  /* 0x0000000e16057211 */ /* 0x000fe200078e10ff */
[----:B------:R-:W-:Y:S01]  /*569f0*/  FFMA.FTZ R8, R6, 1.4426950216293334961, R8 ;  /* 0x3fb8aa3b06087823 */ /* 0x000fe20000010008 */
[----:B------:R-:W2:Y:S01]  /*56a00*/  LDL.LU R14, [R1+0x3c] ;  /* 0x00003c00010e7983 */ /* 0x000ea20000300800 */
[----:B------:R-:W-:-:S04]  /*56a10*/  FFMA.FTZ R10, R4, R10, 0.28857114911079406738 ;  /* 0x3e93bf99040a7423 */ /* 0x000fc8000001000a */
[----:B------:R-:W-:-:S04]  /*56a20*/  FFMA.FTZ R10, R4, R10, -0.36067417263984680176 ;  /* 0xbeb8aa49040a7423 */ /* 0x000fc8000001000a */
[----:B------:R-:W-:Y:S01]  /*56a30*/  FFMA.FTZ R10, R4, R10, 0.48089820146560668945 ;  /* 0x3ef6384a040a7423 */ /* 0x000fe2000001000a */
[----:B------:R-:W-:-:S03]  /*56a40*/  ISETP.GE.U32.AND P4, PT, R21, 0x7f800000, PT ;  /* 0x7f8000001500780c */ /* 0x000fc60003f86070 */
[----:B------:R-:W-:-:S04]  /*56a50*/  FFMA.FTZ R10, R4, R10, -0.72134751081466674805 ;  /* 0xbf38aa3b040a7423 */ /* 0x000fc8000001000a */
[----:B------:R-:W-:Y:S01]  /*56a60*/  FMUL R10, R4, R10 ;  /* 0x0000000a040a7220 */ /* 0x000fe20000400000 */
[----:B------:R-:W-:-:S03]  /*56a70*/  ISETP.GE.U32.AND P5, PT, R23, 0x7f800000, PT ;  /* 0x7f8000001700780c */ /* 0x000fc60003fa6070 */
[----:B------:R-:W-:Y:S01]  /*56a80*/  FMUL R10, R4, R10 ;  /* 0x0000000a040a7220 */ /* 0x000fe20000400000 */
[----:B------:R-:W-:Y:S01]  /*56a90*/  BAR.SYNC.DEFER_BLOCKING 0x0 ;  /* 0x0000000000007b1d */ /* 0x000fe20000010000 */
[----:B------:R-:W-:Y:S01]  /*56aa0*/  ISETP.GE.U32.AND P2, PT, R16, 0x7f800000, PT ;  /* 0x7f8000001000780c */ /* 0x000fe20003f46070 */
[----:B------:R-:W-:Y:S02]  /*56ab0*/  IMAD R5, R22, 0x4, R5 ;  /* 0x0000000416057824 */ /* 0x000fe400078e0205 */
[----:B------:R-:W-:Y:S01]  /*56ac0*/  FFMA.FTZ R10, R4, 1.4426950216293334961, R10 ;  /* 0x3fb8aa3b040a7823 */ /* 0x000fe2000001000a */
[----:B------:R-:W-:Y:S02]  /*56ad0*/  @P4 MOV R4, 0x7f800000 ;  /* 0x7f80000000044802 */ /* 0x000fe40000000f00 */
[----:B------:R-:W-:Y:S02]  /*56ae0*/  ISETP.GE.U32.AND P3, PT, R17, 0x7f800000, PT ;  /* 0x7f8000001100780c */ /* 0x000fe40003f66070 */
[----:B------:R-:W-:Y:S01]  /*56af0*/  LEA R5, R22, R5, 0x2 ;  /* 0x0000000516057211 */ /* 0x000fe200078e10ff */
[----:B----4-:R-:W-:-:S02]  /*56b00*/  FADD R6, R27, R11 ;  /* 0x0000000b1b067221 */ /* 0x010fc40000000000 */
[----:B------:R-:W4:Y:S01]  /*56b10*/  LDL.LU R27, [R1+0x28] ;  /* 0x00002800011b7983 */ /* 0x000f220000300800 */
[----:B------:R-:W-:-:S03]  /*56b20*/  @P4 FFMA.FTZ R6, R21, R4, +INF ;  /* 0x7f80000015064423 */ /* 0x000fc60000010004 */
[----:B------:R-:W4:Y:S01]  /*56b30*/  LDL.LU R25, [R1+0x48] ;  /* 0x0000480001197983 */ /* 0x000f220000300800 */
[----:B------:R-:W-:Y:S01]  /*56b40*/  @P2 MOV R4, 0x7f800000 ;  /* 0x7f80000000042802 */ /* 0x000fe20000000f00 */
[----:B---3--:R-:W-:Y:S02]  /*56b50*/  FADD R11, R26, R8 ;  /* 0x000000081a0b7221 */ /* 0x008fe40000000000 */
[----:B------:R-:W3:Y:S04]  /*56b60*/  LDL.LU R26, [R1+0x44] ;  /* 0x00004400011a7983 */ /* 0x000ee80000300800 */
[----:B------:R0:W-:Y:S01]  /*56b70*/  STL [R1+0x398], R6 ;  /* 0x0003980601007387 */ /* 0x0001e20000100800 */
[----:B-----5:R-:W-:Y:S02]  /*56b80*/  FADD R9, R7, R9 ;  /* 0x0000000907097221 */ /* 0x020fe40000000000 */
[----:B------:R-:W-:Y:S01]  /*56b90*/  IMAD R7, R22, 0x4, R5 ;  /* 0x0000000416077824 */ /* 0x000fe200078e0205 */
[----:B------:R-:W-:-:S02]  /*56ba0*/  @P3 MOV R5, 0x7f800000 ;  /* 0x7f80000000053802 */ /* 0x000fc40000000f00 */
[----:B0-----:R-:W-:Y:S02]  /*56bb0*/  @P5 MOV R6, 0x7f800000 ;  /* 0x7f80000000065802 */ /* 0x001fe40000000f00 */
[----:B------:R0:W-:Y:S01]  /*56bc0*/  STL [R1+0x8], R7 ;  /* 0x0000080701007387 */ /* 0x0001e20000100800 */
[----:B------:R-:W-:Y:S02]  /*56bd0*/  FADD R8, R20, R10 ;  /* 0x0000000a14087221 */ /* 0x000fe40000000000 */
[----:B------:R-:W-:Y:S02]  /*56be0*/  @P5 FFMA.FTZ R11, R23, R6, +INF ;  /* 0x7f800000170b5423 */ /* 0x000fe40000010006 */
[----:B------:R-:W-:Y:S01]  /*56bf0*/  @P2 FFMA.FTZ R9, R16, R4, +INF ;  /* 0x7f80000010092423 */ /* 0x000fe20000010004 */
[C---:B0-----:R-:W-:Y:S01]  /*56c00*/  LEA R7, R22.reuse, R7, 0x2 ;  /* 0x0000000716077211 */ /* 0x041fe200078e10ff */
[----:B------:R-:W-:Y:S01]  /*56c10*/  @P3 FFMA.FTZ R8, R17, R5, +INF ;  /* 0x7f80000011083423 */ /* 0x000fe20000010005 */
[----:B------:R0:W-:Y:S02]  /*56c20*/  STL [R1+0x394], R11 ;  /* 0x0003940b01007387 */ /* 0x0001e40000100800 */
[----:B------:R-:W-:-:S02]  /*56c30*/  LEA R6, R22, R7, 0x2 ;  /* 0x0000000716067211 */ /* 0x000fc400078e10ff */
[----:B------:R-:W-:Y:S04]  /*56c40*/  STL [R1+0x34], R7 ;  /* 0x0000340701007387 */ /* 0x000fe80000100800 */
[----:B------:R-:W-:Y:S01]  /*56c50*/  STL [R1+0x390], R9 ;  /* 0x0003900901007387 */ /* 0x000fe20000100800 */
[----:B0-----:R-:W-:-:S03]  /*56c60*/  IMAD R11, R22, 0x4, R6 ;  /* 0x00000004160b7824 */ /* 0x001fc600078e0206 */
[----:B------:R-:W-:Y:S04]  /*56c70*/  STL [R1+0x38c], R8 ;  /* 0x00038c0801007387 */ /* 0x000fe80000100800 */
[----:B------:R0:W-:Y:S02]  /*56c80*/  STL [R1+0x4], R6 ;  /* 0x0000040601007387 */ /* 0x0001e40000100800 */
[----:B0-----:R-:W-:Y:S02]  /*56c90*/  F2FP.PACK_AB R6, R0, R2 ;  /* 0x000000020006723e */ /* 0x001fe400000000ff */
[----:B------:R-:W5:Y:S04]  /*56ca0*/  LDL.LU R0, [R1+0x2e2c] ;  /* 0x002e2c0001007983 */ /* 0x000f680000300800 */
[----:B------:R-:W5:Y:S01]  /*56cb0*/  LDL.LU R2, [R1+0x2e28] ;  /* 0x002e280001027983 */ /* 0x000f620000300800 */
[----:B--2---:R-:W-:-:S03]  /*56cc0*/  F2FP.PACK_AB R5, R12, R15 ;  /* 0x0000000f0c05723e */ /* 0x004fc600000000ff */
[----:B------:R-:W0:Y:S01]  /*56cd0*/  S2R R15, SR_TID.X ;  /* 0x00000000000f7919 */ /* 0x000e220000002100 */
[----:B------:R-:W-:Y:S02]  /*56ce0*/  F2FP.PACK_AB R9, R13, R24 ;  /* 0x000000180d09723e */ /* 0x000fe400000000ff */
[----:B------:R-:W-:Y:S02]  /*56cf0*/  FSETP.NEU.AND P5, PT, R16, RZ, PT ;  /* 0x000000ff1000720b */ /* 0x000fe40003fad000 */
[----:B------:R-:W-:Y:S02]  /*56d00*/  F2FP.PACK_AB R8, R18, R19 ;  /* 0x000000131208723e */ /* 0x000fe400000000ff */
[C---:B0-----:R-:W-:Y:S02]  /*56d10*/  LOP3.LUT R24, R15.reuse, 0x40, RZ, 0xc0, !PT ;  /* 0x000000400f187812 */ /* 0x041fe400078ec0ff */
[----:B------:R-:W-:Y:S02]  /*56d20*/  LOP3.LUT R7, R15, 0x3f, RZ, 0xc0, !PT ;  /* 0x0000003f0f077812 */ /* 0x000fe400078ec0ff */
[----:B------:R-:W-:-:S02]  /*56d30*/  SHF.R.U32.HI R24, RZ, 0x1, R24 ;  /* 0x00000001ff187819 */ /* 0x000fc40000011618 */
[----:B------:R-:W-:Y:S02]  /*56d40*/  F2FP.PACK_AB R4, R29, R28 ;  /* 0x0000001c1d04723e */ /* 0x000fe400000000ff */
[----:B------:R-:W-:Y:S01]  /*56d50*/  LEA R29, R22, R11, 0x2 ;  /* 0x0000000b161d7211 */ /* 0x000fe200078e10ff */
[----:B------:R5:W-:Y:S01]  /*56d60*/  STL [R1], R11 ;  /* 0x0000000b01007387 */ /* 0x000be20000100800 */
[----:B----4-:R-:W-:Y:S02]  /*56d70*/  F2FP.PACK_AB R10, R14, R27 ;  /* 0x0000001b0e0a723e */ /* 0x010fe400000000ff */
[----:B------:R-:W-:-:S04]  /*56d80*/  SHF.L.U32 R27, R15, 0xb, RZ ;  /* 0x0000000b0f1b7819 */ /* 0x000fc800000006ff */
[----:B------:R-:W-:-:S04]  /*56d90*/  LOP3.LUT R27, R27, 0x3000, RZ, 0xc0, !PT ;  /* 0x000030001b1b7812 */ /* 0x000fc800078ec0ff */
[----:B------:R-:W-:-:S04]  /*56da0*/  LEA R27, R7, R27, 0x4 ;  /* 0x0000001b071b7211 */ /* 0x000fc800078e20ff */
[----:B------:R-:W-:-:S05]  /*56db0*/  LOP3.LUT R27, R27, R24, RZ, 0x3c, !PT ;  /* 0x000000181b1b7212 */ /* 0x000fca00078e3cff */
[----:B------:R-:W0:Y:S01]  /*56dc0*/  LDS.128 R16, [R27] ;  /* 0x000000001b107984 */ /* 0x000e220000000c00 */
[----:B------:R-:W-:Y:S02]  /*56dd0*/  LOP3.LUT R12, R27, 0x40, RZ, 0x3c, !PT ;  /* 0x000000401b0c7812 */ /* 0x000fe400078e3cff */
[----:B-----5:R-:W-:Y:S02]  /*56de0*/  F2FP.PACK_AB R11, R2, R0 ;  /* 0x00000000020b723e */ /* 0x020fe400000000ff */
[----:B------:R-:W2:Y:S04]  /*56df0*/  LDL.LU R2, [R1+0x2e24] ;  /* 0x002e240001027983 */ /* 0x000ea80000300800 */
[----:B------:R-:W-:Y:S04]  /*56e00*/  STL [R1+0x2de8], R29 ;  /* 0x002de81d01007387 */ /* 0x000fe80000100800 */
[----:B------:R-:W-:Y:S04]  /*56e10*/  STL [R1+0x39c], R12 ;  /* 0x00039c0c01007387 */ /* 0x000fe80000100800 */
[----:B0-----:R-:W-:Y:S04]  /*56e20*/  STL.64 [R1+0x160], R16 ;  /* 0x0001601001007387 */ /* 0x001fe80000100a00 */
[----:B------:R-:W-:Y:S04]  /*56e30*/  STL.64 [R1+0x168], R18 ;  /* 0x0001681201007387 */ /* 0x000fe80000100a00 */
[----:B------:R-:W0:Y:S04]  /*56e40*/  LDS.128 R16, [R27+0x400] ;  /* 0x000400001b107984 */ /* 0x000e280000000c00 */
[----:B0-----:R-:W-:Y:S04]  /*56e50*/  STL.64 [R1+0x150], R16 ;  /* 0x0001501001007387 */ /* 0x001fe80000100a00 */
[----:B------:R-:W-:Y:S04]  /*56e60*/  STL.64 [R1+0x158], R18 ;  /* 0x0001581201007387 */ /* 0x000fe80000100a00 */
[----:B------:R-:W0:Y:S04]  /*56e70*/  LDS.128 R16, [R27+0x800] ;  /* 0x000800001b107984 */ /* 0x000e280000000c00 */
[----:B0-----:R-:W-:Y:S01]  /*56e80*/  STL [R1+0x180], R16 ;  /* 0x0001801001007387 */ /* 0x001fe20000100800 */
[----:B------:R-:W-:-:S03]  /*56e90*/  MOV R0, R17 ;  /* 0x0000001100007202 */ /* 0x000fc60000000f00 */
[----:B------:R-:W-:Y:S04]  /*56ea0*/  STL.64 [R1+0x188], R18 ;  /* 0x0001881201007387 */ /* 0x000fe80000100a00 */
[----:B------:R-:W0:Y:S04]  /*56eb0*/  LDS.128 R16, [R27+0xc00] ;  /* 0x000c00001b107984 */ /* 0x000e280000000c00 */
[----:B------:R-:W-:Y:S04]  /*56ec0*/  STL [R1+0x2e0c], R0 ;  /* 0x002e0c0001007387 */ /* 0x000fe80000100800 */
[----:B0-----:R-:W-:Y:S01]  /*56ed0*/  STL [R1+0x1b0], R16 ;  /* 0x0001b01001007387 */ /* 0x001fe20000100800 */
[----:B------:R-:W-:-:S03]  /*56ee0*/  MOV R24, R17 ;  /* 0x0000001100187202 */ /* 0x000fc60000000f00 */
[----:B------:R-:W-:Y:S04]  /*56ef0*/  STL.64 [R1+0x1b8], R18 ;  /* 0x0001b81201007387 */ /* 0x000fe80000100a00 */
[----:B------:R-:W0:Y:S04]  /*56f00*/  LDS.128 R16, [R12] ;  /* 0x000000000c107984 */ /* 0x000e280000000c00 */
[----:B------:R-:W-:Y:S01]  /*56f10*/  STL [R1+0x2e10], R24 ;  /* 0x002e101801007387 */ /* 0x000fe20000100800 */
[----:B---3--:R-:W-:-:S03]  /*56f20*/  F2FP.PACK_AB R7, R25, R26 ;  /* 0x0000001a1907723e */ /* 0x008fc600000000ff */
[----:B------:R-:W-:Y:S04]  /*56f30*/  LDS.128 R24, [R12+0x400] ;  /* 0x000400000c187984 */ /* 0x000fe80000000c00 */
[----:B0-----:R-:W-:Y:S04]  /*56f40*/  STL.64 [R1+0x140], R16 ;  /* 0x0001401001007387 */ /* 0x001fe80000100a00 */
[----:B------:R-:W-:Y:S04]  /*56f50*/  STL.64 [R1+0x148], R18 ;  /* 0x0001481201007387 */ /* 0x000fe80000100a00 */
[----:B------:R-:W0:Y:S01]  /*56f60*/  LDS.128 R16, [R12+0x800] ;  /* 0x000800000c107984 */ /* 0x000e220000000c00 */
[----:B------:R-:W-:Y:S01]  /*56f70*/  IMAD R28, R22, 0x4, R29 ;  /* 0x00000004161c7824 */ /* 0x000fe200078e021d */
[----:B0-----:R-:W-:-:S02]  /*56f80*/  MOV R29, R17 ;  /* 0x00000011001d7202 */ /* 0x001fc40000000f00 */
[----:B------:R-:W-:Y:S04]  /*56f90*/  STL [R1+0x1a0], R16 ;  /* 0x0001a01001007387 */ /* 0x000fe80000100800 */
[----:B------:R-:W-:Y:S04]  /*56fa0*/  STL.64 [R1+0x170], R24 ;  /* 0x0001701801007387 */ /* 0x000fe80000100a00 */
[----:B------:R-:W-:Y:S04]  /*56fb0*/  STL.64 [R1+0x178], R26 ;  /* 0x0001781a01007387 */ /* 0x000fe80000100a00 */
[----:B------:R-:W-:Y:S04]  /*56fc0*/  STL.64 [R1+0x1a8], R18 ;  /* 0x0001a81201007387 */ /* 0x000fe80000100a00 */
[----:B------:R0:W-:Y:S04]  /*56fd0*/  STL [R1+0x2e14], R29 ;  /* 0x002e141d01007387 */ /* 0x0001e80000100800 */
[----:B------:R-:W2:Y:S04]  /*56fe0*/  LDL.LU R15, [R1+0x8c] ;  /* 0x00008c00010f7983 */ /* 0x000ea80000300800 */
[----:B------:R-:W1:Y:S04]  /*56ff0*/  LDS.128 R16, [R12+0xc00] ;  /* 0x000c00000c107984 */ /* 0x000e680000000c00 */
[----:B0-----:R-:W3:Y:S04]  /*57000*/  LDL.LU R29, [R1+0xac] ;  /* 0x0000ac00011d7983 */ /* 0x001ee80000300800 */
[----:B------:R-:W-:Y:S06]  /*57010*/  BAR.SYNC.DEFER_BLOCKING 0x0 ;  /* 0x0000000000007b1d */ /* 0x000fec0000010000 */
[----:B-1----:R-:W-:Y:S04]  /*57020*/  STL.64 [R1+0x190], R16 ;  /* 0x0001901001007387 */ /* 0x002fe80000100a00 */
[----:B------:R-:W-:Y:S04]  /*57030*/  STL.64 [R1+0x198], R18 ;  /* 0x0001981201007387 */ /* 0x000fe80000100a00 */
[----:B---3--:R0:W-:Y:S04]  /*57040*/  STL [R1+0x2e18], R29 ;  /* 0x002e181d01007387 */ /* 0x0081e80000100800 */
[----:B0-----:R-:W3:Y:S04]  /*57050*/  LDL.LU R29, [R1+0xa0] ;  /* 0x0000a000011d7983 */ /* 0x001ee80000300800 */
[----:B---3--:R0:W-:Y:S04]  /*57060*/  STL [R1+0x2e1c], R29 ;  /* 0x002e1c1d01007387 */ /* 0x0081e80000100800 */
[----:B0-----:R-:W3:Y:S01]  /*57070*/  LDL.LU R29, [R1+0x98] ;  /* 0x00009800011d7983 */ /* 0x001ee20000300800 */
[----:B------:R-:W-:-:S03]  /*57080*/  FSETP.NEU.AND P1, PT, R21, RZ, PT ;  /* 0x000000ff1500720b */ /* 0x000fc60003f2d000 */
[----:B------:R-:W-:Y:S04]  /*57090*/  STS.128 [R3], R4 ;  /* 0x0000000403007388 */ /* 0x000fe80000000c00 */
[----:B------:R-:W-:Y:S04]  /*570a0*/  STS.128 [R3+0x200], R8 ;  /* 0x0002000803007388 */ /* 0x000fe80000000c00 */
[----:B---3--:R0:W-:Y:S04]  /*570b0*/  STL [R1+0x2e20], R29 ;  /* 0x002e201d01007387 */ /* 0x0081e80000100800 */
[----:B0-----:R-:W3:Y:S04]  /*570c0*/  LDL.LU R29, [R1+0x90] ;  /* 0x00009000011d7983 */ /* 0x001ee80000300800 */
[----:B------:R-:W4:Y:S04]  /*570d0*/  LDL.LU R20, [R1+0xa8] ;  /* 0x0000a80001147983 */ /* 0x000f280000300800 */
[----:B------:R-:W5:Y:S04]  /*570e0*/  LDL.LU R24, [R1+0xbc] ;  /* 0x0000bc0001187983 */ /* 0x000f680000300800 */
        /* <DEDUP_REMOVED lines=11> */
[----:B------:R-:W5:Y:S04]  /*571a0*/  LDL.LU R7, [R1+0xb4] ;  /* 0x0000b40001077983 */ /* 0x000f680000300800 */
[----:B------:R-:W3:Y:S01]  /*571b0*/  LDL.LU R8, [R1+0x88] ;  /* 0x0000880001087983 */ /* 0x000ee20000300800 */
[----:B------:R-:W-:-:S03]  /*571c0*/  FSETP.NEU.AND P4, PT, R23, RZ, PT ;  /* 0x000000ff1700720b */ /* 0x000fc60003f8d000 */
[----:B------:R-:W4:Y:S01]  /*571d0*/  LDL.LU R9, [R1+0x9c] ;  /* 0x00009c0001097983 */ /* 0x000f220000300800 */
[----:B------:R-:W-:-:S03]  /*571e0*/  IMAD R23, R22, 0x4, R28 ;  /* 0x0000000416177824 */ /* 0x000fc600078e021c */
[----:B------:R-:W4:Y:S04]  /*571f0*/  LDL.LU R10, [R1+0xb0] ;  /* 0x0000b000010a7983 */ /* 0x000f280000300800 */
[----:B------:R-:W4:Y:S01]  /*57200*/  LDL.LU R11, [R1+0xc0] ;  /* 0x0000c000010b7983 */ /* 0x000f220000300800 */
[----:B--2---:R-:W-:-:S03]  /*57210*/  F2FP.PACK_AB R4, R15, R2 ;  /* 0x000000020f04723e */ /* 0x004fc600000000ff */
[----:B------:R0:W-:Y:S04]  /*57220*/  STL [R1+0x2de0], R28 ;  /* 0x002de01c01007387 */ /* 0x0001e80000100800 */
[----:B0-----:R-:W2:Y:S04]  /*57230*/  LDL.LU R28, [R1+0xf0] ;  /* 0x0000f000011c7983 */ /* 0x001ea80000300800 */
[----:B------:R-:W2:Y:S04]  /*57240*/  LDL.LU R0, [R1+0xf4] ;  /* 0x0000f40001007983 */ /* 0x000ea80000300800 */
[----:B------:R-:W2:Y:S04]  /*57250*/  LDL.LU R18, [R1+0xec] ;  /* 0x0000ec0001127983 */ /* 0x000ea80000300800 */
[----:B------:R-:W2:Y:S04]  /*57260*/  LDL.LU R2, [R1+0x100] ;  /* 0x0001000001027983 */ /* 0x000ea80000300800 */
[----:B------:R-:W2:Y:S04]  /*57270*/  LDL.LU R15, [R1+0xf8] ;  /* 0x0000f800010f7983 */ /* 0x000ea80000300800 */
[----:B------:R-:W2:Y:S01]  /*57280*/  LDL.LU R19, [R1+0x104] ;  /* 0x0001040001137983 */ /* 0x000ea20000300800 */
[----:B---3--:R-:W-:-:S03]  /*57290*/  F2FP.PACK_AB R8, R29, R8 ;  /* 0x000000081d08723e */ /* 0x008fc600000000ff */
[----:B------:R-:W3:Y:S02]  /*572a0*/  LDL.LU R29, [R1+0x2e20] ;  /* 0x002e2000011d7983 */ /* 0x000ee40000300800 */
[----:B---3--:R-:W-:Y:S02]  /*572b0*/  F2FP.PACK_AB R5, R29, R5 ;  /* 0x000000051d05723e */ /* 0x008fe400000000ff */
[----:B------:R-:W4:Y:S04]  /*572c0*/  LDL.LU R29, [R1+0x2e1c] ;  /* 0x002e1c00011d7983 */ /* 0x000f280000300800 */
[----:B------:R0:W-:Y:S01]  /*572d0*/  STL [R1+0x2dd8], R23 ;  /* 0x002dd81701007387 */ /* 0x0001e20000100800 */
[----:B----4-:R-:W-:-:S03]  /*572e0*/  F2FP.PACK_AB R9, R29, R9 ;  /* 0x000000091d09723e */ /* 0x010fc600000000ff */
[----:B------:R-:W3:Y:S01]  /*572f0*/  LDL.LU R29, [R1+0x2e18] ;  /* 0x002e1800011d7983 */ /* 0x000ee20000300800 */
[----:B------:R-:W-:Y:S02]  /*57300*/  LEA R22, R22, R23, 0x2 ;  /* 0x0000001716167211 */ /* 0x000fe400078e10ff */
[----:B0-----:R-:W-:Y:S02]  /*57310*/  MOV R23, c[0x0][0x1c8] ;  /* 0x0000720000177a02 */ /* 0x001fe40000000f00 */
[----:B------:R-:W-:Y:S02]  /*57320*/  F2FP.PACK_AB R10, R10, R20 ;  /* 0x000000140a0a723e */ /* 0x000fe400000000ff */
[----:B------:R-:W-:Y:S02]  /*57330*/  LEA R20, R23, R22, 0x2 ;  /* 0x0000001617147211 */ /* 0x000fe400078e10ff */
[----:B---3--:R-:W-:Y:S02]  /*57340*/  F2FP.PACK_AB R6, R29, R6 ;  /* 0x000000061d06723e */ /* 0x008fe400000000ff */
[----:B------:R-:W3:Y:S04]  /*57350*/  LDL.LU R29, [R1+0x2e14] ;  /* 0x002e1400011d7983 */ /* 0x000ee80000300800 */
[----:B------:R0:W-:Y:S04]  /*57360*/  STL [R1+0x2ddc], R22 ;  /* 0x002ddc1601007387 */ /* 0x0001e80000100800 */
[----:B0-----:R-:W4:Y:S01]  /*57370*/  LDL.LU R22, [R1+0xe4] ;  /* 0x0000e40001167983 */ /* 0x001f220000300800 */
[----:B------:R-:W-:Y:S01]  /*57380*/  F2FP.PACK_AB R11, R11, R21 ;  /* 0x000000150b0b723e */ /* 0x000fe200000000ff */
[----:B------:R-:W-:Y:S01]  /*57390*/  IMAD R21, R23, 0x4, R20 ;  /* 0x0000000417157824 */ /* 0x000fe200078e0214 */
[----:B-----5:R-:W-:-:S02]  /*573a0*/  F2FP.PACK_AB R7, R24, R7 ;  /* 0x000000071807723e */ /* 0x020fc400000000ff */
[----:B------:R-:W5:Y:S01]  /*573b0*/  LDL.LU R24, [R1+0x2e10] ;  /* 0x002e100001187983 */ /* 0x000f620000300800 */
[----:B------:R-:W-:Y:S02]  /*573c0*/  F2FP.PACK_AB R12, R16, R12 ;  /* 0x0000000c100c723e */ /* 0x000fe400000000ff */
[----:B------:R-:W-:Y:S01]  /*573d0*/  F2FP.PACK_AB R16, R13, R25 ;  /* 0x000000190d10723e */ /* 0x000fe200000000ff */
[----:B------:R0:W-:Y:S01]  /*573e0*/  STL [R1+0x2dd4], R20 ;  /* 0x002dd41401007387 */ /* 0x0001e20000100800 */
[----:B------:R-:W-:-:S03]  /*573f0*/  F2FP.PACK_AB R13, R26, R27 ;  /* 0x0000001b1a0d723e */ /* 0x000fc600000000ff */
[----:B------:R-:W3:Y:S01]  /*57400*/  LDL.LU R25, [R1+0x224] ;  /* 0x0002240001197983 */ /* 0x000ee20000300800 */
[----:B--2---:R-:W-:-:S03]  /*57410*/  F2FP.PACK_AB R14, R28, R14 ;  /* 0x0000000e1c0e723e */ /* 0x004fc600000000ff */
[----:B0-----:R-:W2:Y:S04]  /*57420*/  LDL.LU R20, [R1+0x240] ;  /* 0x0002400001147983 */ /* 0x001ea80000300800 */
[----:B------:R-:W2:Y:S04]  /*57430*/  LDL.LU R26, [R1+0x23c] ;  /* 0x00023c00011a7983 */ /* 0x000ea80000300800 */
[----:B------:R-:W2:Y:S01]  /*57440*/  LDL.LU R27, [R1+0x24c] ;  /* 0x00024c00011b7983 */ /* 0x000ea20000300800 */
[----:B------:R-:W-:-:S03]  /*57450*/  F2FP.PACK_AB R18, R0, R18 ;  /* 0x000000120012723e */ /* 0x000fc600000000ff */
[----:B------:R0:W-:Y:S01]  /*57460*/  STL [R1+0x2de4], R21 ;  /* 0x002de41501007387 */ /* 0x0001e20000100800 */
[----:B------:R-:W-:Y:S02]  /*57470*/  F2FP.PACK_AB R15, R2, R15 ;  /* 0x0000000f020f723e */ /* 0x000fe400000000ff */
[----:B----4-:R-:W-:Y:S02]  /*57480*/  F2FP.PACK_AB R17, R22, R17 ;  /* 0x000000111611723e */ /* 0x010fe400000000ff */
[----:B------:R-:W-:-:S05]  /*57490*/  LEA R22, R23, R21, 0x2 ;  /* 0x0000001517167211 */ /* 0x000fca00078e10ff */
[----:B------:R-:W-:Y:S04]  /*574a0*/  STL [R1+0x18], R22 ;  /* 0x0000181601007387 */ /* 0x000fe80000100800 */
[----:B------:R-:W4:Y:S04]  /*574b0*/  LDL.LU R23, [R1+0x258] ;  /* 0x0002580001177983 */ /* 0x000f280000300800 */
[----:B------:R-:W4:Y:S04]  /*574c0*/  LDL.LU R28, [R1+0x254] ;  /* 0x00025400011c7983 */ /* 0x000f280000300800 */
[----:B------:R-:W2:Y:S04]  /*574d0*/  LDL.LU R0, [R1+0x2e0c] ;  /* 0x002e0c0001007983 */ /* 0x000ea80000300800 */
[----:B------:R-:W3:Y:S04]  /*574e0*/  LDL.LU R2, [R1+0x2e08] ;  /* 0x002e080001027983 */ /* 0x000ee80000300800 */
[----:B------:R2:W-:Y:S01]  /*574f0*/  STS.128 [R3+0x80], R4 ;  /* 0x0000800403007388 */ /* 0x0005e20000000c00 */
[----:B0-----:R-:W-:Y:S01]  /*57500*/  MOV R21, c[0x0][0x1c8] ;  /* 0x0000720000157a02 */ /* 0x001fe20000000f00 */
[----:B--2---:R-:W-:Y:S01]  /*57510*/  IMAD.MOV.U32 R7, RZ, RZ, R0 ;  /* 0x000000ffff077224 */ /* 0x004fe200078e0000 */
[----:B---3--:R-:W-:-:S02]  /*57520*/  F2FP.PACK_AB R19, R19, R2 ;  /* 0x000000021313723e */ /* 0x008fc400000000ff */
[----:B------:R-:W2:Y:S04]  /*57530*/  LDL.LU R2, [R1+0x2e04] ;  /* 0x002e040001027983 */ /* 0x000ea80000300800 */
[----:B------:R-:W2:Y:S01]  /*57540*/  LDL.LU R0, [R1+0x2e00] ;  /* 0x002e000001007983 */ /* 0x000ea20000300800 */
[----:B------:R-:W-:-:S03]  /*57550*/  LEA R22, R21, R22, 0x2 ;  /* 0x0000001615167211 */ /* 0x000fc600078e10ff */
[----:B------:R-:W3:Y:S04]  /*57560*/  LDL.LU R4, [R1+0x21c] ;  /* 0x00021c0001047983 */ /* 0x000ee80000300800 */
[----:B------:R0:W-:Y:S04]  /*57570*/  STL [R1+0x38], R22 ;  /* 0x0000381601007387 */ /* 0x0001e80000100800 */
[----:B------:R-:W3:Y:S04]  /*57580*/  LDL.LU R5, [R1+0x230] ;  /* 0x0002300001057983 */ /* 0x000ee80000300800 */
[----:B------:R-:W3:Y:S01]  /*57590*/  LDL.LU R6, [R1+0x250] ;  /* 0x0002500001067983 */ /* 0x000ee20000300800 */
[----:B0-----:R-:W-:-:S03]  /*575a0*/  LEA R22, R21, R22, 0x2 ;  /* 0x0000001615167211 */ /* 0x001fc600078e10ff */
[----:B------:R0:W-:Y:S04]  /*575b0*/  STS.128 [R3+0x280], R8 ;  /* 0x0002800803007388 */ /* 0x0001e80000000c00 */
[----:B0-----:R-:W3:Y:S01]  /*575c0*/  LDL.LU R8, [R1+0x220] ;  /* 0x0002200001087983 */ /* 0x001ee20000300800 */
[----:B-----5:R-:W-:-:S03]  /*575d0*/  MOV R11, R24 ;  /* 0x00000018000b7202 */ /* 0x020fc60000000f00 */
[----:B------:R-:W5:Y:S04]  /*575e0*/  LDL.LU R9, [R1+0x234] ;  /* 0x0002340001097983 */ /* 0x000f680000300800 */
[----:B------:R-:W4:Y:S04]  /*575f0*/  LDL.LU R10, [R1+0x238] ;  /* 0x00023800010a7983 */ /* 0x000f280000300800 */
[----:B------:R-:W-:Y:S04]  /*57600*/  STL [R1+0x2dd0], R14 ;  /* 0x002dd00e01007387 */ /* 0x000fe80000100800 */
[----:B------:R-:W-:Y:S01]  /*57610*/  STL [R1+0x14], R22 ;  /* 0x0000141601007387 */ /* 0x000fe20000100800 */
[----:B--2---:R-:W-:-:S03]  /*57620*/  F2FP.PACK_AB R24, R0, R2 ;  /* 0x000000020018723e */ /* 0x004fc600000000ff */
[----:B------:R-:W2:Y:S04]  /*57630*/  LDL.LU R0, [R1+0x2dfc] ;  /* 0x002dfc0001007983 */ /* 0x000ea80000300800 */
[----:B------:R-:W2:Y:S04]  /*57640*/  LDL.LU R2, [R1+0x2df8] ;  /* 0x002df80001027983 */ /* 0x000ea80000300800 */
[----:B------:R0:W-:Y:S02]  /*57650*/  STS.128 [R3+0x100], R12 ;  /* 0x0001000c03007388 */ /* 0x0001e40000000c00 */
[----:B0-----:R-:W-:-:S02]  /*57660*/  MOV R15, R7 ;  /* 0x00000007000f7202 */ /* 0x001fc40000000f00 */
[----:B------:R-:W0:Y:S01]  /*57670*/  S2R R7, SR_TID.X ;  /* 0x0000000000077919 */ /* 0x000e220000002100 */
[----:B------:R-:W-:-:S03]  /*57680*/  LEA R12, R21, R22, 0x2 ;  /* 0x00000016150c7211 */ /* 0x000fc600078e10ff */
[----:B------:R1:W-:Y:S01]  /*57690*/  STS.128 [R3+0x300], R16 ;  /* 0x0003001003007388 */ /* 0x0003e20000000c00 */
[----:B---3--:R-:W-:-:S03]  /*576a0*/  F2FP.PACK_AB R4, R8, R4 ;  /* 0x000000040804723e */ /* 0x008fc600000000ff */
[----:B------:R-:W3:Y:S01]  /*576b0*/  LDL.LU R22, [R1+0x160] ;  /* 0x0001600001167983 */ /* 0x000ee20000300800 */
[----:B------:R-:W-:Y:S01]  /*576c0*/  IMAD R13, R21, 0x4, R12 ;  /* 0x00000004150d7824 */ /* 0x000fe200078e020c */
[----:B------:R-:W-:Y:S02]  /*576d0*/  F2FP.PACK_AB R26, R20, R26 ;  /* 0x0000001a141a723e */ /* 0x000fe400000000ff */
[----:B------:R-:W-:Y:S01]  /*576e0*/  F2FP.PACK_AB R27, R6, R27 ;  /* 0x0000001b061b723e */ /* 0x000fe200000000ff */
[----:B-1----:R-:W3:Y:S01]  /*576f0*/  LDL.LU R17, [R1+0x140] ;  /* 0x0001400001117983 */ /* 0x002ee20000300800 */
[----:B0-----:R-:W-:-:S03]  /*57700*/  SHF.R.U32.HI R8, RZ, 0x5, R7 ;  /* 0x00000005ff087819 */ /* 0x001fc60000011607 */
[----:B------:R-:W-:Y:S01]  /*57710*/  STL [R1+0x2dcc], R12 ;  /* 0x002dcc0c01007387 */ /* 0x000fe20000100800 */
[----:B------:R-:W-:-:S03]  /*57720*/  SGXT.U32 R8, R8, 0x2 ;  /* 0x000000020808781a */ /* 0x000fc60000000000 */
[----:B------:R-:W3:Y:S01]  /*57730*/  LDL.LU R20, [R1+0x150] ;  /* 0x0001500001147983 */ /* 0x000ee20000300800 */
[----:B----4-:R-:W-:Y:S02]  /*57740*/  F2FP.PACK_AB R5, R10, R5 ;  /* 0x000000050a05723e */ /* 0x010fe400000000ff */
[----:B------:R-:W-:Y:S02]  /*57750*/  LEA R10, R21, R13, 0x2 ;  /* 0x0000000d150a7211 */ /* 0x000fe400078e10ff */
[----:B------:R-:W-:Y:S01]  /*57760*/  F2FP.PACK_AB R7, R23, R28 ;  /* 0x0000001c1707723e */ /* 0x000fe200000000ff */
[----:B------:R-:W-:Y:S01]  /*57770*/  IMAD.MOV.U32 R23, RZ, RZ, R29 ;  /* 0x000000ffff177224 */ /* 0x000fe200078e001d */
[----:B------:R-:W-:Y:S02]  /*57780*/  LEA R19, R21, R10, 0x2 ;  /* 0x0000000a15137211 */ /* 0x000fe400078e10ff */
[----:B--2---:R-:W-:Y:S02]  /*57790*/  F2FP.PACK_AB R6, R2, R0 ;  /* 0x000000000206723e */ /* 0x004fe400000000ff */
[----:B------:R-:W2:Y:S04]  /*577a0*/  LDL.LU R2, [R1+0x2df4] ;  /* 0x002df40001027983 */ /* 0x000ea80000300800 */
[----:B------:R-:W4:Y:S04]  /*577b0*/  LDL.LU R0, [R1+0x2df0] ;  /* 0x002df00001007983 */ /* 0x000f280000300800 */
[----:B------:R-:W2:Y:S04]  /*577c0*/  LDL.LU R14, [R1+0x170] ;  /* 0x00017000010e7983 */ /* 0x000ea80000300800 */
[----:B------:R0:W-:Y:S04]  /*577d0*/  STL [R1+0x2dc4], R13 ;  /* 0x002dc40d01007387 */ /* 0x0001e80000100800 */
[----:B------:R-:W2:Y:S01]  /*577e0*/  LDL.LU R29, [R1+0x34] ;  /* 0x00003400011d7983 */ /* 0x000ea20000300800 */
[----:B0-----:R-:W-:-:S05]  /*577f0*/  IMAD R13, R8, c[0x0][0x1c8], RZ ;  /* 0x00007200080d7a24 */ /* 0x001fca00078e02ff */
[----:B------:R-:W-:Y:S02]  /*57800*/  LEA R13, R21, R13, 0x2 ;  /* 0x0000000d150d7211 */ /* 0x000fe400078e10ff */
[----:B------:R-:W2:Y:S04]  /*57810*/  LDL.LU R21, [R1+0x4] ;  /* 0x0000040001157983 */ /* 0x000ea80000300800 */
[----:B------:R-:W2:Y:S01]  /*57820*/  LDL.LU R12, [R1+0x1a0] ;  /* 0x0001a000010c7983 */ /* 0x000ea20000300800 */
[----:B------:R-:W-:Y:S01]  /*57830*/  IMAD R28, R8, c[0x0][0x1c8], RZ ;  /* 0x00007200081c7a24 */ /* 0x000fe200078e02ff */
[----:B-----5:R-:W-:-:S05]  /*57840*/  F2FP.PACK_AB R25, R9, R25 ;  /* 0x000000190919723e */ /* 0x020fca00000000ff */
[----:B------:R-:W-:Y:S04]  /*57850*/  STS.128 [R3+0x180], R24 ;  /* 0x0001801803007388 */ /* 0x000fe80000000c00 */
[----:B------:R-:W-:Y:S04]  /*57860*/  STS.128 [R3+0x380], R4 ;  /* 0x0003800403007388 */ /* 0x000fe80000000c00 */
[----:B--2---:R0:W-:Y:S04]  /*57870*/  STL [R1+0x2dec], R12 ;  /* 0x002dec0c01007387 */ /* 0x0041e80000100800 */
[----:B0-----:R-:W2:Y:S04]  /*57880*/  LDL.LU R12, [R1+0x8] ;  /* 0x00000800010c7983 */ /* 0x001ea80000300800 */
[----:B------:R-:W-:Y:S01]  /*57890*/  BAR.SYNC.DEFER_BLOCKING 0x0 ;  /* 0x0000000000007b1d */ /* 0x000fe20000010000 */
[----:B----4-:R-:W-:-:S04]  /*578a0*/  LEA R8, P2, R28, R0, 0x1 ;  /* 0x000000001c087211 */ /* 0x010fc800078408ff */
[----:B------:R-:W-:Y:S01]  /*578b0*/  LEA.HI.X.SX32 R9, R28, R2, 0x1, P2 ;  /* 0x000000021c097211 */ /* 0x000fe200010f0eff */
[----:B------:R-:W4:Y:S04]  /*578c0*/  LDL.LU R16, [R1+0x1b0] ;  /* 0x0001b00001107983 */ /* 0x000f280000300800 */
[----:B------:R-:W0:Y:S01]  /*578d0*/  S2R R28, SR_TID.X ;  /* 0x00000000001c7919 */ /* 0x000e220000002100 */
[----:B------:R-:W-:-:S05]  /*578e0*/  MOV R7, c[0x0][0x1c8] ;  /* 0x0000720000077a02 */ /* 0x000fca0000000f00 */
[----:B------:R-:W-:Y:S01]  /*578f0*/  IMAD R24, R7, 0x4, R19 ;  /* 0x0000000407187824 */ /* 0x000fe200078e0213 */
[----:B0-----:R-:W-:Y:S02]  /*57900*/  SHF.R.U32.HI R27, RZ, 0x5, R28 ;  /* 0x00000005ff1b7819 */ /* 0x001fe4000001161c */
[----:B------:R-:W5:Y:S02]  /*57910*/  LDL.LU R28, [R1] ;  /* 0x00000000011c7983 */ /* 0x000f640000300800 */
[----:B------:R-:W-:-:S05]  /*57920*/  SGXT.U32 R27, R27, 0x2 ;  /* 0x000000021b1b781a */ /* 0x000fca0000000000 */
[C---:B------:R-:W-:Y:S02]  /*57930*/  IMAD R26, R27.reuse, c[0x0][0x1c8], RZ ;  /* 0x000072001b1a7a24 */ /* 0x040fe400078e02ff */
[----:B------:R-:W-:-:S03]  /*57940*/  IMAD R27, R27, c[0x0][0x1c8], RZ ;  /* 0x000072001b1b7a24 */ /* 0x000fc600078e02ff */
[C---:B------:R-:W-:Y:S01]  /*57950*/  LEA R26, R7.reuse, R26, 0x2 ;  /* 0x0000001a071a7211 */ /* 0x040fe200078e10ff */
[----:B------:R0:W-:Y:S01]  /*57960*/  STL [R1+0x2dc8], R19 ;  /* 0x002dc81301007387 */ /* 0x0001e20000100800 */
[C---:B------:R-:W-:Y:S02]  /*57970*/  LEA R27, R7.reuse, R27, 0x2 ;  /* 0x0000001b071b7211 */ /* 0x040fe400078e10ff */
[C---:B------:R-:W-:Y:S02]  /*57980*/  LEA R26, R7.reuse, R26, 0x2 ;  /* 0x0000001a071a7211 */ /* 0x040fe400078e10ff */
[----:B------:R-:W-:Y:S02]  /*57990*/  LEA R27, R7, R27, 0x2 ;  /* 0x0000001b071b7211 */ /* 0x000fe400078e10ff */
[----:B0-----:R-:W-:Y:S02]  /*579a0*/  MOV R19, c[0x0][0x1c8] ;  /* 0x0000720000137a02 */ /* 0x001fe40000000f00 */
[----:B------:R-:W-:-:S03]  /*579b0*/  LEA R4, P2, R26, R0, 0x1 ;  /* 0x000000001a047211 */ /* 0x000fc600078408ff */
[----:B------:R-:W-:Y:S01]  /*579c0*/  IMAD R25, R19, 0x4, R24 ;  /* 0x0000000413197824 */ /* 0x000fe200078e0218 */
[----:B------:R-:W-:Y:S02]  /*579d0*/  LEA R10, P3, R13, R0, 0x1 ;  /* 0x000000000d0a7211 */ /* 0x000fe400078608ff */
[----:B------:R-:W-:Y:S02]  /*579e0*/  LEA R27, R7, R27, 0x2 ;  /* 0x0000001b071b7211 */ /* 0x000fe400078e10ff */
[-C--:B------:R-:W-:Y:S01]  /*579f0*/  LEA.HI.X.SX32 R5, R26, R2.reuse, 0x1, P2 ;  /* 0x000000021a057211 */ /* 0x080fe200010f0eff */
[----:B------:R-:W-:Y:S01]  /*57a00*/  IMAD R26, R19, 0x4, R25 ;  /* 0x00000004131a7824 */ /* 0x000fe200078e0219 */
[----:B------:R-:W-:Y:S02]  /*57a10*/  MOV R18, R11 ;  /* 0x0000000b00127202 */ /* 0x000fe40000000f00 */
[----:B------:R-:W-:Y:S01]  /*57a20*/  LEA.HI.X.SX32 R11, R13, R2, 0x1, P3 ;  /* 0x000000020d0b7211 */ /* 0x000fe200018f0eff */
[----:B---3--:R0:W-:Y:S01]  /*57a30*/  STG.E.U16 [R8.64], R22 ;  /* 0x0000001608007986 */ /* 0x0081e2000c101506 */
[----:B------:R-:W-:-:S03]  /*57a40*/  LEA R6, P2, R27, R0, 0x1 ;  /* 0x000000001b067211 */ /* 0x000fc600078408ff */
[----:B------:R-:W3:Y:S01]  /*57a50*/  LDL.LU R13, [R1+0x190] ;  /* 0x00019000010d7983 */ /* 0x000ee20000300800 */
[----:B------:R-:W-:Y:S02]  /*57a60*/  LEA.HI.X.SX32 R7, R27, R2, 0x1, P2 ;  /* 0x000000021b077211 */ /* 0x000fe400010f0eff */
[----:B------:R-:W-:Y:S01]  /*57a70*/  MOV R27, R23 ;  /* 0x00000017001b7202 */ /* 0x000fe20000000f00 */
[----:B------:R1:W-:Y:S01]  /*57a80*/  STG.E.U16 [R10.64], R17 ;  /* 0x000000110a007986 */ /* 0x0003e2000c101506 */
[----:B0-----:R-:W-:-:S03]  /*57a90*/  LEA R8, R19, R26, 0x2 ;  /* 0x0000001a13087211 */ /* 0x001fc600078e10ff */
[----:B------:R2:W-:Y:S01]  /*57aa0*/  STG.E.U16 [R4.64], R20 ;  /* 0x0000001404007986 */ /* 0x0005e2000c101506 */
[----:B------:R-:W-:-:S03]  /*57ab0*/  LEA R23, R19, R8, 0x2 ;  /* 0x0000000813177211 */ /* 0x000fc600078e10ff */
[----:B-1----:R-:W3:Y:S04]  /*57ac0*/  LDL.LU R10, [R1+0x180] ;  /* 0x00018000010a7983 */ /* 0x002ee80000300800 */
[----:B------:R0:W-:Y:S04]  /*57ad0*/  STL [R1+0x30], R8 ;  /* 0x0000300801007387 */ /* 0x0001e80000100800 */
[----:B------:R1:W-:Y:S01]  /*57ae0*/  STL [R1+0x2c], R23 ;  /* 0x00002c1701007387 */ /* 0x0003e20000100800 */
[----:B--2---:R-:W-:-:S04]  /*57af0*/  LEA R4, P2, R12, R0, 0x1 ;  /* 0x000000000c047211 */ /* 0x004fc800078408ff */
[----:B------:R-:W-:Y:S02]  /*57b00*/  LEA.HI.X.SX32 R5, R12, R2, 0x1, P2 ;  /* 0x000000020c057211 */ /* 0x000fe400010f0eff */
[----:B------:R-:W2:Y:S01]  /*57b10*/  LDL.LU R12, [R1+0x2dec] ;  /* 0x002dec00010c7983 */ /* 0x000ea20000300800 */
[----:B0-----:R-:W-:Y:S01]  /*57b20*/  LEA R8, P3, R29, R0, 0x1 ;  /* 0x000000001d087211 */ /* 0x001fe200078608ff */
[----:B-1----:R-:W-:-:S03]  /*57b30*/  IMAD R23, R19, 0x4, R23 ;  /* 0x0000000413177824 */ /* 0x002fc600078e0217 */
[----:B------:R-:W-:Y:S02]  /*57b40*/  LEA.HI.X.SX32 R9, R29, R2, 0x1, P3 ;  /* 0x000000021d097211 */ /* 0x000fe400018f0eff */
[----:B------:R-:W4:Y:S04]  /*57b50*/  LDL.LU R29, [R1+0x2de8] ;  /* 0x002de800011d7983 */ /* 0x000f280000300800 */
[----:B------:R0:W-:Y:S04]  /*57b60*/  STL [R1+0x40], R23 ;  /* 0x0000401701007387 */ /* 0x0001e80000100800 */
[----:B------:R1:W-:Y:S01]  /*57b70*/  STG.E.U16 [R6.64], R14 ;  /* 0x0000000e06007986 */ /* 0x0003e2000c101506 */
[----:B0-----:R-:W-:-:S05]  /*57b80*/  LEA R23, R19, R23, 0x2 ;  /* 0x0000001713177211 */ /* 0x001fca00078e10ff */
[----:B------:R0:W-:Y:S01]  /*57b90*/  STL [R1+0x4c], R23 ;  /* 0x00004c1701007387 */ /* 0x0001e20000100800 */
[----:B-1----:R-:W-:-:S04]  /*57ba0*/  LEA R6, P2, R21, R0, 0x1 ;  /* 0x0000000015067211 */ /* 0x002fc800078408ff */
[----:B------:R-:W-:Y:S02]  /*57bb0*/  LEA.HI.X.SX32 R7, R21, R2, 0x1, P2 ;  /* 0x0000000215077211 */ /* 0x000fe400010f0eff */
[----:B------:R-:W4:Y:S01]  /*57bc0*/  LDL.LU R21, [R1+0x2de4] ;  /* 0x002de40001157983 */ /* 0x000f220000300800 */
[----:B0-----:R-:W-:-:S05]  /*57bd0*/  LEA R23, R19, R23, 0x2 ;  /* 0x0000001713177211 */ /* 0x001fca00078e10ff */
[----:B------:R0:W-:Y:S02]  /*57be0*/  STL [R1+0x48], R23 ;  /* 0x0000481701007387 */ /* 0x0001e40000100800 */
[----:B0-----:R-:W-:Y:S02]  /*57bf0*/  LEA R23, R19, R23, 0x2 ;  /* 0x0000001713177211 */ /* 0x001fe400078e10ff */
[----:B---3--:R5:W-:Y:S02]  /*57c00*/  STG.E.U16 [R4.64], R10 ;  /* 0x0000000a04007986 */ /* 0x008be4000c101506 */
[----:B-----5:R-:W-:-:S04]  /*57c10*/  LEA R4, P2, R28, R0, 0x1 ;  /* 0x000000001c047211 */ /* 0x020fc800078408ff */
[----:B------:R-:W-:Y:S02]  /*57c20*/  LEA.HI.X.SX32 R5, R28, R2, 0x1, P2 ;  /* 0x000000021c057211 */ /* 0x000fe400010f0eff */
[----:B------:R-:W3:Y:S04]  /*57c30*/  LDL.LU R28, [R1+0x2de0] ;  /* 0x002de000011c7983 */ /* 0x000ee80000300800 */
[----:B------:R-:W-:Y:S04]  /*57c40*/  STL [R1+0x44], R23 ;  /* 0x0000441701007387 */ /* 0x000fe80000100800 */
[----:B--2---:R0:W-:Y:S04]  /*57c50*/  STG.E.U16 [R8.64], R12 ;  /* 0x0000000c08007986 */ /* 0x0041e8000c101506 */
[----:B0-----:R-:W2:Y:S01]  /*57c60*/  LDL.LU R9, [R1+0x388] ;  /* 0x0003880001097983 */ /* 0x001ea20000300800 */
[----:B------:R-:W-:Y:S01]  /*57c70*/  IMAD R23, R19, 0x4, R23 ;  /* 0x0000000413177824 */ /* 0x000fe200078e0217 */
[----:B----4-:R-:W-:-:S02]  /*57c80*/  LEA R8, P2, R29, R0, 0x1 ;  /* 0x000000001d087211 */ /* 0x010fc400078408ff */
[----:B------:R0:W-:Y:S01]  /*57c90*/  STG.E.U16 [R6.64], R16 ;  /* 0x0000001006007986 */ /* 0x0001e2000c101506 */
[----:B------:R-:W-:-:S03]  /*57ca0*/  PRMT R3, R22, 0x7632, R3 ;  /* 0x0000763216037816 */ /* 0x000fc60000000003 */
[----:B------:R1:W-:Y:S04]  /*57cb0*/  STL [R1+0x3c], R23 ;  /* 0x00003c1701007387 */ /* 0x0003e80000100800 */
[----:B------:R-:W4:Y:S01]  /*57cc0*/  LDL.LU R22, [R1+0x2ddc] ;  /* 0x002ddc0001167983 */ /* 0x000f220000300800 */
[----:B0-----:R-:W-:-:S03]  /*57cd0*/  LEA R6, R19, R23, 0x2 ;  /* 0x0000001713067211 */ /* 0x001fc600078e10ff */
[----:B-1----:R-:W5:Y:S04]  /*57ce0*/  LDL.LU R23, [R1+0x2dd8] ;  /* 0x002dd80001177983 */ /* 0x002f680000300800 */
[----:B------:R-:W-:Y:S01]  /*57cf0*/  STG.E.U16 [R4.64], R13 ;  /* 0x0000000d04007986 */ /* 0x000fe2000c101506 */
[----:B--2---:R-:W-:Y:S02]  /*57d00*/  MOV R7, R9 ;  /* 0x0000000900077202 */ /* 0x004fe40000000f00 */
[----:B------:R-:W-:Y:S02]  /*57d10*/  LEA.HI.X.SX32 R9, R29, R2, 0x1, P2 ;  /* 0x000000021d097211 */ /* 0x000fe400010f0eff */
[----:B------:R-:W2:Y:S04]  /*57d20*/  LDL.LU R29, [R1+0x194] ;  /* 0x00019400011d7983 */ /* 0x000ea80000300800 */
[----:B------:R0:W-:Y:S04]  /*57d30*/  STL [R1+0x34], R6 ;  /* 0x0000340601007387 */ /* 0x0001e80000100800 */
[----:B------:R1:W-:Y:S01]  /*57d40*/  STG.E.U16 [R8.64], R3 ;  /* 0x0000000308007986 */ /* 0x0003e2000c101506 */
[----:B0-----:R-:W-:Y:S01]  /*57d50*/  LEA R6, R19, R6, 0x2 ;  /* 0x0000000613067211 */ /* 0x001fe200078e10ff */
[----:B-1----:R-:W-:-:S03]  /*57d60*/  IMAD.MOV.U32 R8, RZ, RZ, R27 ;  /* 0x000000ffff087224 */ /* 0x002fc600078e001b */
[----:B------:R-:W-:Y:S01]  /*57d70*/  LEA R27, R19, R6, 0x2 ;  /* 0x00000006131b7211 */ /* 0x000fe200078e10ff */
[----:B------:R-:W-:Y:S01]  /*57d80*/  STL [R1+0x28], R6 ;  /* 0x0000280601007387 */ /* 0x000fe20000100800 */
[----:B------:R-:W-:-:S03]  /*57d90*/  PRMT R3, R17, 0x7632, R3 ;  /* 0x0000763211037816 */ /* 0x000fc60000000003 */
[----:B---3--:R0:W-:Y:S01]  /*57da0*/  STL [R1+0x2dc0], R28 ;  /* 0x002dc01c01007387 */ /* 0x0081e20000100800 */
[----:B------:R-:W-:-:S03]  /*57db0*/  PRMT R9, R20, 0x7632, R9 ;  /* 0x0000763214097816 */ /* 0x000fc60000000009 */
[----:B------:R-:W3:Y:S01]  /*57dc0*/  LDL.LU R17, [R1+0x18] ;  /* 0x0000180001117983 */ /* 0x000ee20000300800 */
[----:B------:R-:W-:-:S03]  /*57dd0*/  LEA R4, P2, R28, R0, 0x1 ;  /* 0x000000001c047211 */ /* 0x000fc600078408ff */
[----:B------:R-:W-:Y:S04]  /*57de0*/  STL [R1+0x2db8], R27 ;  /* 0x002db81b01007387 */ /* 0x000fe80000100800 */
[----:B------:R-:W3:Y:S01]  /*57df0*/  LDL.LU R20, [R1+0x2dd4] ;  /* 0x002dd40001147983 */ /* 0x000ee20000300800 */
[----:B------:R-:W-:Y:S02]  /*57e00*/  LEA.HI.X.SX32 R5, R28, R2, 0x1, P2 ;  /* 0x000000021c057211 */ /* 0x000fe400010f0eff */
[----:B0-----:R-:W-:Y:S02]  /*57e10*/  MOV R28, R7 ;  /* 0x00000007001c7202 */ /* 0x001fe40000000f00 */
[----:B------:R-:W-:Y:S01]  /*57e20*/  MOV R7, R8 ;  /* 0x0000000800077202 */ /* 0x000fe20000000f00 */
[C---:B------:R-:W-:Y:S01]  /*57e30*/  IMAD R8, R19.reuse, 0x4, R27 ;  /* 0x0000000413087824 */ /* 0x040fe200078e021b */
[----:B------:R0:W-:Y:S04]  /*57e40*/  STG.E.U16 [R4.64], R3 ;  /* 0x0000000304007986 */ /* 0x0001e8000c101506 */
[----:B------:R-:W-:Y:S01]  /*57e50*/  LEA R19, R19, R8, 0x2 ;  /* 0x0000000813137211 */ /* 0x000fe200078e10ff */
[----:B0-----:R-:W-:-:S04]  /*57e60*/  IMAD.MOV.U32 R5, RZ, RZ, c[0x0][0x1c8] ;  /* 0x00007200ff057624 */ /* 0x001fc800078e00ff */
[----:B------:R0:W-:Y:S01]  /*57e70*/  STL [R1+0x20], R19 ;  /* 0x0000201301007387 */ /* 0x0001e20000100800 */
[----:B------:R-:W-:Y:S02]  /*57e80*/  PRMT R4, R14, 0x7632, R4 ;  /* 0x000076320e047816 */ /* 0x000fe40000000004 */
[----:B--2---:R-:W-:Y:S02]  /*57e90*/  MOV R3, R29 ;  /* 0x0000001d00037202 */ /* 0x004fe40000000f00 */
[----:B------:R-:W-:Y:S02]  /*57ea0*/  LEA R29, R5, R19, 0x2 ;  /* 0x00000013051d7211 */ /* 0x000fe400078e10ff */
[----:B0-----:R-:W2:Y:S04]  /*57eb0*/  LDL.LU R19, [R1+0x38] ;  /* 0x0000380001137983 */ /* 0x001ea80000300800 */
[----:B------:R-:W-:Y:S04]  /*57ec0*/  STL [R1+0x2dbc], R29 ;  /* 0x002dbc1d01007387 */ /* 0x000fe80000100800 */
[----:B------:R-:W2:Y:S01]  /*57ed0*/  LDL.LU R14, [R1+0x2dd0] ;  /* 0x002dd000010e7983 */ /* 0x000ea20000300800 */
[----:B-----5:R-:W-:-:S02]  /*57ee0*/  LEA R6, P2, R23, R0, 0x1 ;  /* 0x0000000017067211 */ /* 0x020fc400078408ff */
[----:B------:R-:W-:Y:S02]  /*57ef0*/  MOV R27, R7 ;  /* 0x00000007001b7202 */ /* 0x000fe40000000f00 */
[----:B------:R-:W-:Y:S02]  /*57f00*/  LEA.HI.X.SX32 R7, R23, R2, 0x1, P2 ;  /* 0x0000000217077211 */ /* 0x000fe400010f0eff */
[----:B----4-:R-:W-:-:S03]  /*57f10*/  LEA R8, P2, R22, R0, 0x1 ;  /* 0x0000000016087211 */ /* 0x010fc600078408ff */
[----:B------:R0:W-:Y:S01]  /*57f20*/  STG.E.U16 [R6.64], R9 ;  /* 0x0000000906007986 */ /* 0x0001e2000c101506 */
[----:B------:R-:W-:Y:S02]  /*57f30*/  PRMT R11, R10, 0x7632, R11 ;  /* 0x000076320a0b7816 */ /* 0x000fe4000000000b */
[----:B0-----:R-:W-:Y:S02]  /*57f40*/  LEA.HI.X.SX32 R9, R22, R2, 0x1, P2 ;  /* 0x0000000216097211 */ /* 0x001fe400010f0eff */
[C---:B---3--:R-:W-:Y:S02]  /*57f50*/  LEA R6, P2, R20.reuse, R0, 0x1 ;  /* 0x0000000014067211 */ /* 0x048fe400078408ff */
[----:B------:R-:W-:Y:S02]  /*57f60*/  MOV R22, R3 ;  /* 0x0000000300167202 */ /* 0x000fe40000000f00 */
[----:B------:R-:W-:Y:S02]  /*57f70*/  LEA.HI.X.SX32 R7, R20, R2, 0x1, P2 ;  /* 0x0000000214077211 */ /* 0x000fe400010f0eff */
[----:B------:R-:W-:-:S02]  /*57f80*/  LEA R3, R5, R29, 0x2 ;  /* 0x0000001d05037211 */ /* 0x000fc400078e10ff */
[----:B------:R-:W-:Y:S01]  /*57f90*/  MOV R20, c[0x0][0x1c8] ;  /* 0x0000720000147a02 */ /* 0x000fe20000000f00 */
[----:B------:R0:W-:Y:S01]  /*57fa0*/  STG.E.U16 [R8.64], R4 ;  /* 0x0000000408007986 */ /* 0x0001e2000c101506 */
[----:B------:R-:W-:Y:S02]  /*57fb0*/  LEA R10, P2, R21, R0, 0x1 ;  /* 0x00000000150a7211 */ /* 0x000fe400078408ff */
[C---:B------:R-:W-:Y:S01]  /*57fc0*/  LEA R5, R20.reuse, R3, 0x2 ;  /* 0x0000000314057211 */ /* 0x040fe200078e10ff */
[----:B------:R-:W-:Y:S01]  /*57fd0*/  IMAD.MOV.U32 R29, RZ, RZ, R28 ;  /* 0x000000ffff1d7224 */ /* 0x000fe200078e001c */
[----:B------:R1:W-:Y:S04]  /*57fe0*/  STG.E.U16 [R6.64], R11 ;  /* 0x0000000b06007986 */ /* 0x0003e8000c101506 */
[----:B------:R-:W3:Y:S01]  /*57ff0*/  LDL.LU R28, [R1+0x144] ;  /* 0x00014400011c7983 */ /* 0x000ee20000300800 */
[----:B0-----:R-:W-:-:S02]  /*58000*/  LEA R4, R20, R5, 0x2 ;  /* 0x0000000514047211 */ /* 0x001fc400078e10ff */
[----:B-1----:R-:W-:Y:S02]  /*58010*/  LEA.HI.X.SX32 R11, R21, R2, 0x1, P2 ;  /* 0x00000002150b7211 */ /* 0x002fe400010f0eff */
[----:B------:R-:W-:Y:S01]  /*58020*/  PRMT R7, R12, 0x7632, R7 ;  /* 0x000076320c077816 */ /* 0x000fe20000000007 */
[----:B------:R0:W-:Y:S01]  /*58030*/  STL.64 [R1+0x2da0], R4 ;  /* 0x002da00401007387 */ /* 0x0001e20000100a00 */
[----:B------:R-:W-:Y:S01]  /*58040*/  LEA R6, R20, R4, 0x2 ;  /* 0x0000000414067211 */ /* 0x000fe200078e10ff */
[----:B------:R-:W-:Y:S02]  /*58050*/  IMAD.MOV.U32 R21, RZ, RZ, R29 ;  /* 0x000000ffff157224 */ /* 0x000fe400078e001d */
[----:B------:R-:W4:Y:S04]  /*58060*/  LDL.LU R12, [R1+0x2dcc] ;  /* 0x002dcc00010c7983 */ /* 0x000f280000300800 */
[----:B------:R-:W5:Y:S04]  /*58070*/  LDL.LU R29, [R1+0x154] ;  /* 0x00015400011d7983 */ /* 0x000f680000300800 */
[----:B------:R1:W-:Y:S01]  /*58080*/  STG.E.U16 [R10.64], R7 ;  /* 0x000000070a007986 */ /* 0x0003e2000c101506 */
[----:B0-----:R-:W-:-:S03]  /*58090*/  MOV R4, R27 ;  /* 0x0000001b00047202 */ /* 0x001fc60000000f00 */
[----:B-1----:R-:W3:Y:S01]  /*580a0*/  LDL.LU R10, [R1+0x14] ;  /* 0x00001400010a7983 */ /* 0x002ee20000300800 */
[----:B------:R-:W-:-:S03]  /*580b0*/  LEA R8, P2, R17, R0, 0x1 ;  /* 0x0000000011087211 */ /* 0x000fc600078408ff */
[----:B------:R-:W4:Y:S01]  /*580c0*/  LDL.LU R27, [R1+0x174] ;  /* 0x00017400011b7983 */ /* 0x000f220000300800 */
[----:B------:R-:W-:Y:S02]  /*580d0*/  LEA.HI.X.SX32 R9, R17, R2, 0x1, P2 ;  /* 0x0000000211097211 */ /* 0x000fe400010f0eff */
[----:B------:R-:W-:Y:S02]  /*580e0*/  PRMT R11, R13, 0x7632, R11 ;  /* 0x000076320d0b7816 */ /* 0x000fe4000000000b */
[----:B--2---:R-:W-:Y:S01]  /*580f0*/  PRMT R14, R16, 0x7632, R14 ;  /* 0x00007632100e7816 */ /* 0x004fe2000000000e */
[----:B------:R-:W-:-:S05]  /*58100*/  IMAD R16, R20, 0x4, R6 ;  /* 0x0000000414107824 */ /* 0x000fca00078e0206 */
[----:B------:R-:W-:-:S05]  /*58110*/  LEA R7, R20, R16, 0x2 ;  /* 0x0000001014077211 */ /* 0x000fca00078e10ff */
[----:B------:R0:W-:Y:S01]  /*58120*/  STL.64 [R1+0x2da8], R6 ;  /* 0x002da80601007387 */ /* 0x0001e20000100a00 */
[----:B------:R-:W-:-:S03]  /*58130*/  LEA R16, P2, R19, R0, 0x1 ;  /* 0x0000000013107211 */ /* 0x000fc600078408ff */
[----:B0-----:R-:W2:Y:S01]  /*58140*/  LDL.LU R6, [R1+0x164] ;  /* 0x0001640001067983 */ /* 0x001ea20000300800 */
[----:B------:R-:W-:-:S03]  /*58150*/  LEA.HI.X.SX32 R17, R19, R2, 0x1, P2 ;  /* 0x0000000213117211 */ /* 0x000fc600010f0eff */
[----:B------:R-:W5:Y:S04]  /*58160*/  LDL.LU R19, [R1+0x2dc8] ;  /* 0x002dc80001137983 */ /* 0x000f680000300800 */
[----:B------:R-:W5:Y:S04]  /*58170*/  LDL.LU R13, [R1+0x2dc4] ;  /* 0x002dc400010d7983 */ /* 0x000f680000300800 */
[----:B------:R0:W-:Y:S02]  /*58180*/  STG.E.U16 [R8.64], R14 ;  /* 0x0000000e08007986 */ /* 0x0001e4000c101506 */
[----:B0-----:R-:W-:Y:S01]  /*58190*/  LEA R8, R20, R7, 0x2 ;  /* 0x0000000714087211 */ /* 0x001fe200078e10ff */
[----:B------:R-:W-:-:S05]  /*581a0*/  IMAD.MOV.U32 R7, RZ, RZ, c[0x0][0x1c8] ;  /* 0x00007200ff077624 */ /* 0x000fca00078e00ff */
[----:B------:R-:W-:Y:S01]  /*581b0*/  LEA R9, R7, R8, 0x2 ;  /* 0x0000000807097211 */ /* 0x000fe200078e10ff */
[----:B------:R-:W-:Y:S01]  /*581c0*/  STG.E.U16 [R16.64], R11 ;  /* 0x0000000b10007986 */ /* 0x000fe2000c101506 */
[----:B------:R-:W-:-:S03]  /*581d0*/  MOV R5, R22 ;  /* 0x0000001600057202 */ /* 0x000fc60000000f00 */
[----:B------:R0:W-:Y:S01]  /*581e0*/  STL [R1+0x8], R9 ;  /* 0x0000080901007387 */ /* 0x0001e20000100800 */
[----:B------:R-:W-:Y:S02]  /*581f0*/  MOV R22, R15 ;  /* 0x0000000f00167202 */ /* 0x000fe40000000f00 */
[----:B0-----:R-:W-:Y:S02]  /*58200*/  LEA R9, R7, R9, 0x2 ;  /* 0x0000000907097211 */ /* 0x001fe400078e10ff */
[----:B------:R-:W-:-:S03]  /*58210*/  MOV R17, R18 ;  /* 0x0000001200117202 */ /* 0x000fc60000000f00 */
[----:B------:R-:W-:Y:S01]  /*58220*/  IMAD R18, R7, 0x4, R9 ;  /* 0x0000000407127824 */ /* 0x000fe200078e0209 */
[----:B---3--:R-:W-:-:S04]  /*58230*/  LEA R14, P3, R10, R0, 0x1 ;  /* 0x000000000a0e7211 */ /* 0x008fc800078608ff */
[----:B------:R-:W-:Y:S02]  /*58240*/  LEA.HI.X.SX32 R15, R10, R2, 0x1, P3 ;  /* 0x000000020a0f7211 */ /* 0x000fe400018f0eff */
[C---:B----4-:R-:W-:Y:S01]  /*58250*/  LEA R10, P2, R12.reuse, R0, 0x1 ;  /* 0x000000000c0a7211 */ /* 0x050fe200078408ff */
[----:B------:R0:W-:Y:S03]  /*58260*/  STL.64 [R1+0x2d98], R8 ;  /* 0x002d980801007387 */ /* 0x0001e60000100a00 */
[----:B------:R-:W-:Y:S02]  /*58270*/  LEA.HI.X.SX32 R11, R12, R2, 0x1, P2 ;  /* 0x000000020c0b7211 */ /* 0x000fe400010f0eff */
[----:B0-----:R-:W-:-:S05]  /*58280*/  LEA R8, R7, R18, 0x2 ;  /* 0x0000001207087211 */ /* 0x001fca00078e10ff */
[----:B------:R-:W-:Y:S01]  /*58290*/  STL [R1+0xc], R8 ;  /* 0x00000c0801007387 */ /* 0x000fe20000100800 */
[----:B------:R-:W-:-:S03]  /*582a0*/  MOV R9, R17 ;  /* 0x0000001100097202 */ /* 0x000fc60000000f00 */
[----:B--2---:R-:W-:Y:S04]  /*582b0*/  STG.E.U16 [R14.64], R6 ;  /* 0x000000060e007986 */ /* 0x004fe8000c101506 */
[----:B------:R0:W-:Y:S02]  /*582c0*/  STG.E.U16 [R10.64], R28 ;  /* 0x0000001c0a007986 */ /* 0x0001e4000c101506 */
[----:B0-----:R-:W-:Y:S01]  /*582d0*/  IMAD R10, R7, 0x4, R8 ;  /* 0x00000004070a7824 */ /* 0x001fe200078e0208 */
[----:B-----5:R-:W-:-:S04]  /*582e0*/  LEA R14, P2, R13, R0, 0x1 ;  /* 0x000000000d0e7211 */ /* 0x020fc800078408ff */
[C---:B------:R-:W-:Y:S02]  /*582f0*/  LEA R8, R7.reuse, R10, 0x2 ;  /* 0x0000000a07087211 */ /* 0x040fe400078e10ff */
[----:B------:R-:W-:Y:S02]  /*58300*/  LEA R20, R20, R13, 0x2 ;  /* 0x0000000d14147211 */ /* 0x000fe400078e10ff */
[----:B------:R-:W-:Y:S02]  /*58310*/  LEA R8, R7, R8, 0x2 ;  /* 0x0000000807087211 */ /* 0x000fe400078e10ff */
[----:B------:R-:W-:Y:S02]  /*58320*/  LEA.HI.X.SX32 R15, R13, R2, 0x1, P2 ;  /* 0x000000020d0f7211 */ /* 0x000fe400010f0eff */
[-C--:B------:R-:W-:Y:S02]  /*58330*/  LEA R12, P3, R20, R0.reuse, 0x1 ;  /* 0x00000000140c7211 */ /* 0x080fe400078608ff */
[----:B------:R-:W-:-:S02]  /*58340*/  LEA R16, P2, R19, R0, 0x1 ;  /* 0x0000000013107211 */ /* 0x000fc400078408ff */
[----:B------:R-:W-:Y:S01]  /*58350*/  LEA R11, R7, R8, 0x2 ;  /* 0x00000008070b7211 */ /* 0x000fe200078e10ff */
[----:B------:R0:W-:Y:S01]  /*58360*/  STG.E.U16 [R14.64], R29 ;  /* 0x0000001d0e007986 */ /* 0x0001e2000c101506 */
[-C--:B------:R-:W-:Y:S02]  /*58370*/  LEA.HI.X.SX32 R13, R20, R2.reuse, 0x1, P3 ;  /* 0x00000002140d7211 */ /* 0x080fe400018f0eff */
[----:B------:R-:W-:Y:S01]  /*58380*/  LEA.HI.X.SX32 R17, R19, R2, 0x1, P2 ;  /* 0x0000000213117211 */ /* 0x000fe200010f0eff */
[----:B------:R-:W-:Y:S01]  /*58390*/  IMAD R20, R7, 0x4, R11 ;  /* 0x0000000407147824 */ /* 0x000fe200078e020b */
[----:B------:R-:W-:Y:S01]  /*583a0*/  STL [R1], R8 ;  /* 0x0000000801007387 */ /* 0x000fe20000100800 */
[----:B0-----:R-:W-:-:S03]  /*583b0*/  LEA R14, P2, R24, R0, 0x1 ;  /* 0x00000000180e7211 */ /* 0x001fc600078408ff */
[----:B------:R0:W-:Y:S01]  /*583c0*/  STL.64 [R1+0x2d88], R10 ;  /* 0x002d880a01007387 */ /* 0x0001e20000100a00 */
[----:B------:R-:W-:Y:S02]  /*583d0*/  LEA R19, R7, R20, 0x2 ;  /* 0x0000001407137211 */ /* 0x000fe400078e10ff */
[----:B------:R-:W-:Y:S01]  /*583e0*/  LEA.HI.X.SX32 R15, R24, R2, 0x1, P2 ;  /* 0x00000002180f7211 */ /* 0x000fe200010f0eff */
[----:B------:R1:W-:Y:S04]  /*583f0*/  STG.E.U16 [R12.64], R27 ;  /* 0x0000001b0c007986 */ /* 0x0003e8000c101506 */
[----:B------:R2:W-:Y:S01]  /*58400*/  STG.E.U16 [R16.64], R22 ;  /* 0x0000001610007986 */ /* 0x0005e2000c101506 */
[----:B0-----:R-:W-:-:S03]  /*58410*/  MOV R11, R5 ;  /* 0x00000005000b7202 */ /* 0x001fc60000000f00 */
[----:B------:R-:W3:Y:S01]  /*58420*/  LDL.LU R8, [R1+0x4c] ;  /* 0x00004c0001087983 */ /* 0x000ee20000300800 */
[----:B------:R-:W-:Y:S02]  /*58430*/  MOV R10, R9 ;  /* 0x00000009000a7202 */ /* 0x000fe40000000f00 */
[----:B-1----:R-:W-:Y:S01]  /*58440*/  LEA R12, P3, R25, R0, 0x1 ;  /* 0x00000000190c7211 */ /* 0x002fe200078608ff */
[----:B------:R-:W4:Y:S01]  /*58450*/  LDL.LU R9, [R1+0x48] ;  /* 0x0000480001097983 */ /* 0x000f220000300800 */
[----:B------:R-:W-:Y:S02]  /*58460*/  MOV R5, R21 ;  /* 0x0000001500057202 */ /* 0x000fe40000000f00 */
[----:B------:R-:W-:Y:S01]  /*58470*/  LEA R21, R7, R19, 0x2 ;  /* 0x0000001307157211 */ /* 0x000fe200078e10ff */
[----:B------:R0:W-:Y:S01]  /*58480*/  STG.E.U16 [R14.64], R4 ;  /* 0x000000040e007986 */ /* 0x0001e2000c101506 */
[----:B------:R-:W-:Y:S01]  /*58490*/  LEA.HI.X.SX32 R13, R25, R2, 0x1, P3 ;  /* 0x00000002190d7211 */ /* 0x000fe200018f0eff */
[----:B------:R-:W-:Y:S01]  /*584a0*/  IMAD.MOV.U32 R25, RZ, RZ, R22 ;  /* 0x000000ffff197224 */ /* 0x000fe200078e0016 */
[----:B--2---:R-:W-:Y:S01]  /*584b0*/  LEA R22, R7, R21, 0x2 ;  /* 0x0000001507167211 */ /* 0x004fe200078e10ff */
[----:B0-----:R-:W2:Y:S04]  /*584c0*/  LDL.LU R15, [R1+0x30] ;  /* 0x00003000010f7983 */ /* 0x001ea80000300800 */
[----:B------:R0:W-:Y:S04]  /*584d0*/  STL.64 [R1+0x2d90], R18 ;  /* 0x002d901201007387 */ /* 0x0001e80000100a00 */
[----:B0-----:R-:W5:Y:S04]  /*584e0*/  LDL.LU R19, [R1+0x40] ;  /* 0x0000400001137983 */ /* 0x001f680000300800 */
[----:B------:R0:W-:Y:S01]  /*584f0*/  STL.64 [R1+0x2d80], R20 ;  /* 0x002d801401007387 */ /* 0x0001e20000100a00 */
[----:B------:R-:W-:-:S03]  /*58500*/  PRMT R23, R6, 0x7632, R23 ;  /* 0x0000763206177816 */ /* 0x000fc60000000017 */
[----:B0-----:R-:W3:Y:S01]  /*58510*/  LDL.LU R21, [R1+0x2c] ;  /* 0x00002c0001157983 */ /* 0x001ee20000300800 */
[----:B------:R-:W-:-:S03]  /*58520*/  PRMT R24, R28, 0x7632, R24 ;  /* 0x000076321c187816 */ /* 0x000fc60000000018 */
[----:B------:R-:W-:Y:S04]  /*58530*/  STL.64 [R1+0x2db0], R10 ;  /* 0x002db00a01007387 */ /* 0x000fe80000100a00 */
[----:B------:R-:W4:Y:S04]  /*58540*/  LDL.LU R18, [R1+0x3c] ;  /* 0x00003c0001127983 */ /* 0x000f280000300800 */
[----:B------:R-:W4:Y:S04]  /*58550*/  LDL.LU R6, [R1+0x34] ;  /* 0x0000340001067983 */ /* 0x000f280000300800 */
[----:B------:R-:W4:Y:S01]  /*58560*/  LDL.LU R28, [R1+0x2dc0] ;  /* 0x002dc000011c7983 */ /* 0x000f220000300800 */
[----:B------:R-:W-:-:S04]  /*58570*/  LEA R16, P2, R26, R0, 0x1 ;  /* 0x000000001a107211 */ /* 0x000fc800078408ff */
[----:B------:R-:W-:Y:S01]  /*58580*/  LEA.HI.X.SX32 R17, R26, R2, 0x1, P2 ;  /* 0x000000021a117211 */ /* 0x000fe200010f0eff */
[----:B------:R-:W-:Y:S04]  /*58590*/  STG.E.U16 [R12.64], R10 ;  /* 0x0000000a0c007986 */ /* 0x000fe8000c101506 */
[----:B------:R0:W-:Y:S02]  /*585a0*/  STG.E.U16 [R16.64], R11 ;  /* 0x0000000b10007986 */ /* 0x0001e4000c101506 */
[----:B0-----:R-:W-:-:S05]  /*585b0*/  IMAD R17, R7, 0x4, R22 ;  /* 0x0000000407117824 */ /* 0x001fca00078e0216 */
[----:B------:R-:W-:-:S05]  /*585c0*/  LEA R16, R7, R17, 0x2 ;  /* 0x0000001107107211 */ /* 0x000fca00078e10ff */
[----:B------:R0:W-:Y:S01]  /*585d0*/  STL.64 [R1+0x2d60], R16 ;  /* 0x002d601001007387 */ /* 0x0001e20000100a00 */
[----:B------:R-:W-:-:S03]  /*585e0*/  PRMT R26, R29, 0x7632, R26 ;  /* 0x000076321d1a7816 */ /* 0x000fc6000000001a */
[----:B0-----:R-:W5:Y:S01]  /*585f0*/  LDL.LU R17, [R1+0x44] ;  /* 0x0000440001117983 */ /* 0x001f620000300800 */
[----:B--2---:R-:W-:-:S04]  /*58600*/  LEA R12, P2, R15, R0, 0x1 ;  /* 0x000000000f0c7211 */ /* 0x004fc800078408ff */
[----:B------:R-:W-:-:S05]  /*58610*/  LEA.HI.X.SX32 R13, R15, R2, 0x1, P2 ;  /* 0x000000020f0d7211 */ /* 0x000fca00010f0eff */
[----:B------:R0:W-:Y:S02]  /*58620*/  STG.E.U16 [R12.64], R23 ;  /* 0x000000170c007986 */ /* 0x0001e4000c101506 */
[----:B0-----:R-:W-:Y:S02]  /*58630*/  LEA R23, R7, R16, 0x2 ;  /* 0x0000001007177211 */ /* 0x001fe400078e10ff */
[----:B---3--:R-:W-:-:S04]  /*58640*/  LEA R14, P2, R21, R0, 0x1 ;  /* 0x00000000150e7211 */ /* 0x008fc800078408ff */
[----:B------:R-:W-:Y:S01]  /*58650*/  LEA.HI.X.SX32 R15, R21, R2, 0x1, P2 ;  /* 0x00000002150f7211 */ /* 0x000fe200010f0eff */
[----:B------:R-:W-:Y:S04]  /*58660*/  STL.64 [R1+0x2d70], R22 ;  /* 0x002d701601007387 */ /* 0x000fe80000100a00 */
[----:B------:R0:W-:Y:S01]  /*58670*/  STG.E.U16 [R14.64], R24 ;  /* 0x000000180e007986 */ /* 0x0001e2000c101506 */
[----:B----4-:R-:W-:Y:S02]  /*58680*/  PRMT R28, R27, 0x7632, R28 ;  /* 0x000076321b1c7816 */ /* 0x010fe4000000001c */
[----:B0-----:R-:W-:Y:S02]  /*58690*/  LEA R24, R7, R23, 0x2 ;  /* 0x0000001707187211 */ /* 0x001fe400078e10ff */
[----:B------:R-:W2:Y:S04]  /*586a0*/  LDL.LU R23, [R1+0x28] ;  /* 0x0000280001177983 */ /* 0x000ea80000300800 */
[----:B------:R-:W3:Y:S04]  /*586b0*/  LDL.LU R29, [R1+0x2dbc] ;  /* 0x002dbc00011d7983 */ /* 0x000ee80000300800 */
[----:B------:R-:W4:Y:S04]  /*586c0*/  LDL.LU R27, [R1+0x2db8] ;  /* 0x002db800011b7983 */ /* 0x000f280000300800 */
[----:B------:R-:W3:Y:S01]  /*586d0*/  LDL.LU R22, [R1+0x20] ;  /* 0x0000200001167983 */ /* 0x000ee20000300800 */
[----:B-----5:R-:W-:-:S04]  /*586e0*/  LEA R12, P2, R19, R0, 0x1 ;  /* 0x00000000130c7211 */ /* 0x020fc800078408ff */
[----:B------:R-:W-:Y:S01]  /*586f0*/  LEA.HI.X.SX32 R13, R19, R2, 0x1, P2 ;  /* 0x00000002130d7211 */ /* 0x000fe200010f0eff */
[----:B------:R-:W-:Y:S01]  /*58700*/  IMAD.MOV.U32 R19, RZ, RZ, R25 ;  /* 0x000000ffff137224 */ /* 0x000fe200078e0019 */
[C---:B------:R-:W-:Y:S02]  /*58710*/  LEA R14, P2, R8.reuse, R0, 0x1 ;  /* 0x00000000080e7211 */ /* 0x040fe400078408ff */
[----:B------:R-:W-:Y:S01]  /*58720*/  LEA R25, R7, R24, 0x2 ;  /* 0x0000001807197211 */ /* 0x000fe200078e10ff */
[----:B------:R0:W-:Y:S01]  /*58730*/  STG.E.U16 [R12.64], R26 ;  /* 0x0000001a0c007986 */ /* 0x0001e2000c101506 */
[----:B------:R-:W-:Y:S02]  /*58740*/  LEA.HI.X.SX32 R15, R8, R2, 0x1, P2 ;  /* 0x00000002080f7211 */ /* 0x000fe400010f0eff */
[C---:B------:R-:W-:Y:S01]  /*58750*/  LEA R20, P2, R9.reuse, R0, 0x1 ;  /* 0x0000000009147211 */ /* 0x040fe200078408ff */
[----:B------:R1:W-:Y:S03]  /*58760*/  STL.64 [R1+0x2d50], R24 ;  /* 0x002d501801007387 */ /* 0x0003e60000100a00 */
[----:B------:R-:W-:-:S02]  /*58770*/  LEA.HI.X.SX32 R21, R9, R2, 0x1, P2 ;  /* 0x0000000209157211 */ /* 0x000fc400010f0eff */
[----:B0-----:R-:W-:-:S04]  /*58780*/  LEA R12, R7, R25, 0x2 ;  /* 0x00000019070c7211 */ /* 0x001fc800078e10ff */
[----:B------:R-:W-:Y:S02]  /*58790*/  LEA R26, R7, R12, 0x2 ;  /* 0x0000000c071a7211 */ /* 0x000fe400078e10ff */
[-C--:B-1----:R-:W-:Y:S02]  /*587a0*/  LEA R24, P2, R17, R0.reuse, 0x1 ;  /* 0x0000000011187211 */ /* 0x082fe400078408ff */
[----:B------:R-:W-:Y:S01]  /*587b0*/  LEA R10, P3, R18, R0, 0x1 ;  /* 0x00000000120a7211 */ /* 0x000fe200078608ff */
[----:B------:R-:W-:Y:S01]  /*587c0*/  IMAD R13, R7, 0x4, R26 ;  /* 0x00000004070d7824 */ /* 0x000fe200078e021a */
[----:B------:R-:W-:Y:S02]  /*587d0*/  LEA.HI.X.SX32 R25, R17, R2, 0x1, P2 ;  /* 0x0000000211197211 */ /* 0x000fe400010f0eff */
[----:B------:R-:W-:Y:S02]  /*587e0*/  LEA R8, P6, R6, R0, 0x1 ;  /* 0x0000000006087211 */ /* 0x000fe400078c08ff */
[-C--:B------:R-:W-:Y:S01]  /*587f0*/  LEA.HI.X.SX32 R11, R18, R2.reuse, 0x1, P3 ;  /* 0x00000002120b7211 */ /* 0x080fe200018f0eff */
[----:B------:R0:W-:Y:S01]  /*58800*/  STL.64 [R1+0x2d68], R24 ;  /* 0x002d681801007387 */ /* 0x0001e20000100a00 */
[----:B------:R-:W-:-:S03]  /*58810*/  LEA.HI.X.SX32 R9, R6, R2, 0x1, P6 ;  /* 0x0000000206097211 */ /* 0x000fc600030f0eff */
[----:B------:R1:W-:Y:S04]  /*58820*/  STL.64 [R1+0x2d58], R12 ;  /* 0x002d580c01007387 */ /* 0x0003e80000100a00 */
[----:B------:R5:W-:Y:S01]  /*58830*/  STG.E.U16 [R14.64], R28 ;  /* 0x0000001c0e007986 */ /* 0x000be2000c101506 */
[----:B0-----:R-:W-:Y:S02]  /*58840*/  MOV R25, c[0x0][0x1c8] ;  /* 0x0000720000197a02 */ /* 0x001fe40000000f00 */
[----:B-1----:R-:W-:Y:S02]  /*58850*/  MOV R12, R10 ;  /* 0x0000000a000c7202 */ /* 0x002fe40000000f00 */
[----:B-----5:R-:W-:Y:S01]  /*58860*/  LEA R28, R25, R13, 0x2 ;  /* 0x0000000d191c7211 */ /* 0x020fe200078e10ff */
[----:B------:R-:W-:-:S03]  /*58870*/  IMAD.MOV.U32 R13, RZ, RZ, R11 ;  /* 0x000000ffff0d7224 */ /* 0x000fc600078e000b */
[----:B------:R-:W-:Y:S02]  /*58880*/  LEA R15, R25, R28, 0x2 ;  /* 0x0000001c190f7211 */ /* 0x000fe400078e10ff */
[----:B--2---:R-:W-:-:S04]  /*58890*/  LEA R10, P2, R23, R0, 0x1 ;  /* 0x00000000170a7211 */ /* 0x004fc800078408ff */
[----:B------:R-:W-:Y:S02]  /*588a0*/  LEA.HI.X.SX32 R11, R23, R2, 0x1, P2 ;  /* 0x00000002170b7211 */ /* 0x000fe400010f0eff */
[----:B----4-:R-:W-:Y:S02]  /*588b0*/  LEA R18, R7, R27, 0x2 ;  /* 0x0000001b07127211 */ /* 0x010fe400078e10ff */
[CC--:B------:R-:W-:Y:S02]  /*588c0*/  LEA R6, P3, R27.reuse, R0.reuse, 0x1 ;  /* 0x000000001b067211 */ /* 0x0c0fe400078608ff */
[C---:B------:R-:W-:Y:S02]  /*588d0*/  LEA R16, P6, R18.reuse, R0, 0x1 ;  /* 0x0000000012107211 */ /* 0x040fe400078c08ff */
[-C--:B------:R-:W-:Y:S01]  /*588e0*/  LEA.HI.X.SX32 R7, R27, R2.reuse, 0x1, P3 ;  /* 0x000000021b077211 */ /* 0x080fe200018f0eff */
[----:B------:R0:W-:Y:S01]  /*588f0*/  STL.64 [R1+0x360], R10 ;  /* 0x0003600a01007387 */ /* 0x0001e20000100a00 */
[----:B------:R-:W-:-:S02]  /*58900*/  LEA.HI.X.SX32 R17, R18, R2, 0x1, P6 ;  /* 0x0000000212117211 */ /* 0x000fc400030f0eff */
[----:B------:R-:W-:Y:S01]  /*58910*/  LEA R27, R25, R15, 0x2 ;  /* 0x0000000f191b7211 */ /* 0x000fe200078e10ff */
[----:B0-----:R-:W2:Y:S04]  /*58920*/  LDL.LU.64 R10, [R1+0x2db0] ;  /* 0x002db000010a7983 */ /* 0x001ea80000300a00 */
[----:B------:R0:W-:Y:S04]  /*58930*/  STL.64 [R1+0x358], R6 ;  /* 0x0003580601007387 */ /* 0x0001e80000100a00 */
[----:B0-----:R-:W4:Y:S04]  /*58940*/  LDL.LU.64 R6, [R1+0x2da8] ;  /* 0x002da80001067983 */ /* 0x001f280000300a00 */
[----:B------:R0:W-:Y:S02]  /*58950*/  STL.64 [R1+0x350], R16 ;  /* 0x0003501001007387 */ /* 0x0001e40000100a00 */
[----:B0-----:R-:W-:-:S02]  /*58960*/  MOV R17, R4 ;  /* 0x0000000400117202 */ /* 0x001fc40000000f00 */
[C---:B---3--:R-:W-:Y:S02]  /*58970*/  LEA R4, P2, R22.reuse, R0, 0x1 ;  /* 0x0000000016047211 */ /* 0x048fe400078408ff */
[----:B------:R-:W-:Y:S02]  /*58980*/  MOV R16, R5 ;  /* 0x0000000500107202 */ /* 0x000fe40000000f00 */
[----:B------:R-:W-:Y:S01]  /*58990*/  LEA.HI.X.SX32 R5, R22, R2, 0x1, P2 ;  /* 0x0000000216057211 */ /* 0x000fe200010f0eff */
[----:B------:R-:W-:Y:S04]  /*589a0*/  STL.64 [R1+0x2d48], R26 ;  /* 0x002d481a01007387 */ /* 0x000fe80000100a00 */
[----:B------:R0:W-:Y:S04]  /*589b0*/  STL.64 [R1+0x348], R4 ;  /* 0x0003480401007387 */ /* 0x0001e80000100a00 */
[----:B0-----:R-:W3:Y:S01]  /*589c0*/  LDL.LU.64 R4, [R1+0x2da0] ;  /* 0x002da00001047983 */ /* 0x001ee20000300a00 */
[-C--:B------:R-:W-:Y:S01]  /*589d0*/  LEA R18, P3, R29, R0.reuse, 0x1 ;  /* 0x000000001d127211 */ /* 0x080fe200078608ff */
[----:B------:R-:W-:Y:S01]  /*589e0*/  IMAD.MOV.U32 R26, RZ, RZ, R8 ;  /* 0x000000ffff1a7224 */ /* 0x000fe200078e0008 */
[----:B------:R-:W-:Y:S01]  /*589f0*/  LEA R8, P6, R3, R0, 0x1 ;  /* 0x0000000003087211 */ /* 0x000fe200078c08ff */
[----:B------:R-:W-:Y:S01]  /*58a00*/  IMAD.MOV.U32 R23, RZ, RZ, R19 ;  /* 0x000000ffff177224 */ /* 0x000fe200078e0013 */
[----:B------:R-:W-:Y:S01]  /*58a10*/  LEA R14, R25, R27, 0x2 ;  /* 0x0000001b190e7211 */ /* 0x000fe200078e10ff */
[----:B------:R-:W5:Y:S01]  /*58a20*/  LDL.LU R22, [R1+0x8] ;  /* 0x0000080001167983 */ /* 0x000f620000300800 */
[----:B------:R-:W-:-:S02]  /*58a30*/  MOV R27, R9 ;  /* 0x00000009001b7202 */ /* 0x000fc40000000f00 */
[-C--:B------:R-:W-:Y:S02]  /*58a40*/  LEA.HI.X.SX32 R19, R29, R2.reuse, 0x1, P3 ;  /* 0x000000021d137211 */ /* 0x080fe400018f0eff */
[----:B------:R-:W-:Y:S01]  /*58a50*/  LEA.HI.X.SX32 R9, R3, R2, 0x1, P6 ;  /* 0x0000000203097211 */ /* 0x000fe200030f0eff */
[----:B------:R-:W-:Y:S04]  /*58a60*/  STL.64 [R1+0x2d38], R14 ;  /* 0x002d380e01007387 */ /* 0x000fe80000100a00 */
[----:B------:R-:W-:Y:S04]  /*58a70*/  STL.64 [R1+0x340], R18 ;  /* 0x0003401201007387 */ /* 0x000fe80000100a00 */
[----:B------:R-:W-:Y:S01]  /*58a80*/  STL.64 [R1+0x338], R8 ;  /* 0x0003380801007387 */ /* 0x000fe20000100a00 */
[----:B------:R-:W-:-:S05]  /*58a90*/  LEA R29, R25, R14, 0x2 ;  /* 0x0000000e191d7211 */ /* 0x000fca00078e10ff */
[----:B------:R4:W-:Y:S01]  /*58aa0*/  STL.64 [R1+0x2d78], R28 ;  /* 0x002d781c01007387 */ /* 0x0009e20000100a00 */
[C---:B------:R-:W-:Y:S02]  /*58ab0*/  LEA R3, R25.reuse, R29, 0x2 ;  /* 0x0000001d19037211 */ /* 0x040fe400078e10ff */
[----:B----4-:R-:W-:Y:S02]  /*58ac0*/  LEA R29, R25, R6, 0x2 ;  /* 0x00000006191d7211 */ /* 0x010fe400078e10ff */
[----:B------:R-:W-:-:S04]  /*58ad0*/  LEA R14, P6, R6, R0, 0x1 ;  /* 0x00000000060e7211 */ /* 0x000fc800078c08ff */
[----:B------:R-:W-:Y:S02]  /*58ae0*/  LEA.HI.X.SX32 R15, R6, R2, 0x1, P6 ;  /* 0x00000002060f7211 */ /* 0x000fe400030f0eff */
[CC--:B---3--:R-:W-:Y:S02]  /*58af0*/  LEA R8, P2, R5.reuse, R0.reuse, 0x1 ;  /* 0x0000000005087211 */ /* 0x0c8fe400078408ff */
[C---:B------:R-:W-:Y:S02]  /*58b00*/  LEA R18, P3, R4.reuse, R0, 0x1 ;  /* 0x0000000004127211 */ /* 0x040fe400078608ff */
[-C--:B------:R-:W-:Y:S02]  /*58b10*/  LEA.HI.X.SX32 R9, R5, R2.reuse, 0x1, P2 ;  /* 0x0000000205097211 */ /* 0x080fe400010f0eff */
[----:B------:R-:W-:-:S03]  /*58b20*/  LEA.HI.X.SX32 R19, R4, R2, 0x1, P3 ;  /* 0x0000000204137211 */ /* 0x000fc600018f0eff */
[----:B------:R0:W-:Y:S04]  /*58b30*/  STL.64 [R1+0x318], R8 ;  /* 0x0003180801007387 */ /* 0x0001e80000100a00 */
[----:B0-----:R-:W3:Y:S04]  /*58b40*/  LDL.LU.64 R8, [R1+0x2d98] ;  /* 0x002d980001087983 */ /* 0x001ee80000300a00 */
[----:B------:R0:W-:Y:S04]  /*58b50*/  STL.64 [R1+0x310], R18 ;  /* 0x0003101201007387 */ /* 0x0001e80000100a00 */
[----:B------:R-:W-:Y:S01]  /*58b60*/  STL.64 [R1+0x308], R14 ;  /* 0x0003080e01007387 */ /* 0x000fe20000100a00 */
[----:B0-----:R-:W-:-:S04]  /*58b70*/  LEA R18, P2, R29, R0, 0x1 ;  /* 0x000000001d127211 */ /* 0x001fc800078408ff */
[----:B------:R-:W-:-:S05]  /*58b80*/  LEA.HI.X.SX32 R19, R29, R2, 0x1, P2 ;  /* 0x000000021d137211 */ /* 0x000fca00010f0eff */
[----:B------:R0:W-:Y:S04]  /*58b90*/  STL.64 [R1+0x2e0], R18 ;  /* 0x0002e01201007387 */ /* 0x0001e80000100a00 */
[----:B0-----:R-:W4:Y:S01]  /*58ba0*/  LDL.LU.64 R18, [R1+0x2d90] ;  /* 0x002d900001127983 */ /* 0x001f220000300a00 */
[----:B------:R-:W-:Y:S01]  /*58bb0*/  IMAD.MOV.U32 R28, RZ, RZ, c[0x0][0x1c8] ;  /* 0x00007200ff1c7624 */ /* 0x000fe200078e00ff */
[----:B------:R-:W-:-:S04]  /*58bc0*/  LEA R24, P3, R7, R0, 0x1 ;  /* 0x0000000007187211 */ /* 0x000fc800078608ff */
[C---:B------:R-:W-:Y:S02]  /*58bd0*/  LEA R4, R28.reuse, R3, 0x2 ;  /* 0x000000031c047211 */ /* 0x040fe400078e10ff */
[----:B------:R-:W-:Y:S01]  /*58be0*/  LEA.HI.X.SX32 R25, R7, R2, 0x1, P3 ;  /* 0x0000000207197211 */ /* 0x000fe200018f0eff */
[----:B------:R-:W-:Y:S01]  /*58bf0*/  IMAD.MOV.U32 R29, RZ, RZ, R23 ;  /* 0x000000ffff1d7224 */ /* 0x000fe200078e0017 */
[----:B------:R-:W-:Y:S02]  /*58c00*/  LEA R5, R28, R4, 0x2 ;  /* 0x000000041c057211 */ /* 0x000fe400078e10ff */
[----:B------:R-:W-:Y:S01]  /*58c10*/  MOV R23, R16 ;  /* 0x0000001000177202 */ /* 0x000fe20000000f00 */
[----:B------:R0:W-:Y:S01]  /*58c20*/  STL.64 [R1+0x2d8], R24 ;  /* 0x0002d81801007387 */ /* 0x0001e20000100a00 */
[----:B--2---:R-:W-:Y:S02]  /*58c30*/  MOV R16, R10 ;  /* 0x0000000a00107202 */ /* 0x004fe40000000f00 */
[----:B-----5:R-:W-:-:S02]  /*58c40*/  LEA R10, P2, R22, R0, 0x1 ;  /* 0x00000000160a7211 */ /* 0x020fc400078408ff */
[----:B------:R-:W-:Y:S01]  /*58c50*/  LEA R6, R28, R5, 0x2 ;  /* 0x000000051c067211 */ /* 0x000fe200078e10ff */
[----:B0-----:R-:W2:Y:S01]  /*58c60*/  LDL.LU R24, [R1] ;  /* 0x0000000001187983 */ /* 0x001ea20000300800 */
[----:B------:R-:W-:-:S03]  /*58c70*/  IMAD.MOV.U32 R25, RZ, RZ, R11 ;  /* 0x000000ffff197224 */ /* 0x000fc600078e000b */
[----:B------:R-:W-:Y:S01]  /*58c80*/  STL.64 [R1+0x2d28], R4 ;  /* 0x002d280401007387 */ /* 0x000fe20000100a00 */
[----:B------:R-:W-:Y:S02]  /*58c90*/  LEA.HI.X.SX32 R11, R22, R2, 0x1, P2 ;  /* 0x00000002160b7211 */ /* 0x000fe400010f0eff */
[----:B------:R-:W-:Y:S02]  /*58ca0*/  LEA R7, R28, R6, 0x2 ;  /* 0x000000061c077211 */ /* 0x000fe400078e10ff */
[----:B---3--:R-:W-:-:S04]  /*58cb0*/  LEA R14, P6, R8, R0, 0x1 ;  /* 0x00000000080e7211 */ /* 0x008fc800078c08ff */
[----:B------:R-:W-:-:S05]  /*58cc0*/  LEA.HI.X.SX32 R15, R8, R2, 0x1, P6 ;  /* 0x00000002080f7211 */ /* 0x000fca00030f0eff */
[----:B------:R0:W-:Y:S04]  /*58cd0*/  STL.64 [R1+0x2d0], R14 ;  /* 0x0002d00e01007387 */ /* 0x0001e80000100a00 */
[----:B------:R1:W-:Y:S01]  /*58ce0*/  STL.64 [R1+0x2b0], R10 ;  /* 0x0002b00a01007387 */ /* 0x0003e20000100a00 */
[----:B0-----:R-:W-:-:S04]  /*58cf0*/  LEA R14, P3, R9, R0, 0x1 ;  /* 0x00000000090e7211 */ /* 0x001fc800078608ff */
[----:B------:R-:W-:Y:S01]  /*58d00*/  LEA.HI.X.SX32 R15, R9, R2, 0x1, P3 ;  /* 0x00000002090f7211 */ /* 0x000fe200018f0eff */
[----:B-1----:R-:W3:Y:S04]  /*58d10*/  LDL.LU.64 R10, [R1+0x2d88] ;  /* 0x002d8800010a7983 */ /* 0x002ee80000300a00 */
[----:B------:R-:W-:Y:S01]  /*58d20*/  STL.64 [R1+0x2d20], R6 ;  /* 0x002d200601007387 */ /* 0x000fe20000100a00 */
[----:B----4-:R-:W-:-:S03]  /*58d30*/  LEA R4, P6, R18, R0, 0x1 ;  /* 0x0000000012047211 */ /* 0x010fc600078c08ff */
[----:B------:R0:W-:Y:S01]  /*58d40*/  STL.64 [R1+0x2a8], R14 ;  /* 0x0002a80e01007387 */ /* 0x0001e20000100a00 */
[----:B------:R-:W-:-:S03]  /*58d50*/  LEA.HI.X.SX32 R5, R18, R2, 0x1, P6 ;  /* 0x0000000212057211 */ /* 0x000fc600030f0eff */
[----:B------:R-:W4:Y:S01]  /*58d60*/  LDL.LU R18, [R1+0xc] ;  /* 0x00000c0001127983 */ /* 0x000f220000300800 */
[----:B0-----:R-:W-:Y:S01]  /*58d70*/  MOV R14, R20 ;  /* 0x00000014000e7202 */ /* 0x001fe20000000f00 */
[----:B------:R-:W-:Y:S02]  /*58d80*/  IMAD.MOV.U32 R15, RZ, RZ, R21 ;  /* 0x000000ffff0f7224 */ /* 0x000fe400078e0015 */
[----:B------:R-:W-:Y:S01]  /*58d90*/  STL.64 [R1+0x2a0], R4 ;  /* 0x0002a00401007387 */ /* 0x000fe20000100a00 */
[----:B----4-:R-:W-:-:S04]  /*58da0*/  LEA R20, P2, R18, R0, 0x1 ;  /* 0x0000000012147211 */ /* 0x010fc800078408ff */
[----:B------:R-:W-:-:S05]  /*58db0*/  LEA.HI.X.SX32 R21, R18, R2, 0x1, P2 ;  /* 0x0000000212157211 */ /* 0x000fca00010f0eff */
[----:B------:R0:W-:Y:S04]  /*58dc0*/  STL.64 [R1+0x278], R20 ;  /* 0x0002781401007387 */ /* 0x0001e80000100a00 */
[----:B0-----:R-:W4:Y:S01]  /*58dd0*/  LDL.LU.64 R20, [R1+0x2d80] ;  /* 0x002d800001147983 */ /* 0x001f220000300a00 */
[C---:B------:R-:W-:Y:S02]  /*58de0*/  LEA R8, R28.reuse, R7, 0x2 ;  /* 0x000000071c087211 */ /* 0x040fe400078e10ff */
[----:B---3--:R-:W-:Y:S02]  /*58df0*/  LEA R22, R28, R10, 0x2 ;  /* 0x0000000a1c167211 */ /* 0x008fe400078e10ff */
[----:B------:R-:W-:Y:S02]  /*58e00*/  LEA R6, P3, R10, R0, 0x1 ;  /* 0x000000000a067211 */ /* 0x000fe400078608ff */
[----:B------:R-:W-:-:S02]  /*58e10*/  LEA R9, R28, R8, 0x2 ;  /* 0x000000081c097211 */ /* 0x000fc400078e10ff */
[----:B------:R-:W-:Y:S02]  /*58e20*/  LEA R4, P6, R22, R0, 0x1 ;  /* 0x0000000016047211 */ /* 0x000fe400078c08ff */
[-C--:B------:R-:W-:Y:S02]  /*58e30*/  LEA.HI.X.SX32 R7, R10, R2.reuse, 0x1, P3 ;  /* 0x000000020a077211 */ /* 0x080fe400018f0eff */
[----:B------:R-:W-:Y:S02]  /*58e40*/  LEA R10, R28, R9, 0x2 ;  /* 0x000000091c0a7211 */ /* 0x000fe400078e10ff */
[----:B------:R-:W-:Y:S02]  /*58e50*/  LEA.HI.X.SX32 R5, R22, R2, 0x1, P6 ;  /* 0x0000000216057211 */ /* 0x000fe400030f0eff */
[-C--:B--2---:R-:W-:Y:S01]  /*58e60*/  LEA R28, P2, R24, R0.reuse, 0x1 ;  /* 0x00000000181c7211 */ /* 0x084fe200078408ff */
[----:B------:R0:W-:Y:S01]  /*58e70*/  STL.64 [R1+0x2d10], R8 ;  /* 0x002d100801007387 */ /* 0x0001e20000100a00 */
[----:B------:R-:W-:-:S03]  /*58e80*/  LEA R22, P3, R11, R0, 0x1 ;  /* 0x000000000b167211 */ /* 0x000fc600078608ff */
[----:B------:R-:W-:Y:S04]  /*58e90*/  STL.64 [R1+0x18], R6 ;  /* 0x0000180601007387 */ /* 0x000fe80000100a00 */
[----:B------:R1:W-:Y:S01]  /*58ea0*/  STL.64 [R1+0x10], R4 ;  /* 0x0000100401007387 */ /* 0x0003e20000100a00 */
[----:B0-----:R-:W-:Y:S01]  /*58eb0*/  IMAD.MOV.U32 R9, RZ, RZ, R29 ;  /* 0x000000ffff097224 */ /* 0x001fe200078e001d */
[----:B------:R-:W-:Y:S02]  /*58ec0*/  LEA.HI.X.SX32 R29, R24, R2, 0x1, P2 ;  /* 0x00000002181d7211 */ /* 0x000fe400010f0eff */
[----:B------:R-:W-:Y:S02]  /*58ed0*/  MOV R8, c[0x0][0x1c8] ;  /* 0x0000720000087a02 */ /* 0x000fe40000000f00 */
[----:B-1----:R-:W-:-:S02]  /*58ee0*/  MOV R5, R23 ;  /* 0x0000001700057202 */ /* 0x002fc40000000f00 */
[----:B------:R-:W-:Y:S01]  /*58ef0*/  LEA.HI.X.SX32 R23, R11, R2, 0x1, P3 ;  /* 0x000000020b177211 */ /* 0x000fe200018f0eff */
[----:B------:R0:W-:Y:S01]  /*58f00*/  STL.64 [R1+0x8], R28 ;  /* 0x0000081c01007387 */ /* 0x0001e20000100a00 */
[C---:B------:R-:W-:Y:S02]  /*58f10*/  LEA R18, R8.reuse, R10, 0x2 ;  /* 0x0000000a08127211 */ /* 0x040fe400078e10ff */
[----:B------:R-:W-:Y:S01]  /*58f20*/  LEA R24, P2, R19, R0, 0x1 ;  /* 0x0000000013187211 */ /* 0x000fe200078408ff */
[----:B0-----:R-:W2:Y:S04]  /*58f30*/  LDL.LU.64 R28, [R1+0x2d78] ;  /* 0x002d7800011c7983 */ /* 0x001ea80000300a00 */
[----:B------:R0:W-:Y:S01]  /*58f40*/  STL.64 [R1+0x298], R22 ;  /* 0x0002981601007387 */ /* 0x0001e20000100a00 */
[----:B------:R-:W-:Y:S01]  /*58f50*/  IMAD R11, R8, 0x4, R18 ;  /* 0x00000004080b7824 */ /* 0x000fe200078e0212 */
[----:B------:R-:W-:-:S02]  /*58f60*/  MOV R4, R25 ;  /* 0x0000001900047202 */ /* 0x000fc40000000f00 */
[----:B------:R-:W-:Y:S01]  /*58f70*/  LEA.HI.X.SX32 R25, R19, R2, 0x1, P2 ;  /* 0x0000000213197211 */ /* 0x000fe200010f0eff */
[----:B0-----:R-:W3:Y:S01]  /*58f80*/  LDL.LU.64 R22, [R1+0x2d70] ;  /* 0x002d700001167983 */ /* 0x001ee20000300a00 */
[----:B----4-:R-:W-:-:S04]  /*58f90*/  LEA R6, P6, R20, R0, 0x1 ;  /* 0x0000000014067211 */ /* 0x010fc800078c08ff */
[----:B------:R-:W-:-:S05]  /*58fa0*/  LEA.HI.X.SX32 R7, R20, R2, 0x1, P6 ;  /* 0x0000000214077211 */ /* 0x000fca00030f0eff */
[----:B------:R0:W-:Y:S04]  /*58fb0*/  STL.64 [R1+0x300], R6 ;  /* 0x0003000601007387 */ /* 0x0001e80000100a00 */
[----:B------:R-:W-:Y:S01]  /*58fc0*/  STL.64 [R1+0x2d18], R10 ;  /* 0x002d180a01007387 */ /* 0x000fe20000100a00 */
[----:B0-----:R-:W-:Y:S02]  /*58fd0*/  MOV R7, R16 ;  /* 0x0000001000077202 */ /* 0x001fe40000000f00 */
[C---:B------:R-:W-:Y:S02]  /*58fe0*/  LEA R16, P3, R21.reuse, R0, 0x1 ;  /* 0x0000000015107211 */ /* 0x040fe400078608ff */
[----:B------:R-:W-:Y:S02]  /*58ff0*/  MOV R6, R17 ;  /* 0x0000001100067202 */ /* 0x000fe40000000f00 */
[----:B------:R-:W-:Y:S01]  /*59000*/  LEA.HI.X.SX32 R17, R21, R2, 0x1, P3 ;  /* 0x0000000215117211 */ /* 0x000fe200018f0eff */
[----:B------:R0:W-:Y:S04]  /*59010*/  STL.64 [R1+0x330], R24 ;  /* 0x0003301801007387 */ /* 0x0001e80000100a00 */
[----:B0-----:R-:W4:Y:S04]  /*59020*/  LDL.LU.64 R24, [R1+0x2d68] ;  /* 0x002d680001187983 */ /* 0x001f280000300a00 */
[----:B------:R0:W-:Y:S04]  /*59030*/  STL.64 [R1+0x328], R16 ;  /* 0x0003281001007387 */ /* 0x0001e80000100a00 */
[----:B0-----:R-:W5:Y:S01]  /*59040*/  LDL.LU.64 R16, [R1+0x2d60] ;  /* 0x002d600001107983 */ /* 0x001f620000300a00 */
[----:B------:R-:W-:Y:S01]  /*59050*/  IMAD R20, R8, 0x4, R11 ;  /* 0x0000000408147824 */ /* 0x000fe200078e020b */
[----:B------:R-:W-:-:S02]  /*59060*/  MOV R11, R9 ;  /* 0x00000009000b7202 */ /* 0x000fc40000000f00 */
[----:B---3--:R-:W-:-:S04]  /*59070*/  LEA R8, P6, R22, R0, 0x1 ;  /* 0x0000000016087211 */ /* 0x008fc800078c08ff */
[----:B------:R-:W-:-:S05]  /*59080*/  LEA.HI.X.SX32 R9, R22, R2, 0x1, P6 ;  /* 0x0000000216097211 */ /* 0x000fca00030f0eff */
[----:B------:R0:W-:Y:S01]  /*59090*/  STL.64 [R1+0x320], R8 ;  /* 0x0003200801007387 */ /* 0x0001e20000100a00 */
[----:B------:R-:W-:Y:S01]  /*590a0*/  MOV R10, c[0x0][0x1c8] ;  /* 0x00007200000a7a02 */ /* 0x000fe20000000f00 */
[----:B0-----:R-:W-:Y:S01]  /*590b0*/  IMAD.MOV.U32 R8, RZ, RZ, R12 ;  /* 0x000000ffff087224 */ /* 0x001fe200078e000c */
[----:B------:R-:W-:Y:S02]  /*590c0*/  MOV R9, R13 ;  /* 0x0000000d00097202 */ /* 0x000fe40000000f00 */
[----:B------:R-:W-:-:S03]  /*590d0*/  LEA R19, R10, R20, 0x2 ;  /* 0x000000140a137211 */ /* 0x000fc600078e10ff */
[----:B------:R4:W-:Y:S04]  /*590e0*/  STL.64 [R1+0x2d40], R8 ;  /* 0x002d400801007387 */ /* 0x0009e80000100a00 */
[----:B------:R-:W-:Y:S01]  /*590f0*/  STL.64 [R1+0x2d08], R18 ;  /* 0x002d081201007387 */ /* 0x000fe20000100a00 */
[----:B----4-:R-:W-:Y:S02]  /*59100*/  MOV R8, R24 ;  /* 0x0000001800087202 */ /* 0x010fe40000000f00 */
[----:B------:R-:W-:Y:S02]  /*59110*/  MOV R9, R25 ;  /* 0x0000001900097202 */ /* 0x000fe40000000f00 */
[-C--:B-----5:R-:W-:Y:S02]  /*59120*/  LEA R12, P2, R17, R0.reuse, 0x1 ;  /* 0x00000000110c7211 */ /* 0x0a0fe400078408ff */
[----:B------:R-:W-:-:S02]  /*59130*/  LEA R24, P3, R16, R0, 0x1 ;  /* 0x0000000010187211 */ /* 0x000fc400078608ff */
[-C--:B------:R-:W-:Y:S02]  /*59140*/  LEA.HI.X.SX32 R13, R17, R2.reuse, 0x1, P2 ;  /* 0x00000002110d7211 */ /* 0x080fe400010f0eff */
[----:B------:R-:W-:-:S03]  /*59150*/  LEA.HI.X.SX32 R25, R16, R2, 0x1, P3 ;  /* 0x0000000210197211 */ /* 0x000fc600018f0eff */
[----:B------:R0:W-:Y:S04]  /*59160*/  STL.64 [R1+0x2f8], R12 ;  /* 0x0002f80c01007387 */ /* 0x0001e80000100a00 */
[----:B0-----:R-:W3:Y:S04]  /*59170*/  LDL.LU.64 R12, [R1+0x2d58] ;  /* 0x002d5800010c7983 */ /* 0x001ee80000300a00 */
[----:B------:R0:W-:Y:S04]  /*59180*/  STL.64 [R1+0x2f0], R24 ;  /* 0x0002f01801007387 */ /* 0x0001e80000100a00 */
[----:B0-----:R-:W4:Y:S01]  /*59190*/  LDL.LU.64 R24, [R1+0x2d50] ;  /* 0x002d500001187983 */ /* 0x001f220000300a00 */
[----:B------:R-:W-:Y:S01]  /*591a0*/  LEA R18, P6, R23, R0, 0x1 ;  /* 0x0000000017127211 */ /* 0x000fe200078c08ff */
[----:B------:R-:W-:-:S03]  /*591b0*/  IMAD R21, R10, 0x4, R19 ;  /* 0x000000040a157824 */ /* 0x000fc600078e0213 */
[----:B------:R-:W-:Y:S02]  /*591c0*/  LEA.HI.X.SX32 R19, R23, R2, 0x1, P6 ;  /* 0x0000000217137211 */ /* 0x000fe400030f0eff */
[----:B------:R-:W-:Y:S04]  /*591d0*/  STL.64 [R1+0x2d00], R20 ;  /* 0x002d001401007387 */ /* 0x000fe80000100a00 */
[----:B------:R0:W-:Y:S02]  /*591e0*/  STL.64 [R1+0x2e8], R18 ;  /* 0x0002e81201007387 */ /* 0x0001e40000100a00 */
[----:B0-----:R-:W-:Y:S02]  /*591f0*/  MOV R18, R26 ;  /* 0x0000001a00127202 */ /* 0x001fe40000000f00 */
[----:B------:R-:W-:-:S02]  /*59200*/  MOV R19, R27 ;  /* 0x0000001b00137202 */ /* 0x000fc40000000f00 */
[----:B----4-:R-:W-:-:S04]  /*59210*/  LEA R26, P2, R24, R0, 0x1 ;  /* 0x00000000181a7211 */ /* 0x010fc800078408ff */
[----:B------:R-:W-:-:S05]  /*59220*/  LEA.HI.X.SX32 R27, R24, R2, 0x1, P2 ;  /* 0x00000002181b7211 */ /* 0x000fca00010f0eff */
[----:B------:R0:W-:Y:S04]  /*59230*/  STL.64 [R1+0x2c8], R26 ;  /* 0x0002c81a01007387 */ /* 0x0001e80000100a00 */
[----:B0-----:R-:W4:Y:S01]  /*59240*/  LDL.LU.64 R26, [R1+0x2d48] ;  /* 0x002d4800011a7983 */ /* 0x001f220000300a00 */
[----:B------:R-:W-:Y:S02]  /*59250*/  LEA R16, R10, R21, 0x2 ;  /* 0x000000150a107211 */ /* 0x000fe400078e10ff */
[-C--:B------:R-:W-:Y:S02]  /*59260*/  LEA R22, P3, R25, R0.reuse, 0x1 ;  /* 0x0000000019167211 */ /* 0x080fe400078608ff */
[----:B---3--:R-:W-:Y:S01]  /*59270*/  LEA R20, P6, R12, R0, 0x1 ;  /* 0x000000000c147211 */ /* 0x008fe200078c08ff */
[----:B------:R-:W-:Y:S01]  /*59280*/  IMAD R17, R10, 0x4, R16 ;  /* 0x000000040a117824 */ /* 0x000fe200078e0210 */
[----:B------:R-:W-:-:S02]  /*59290*/  MOV R10, R11 ;  /* 0x0000000b000a7202 */ /* 0x000fc40000000f00 */
[----:B------:R-:W-:Y:S02]  /*592a0*/  MOV R11, R6 ;  /* 0x00000006000b7202 */ /* 0x000fe40000000f00 */
[-C--:B------:R-:W-:Y:S02]  /*592b0*/  LEA.HI.X.SX32 R23, R25, R2.reuse, 0x1, P3 ;  /* 0x0000000219177211 */ /* 0x080fe400018f0eff */
[----:B------:R-:W-:Y:S01]  /*592c0*/  LEA.HI.X.SX32 R21, R12, R2, 0x1, P6 ;  /* 0x000000020c157211 */ /* 0x000fe200030f0eff */
[----:B------:R-:W-:Y:S04]  /*592d0*/  STL.64 [R1+0x2d30], R10 ;  /* 0x002d300a01007387 */ /* 0x000fe80000100a00 */
[----:B------:R0:W-:Y:S01]  /*592e0*/  STL.64 [R1+0x2c0], R22 ;  /* 0x0002c01601007387 */ /* 0x0001e20000100a00 */
[----:B------:R-:W-:-:S03]  /*592f0*/  MOV R25, c[0x0][0x1c8] ;  /* 0x0000720000197a02 */ /* 0x000fc60000000f00 */
[----:B------:R1:W-:Y:S04]  /*59300*/  STL.64 [R1+0x2cf8], R16 ;  /* 0x002cf81001007387 */ /* 0x0003e80000100a00 */
[----:B------:R3:W-:Y:S01]  /*59310*/  STL.64 [R1+0x2b8], R20 ;  /* 0x0002b81401007387 */ /* 0x0007e20000100a00 */
[----:B0-----:R-:W-:Y:S02]  /*59320*/  LEA R22, R25, R17, 0x2 ;  /* 0x0000001119167211 */ /* 0x001fe400078e10ff */
[----:B-1----:R-:W-:Y:S02]  /*59330*/  MOV R16, R14 ;  /* 0x0000000e00107202 */ /* 0x002fe40000000f00 */
[----:B---3--:R-:W-:Y:S01]  /*59340*/  MOV R20, R8 ;  /* 0x0000000800147202 */ /* 0x008fe20000000f00 */
[----:B------:R-:W-:Y:S01]  /*59350*/  IMAD.MOV.U32 R21, RZ, RZ, R9 ;  /* 0x000000ffff157224 */ /* 0x000fe200078e0009 */
[----:B------:R-:W-:-:S02]  /*59360*/  LEA R14, P3, R13, R0, 0x1 ;  /* 0x000000000d0e7211 */ /* 0x000fc400078608ff */
[----:B------:R-:W-:Y:S02]  /*59370*/  MOV R17, R15 ;  /* 0x0000000f00117202 */ /* 0x000fe40000000f00 */
[----:B------:R-:W-:Y:S02]  /*59380*/  LEA.HI.X.SX32 R15, R13, R2, 0x1, P3 ;  /* 0x000000020d0f7211 */ /* 0x000fe400018f0eff */
[----:B----4-:R-:W-:-:S04]  /*59390*/  LEA R8, P2, R26, R0, 0x1 ;  /* 0x000000001a087211 */ /* 0x010fc800078408ff */
[----:B------:R-:W-:-:S05]  /*593a0*/  LEA.HI.X.SX32 R9, R26, R2, 0x1, P2 ;  /* 0x000000021a097211 */ /* 0x000fca00010f0eff */
[----:B------:R0:W-:Y:S04]  /*593b0*/  STL.64 [R1+0x290], R8 ;  /* 0x0002900801007387 */ /* 0x0001e80000100a00 */
[----:B0-----:R-:W3:Y:S04]  /*593c0*/  LDL.LU.64 R8, [R1+0x2d40] ;  /* 0x002d400001087983 */ /* 0x001ee80000300a00 */
[----:B------:R0:W-:Y:S04]  /*593d0*/  STL.64 [R1+0x288], R14 ;  /* 0x0002880e01007387 */ /* 0x0001e80000100a00 */
[----:B0-----:R-:W4:Y:S01]  /*593e0*/  LDL.LU.64 R14, [R1+0x2d38] ;  /* 0x002d3800010e7983 */ /* 0x001f220000300a00 */
[----:B--2---:R-:W-:-:S04]  /*593f0*/  LEA R10, P6, R28, R0, 0x1 ;  /* 0x000000001c0a7211 */ /* 0x004fc800078c08ff */
[----:B------:R-:W-:Y:S02]  /*59400*/  LEA.HI.X.SX32 R11, R28, R2, 0x1, P6 ;  /* 0x000000021c0b7211 */ /* 0x000fe400030f0eff */
[----:B------:R-:W-:-:S03]  /*59410*/  LEA R12, R25, R22, 0x2 ;  /* 0x00000016190c7211 */ /* 0x000fc600078e10ff */
[----:B------:R4:W-:Y:S01]  /*59420*/  STL.64 [R1+0x280], R10 ;  /* 0x0002800a01007387 */ /* 0x0009e20000100a00 */
[----:B------:R-:W-:Y:S01]  /*59430*/  MOV R6, R7 ;  /* 0x0000000700067202 */ /* 0x000fe20000000f00 */
[----:B------:R-:W-:Y:S01]  /*59440*/  IMAD.MOV.U32 R7, RZ, RZ, R4 ;  /* 0x000000ffff077224 */ /* 0x000fe200078e0004 */
[----:B------:R-:W-:Y:S01]  /*59450*/  LEA R4, P3, R27, R0, 0x1 ;  /* 0x000000001b047211 */ /* 0x000fe200078608ff */
[----:B------:R-:W-:Y:S01]  /*59460*/  IMAD R13, R25, 0x4, R12 ;  /* 0x00000004190d7824 */ /* 0x000fe200078e020c */
[----:B------:R-:W-:Y:S02]  /*59470*/  MOV R28, R5 ;  /* 0x00000005001c7202 */ /* 0x000fe40000000f00 */
[----:B------:R-:W-:Y:S02]  /*59480*/  LEA.HI.X.SX32 R5, R27, R2, 0x1, P3 ;  /* 0x000000021b057211 */ /* 0x000fe400018f0eff */
[----:B------:R-:W-:Y:S01]  /*59490*/  STL.64 [R1+0x2ce0], R12 ;  /* 0x002ce00c01007387 */ /* 0x000fe20000100a00 */
[----:B----4-:R-:W-:-:S04]  /*594a0*/  LEA R10, P2, R15, R0, 0x1 ;  /* 0x000000000f0a7211 */ /* 0x010fc800078408ff */
[----:B------:R-:W-:-:S05]  /*594b0*/  LEA.HI.X.SX32 R11, R15, R2, 0x1, P2 ;  /* 0x000000020f0b7211 */ /* 0x000fca00010f0eff */
[----:B------:R0:W-:Y:S04]  /*594c0*/  STL.64 [R1+0x270], R10 ;  /* 0x0002700a01007387 */ /* 0x0001e80000100a00 */
[----:B0-----:R-:W2:Y:S04]  /*594d0*/  LDL.LU.64 R10, [R1+0x2d30] ;  /* 0x002d3000010a7983 */ /* 0x001ea80000300a00 */
[----:B------:R0:W-:Y:S04]  /*594e0*/  STL.64 [R1+0x268], R4 ;  /* 0x0002680401007387 */ /* 0x0001e80000100a00 */
[----:B0-----:R-:W4:Y:S01]  /*594f0*/  LDL.LU.64 R4, [R1+0x2d28] ;  /* 0x002d280001047983 */ /* 0x001f220000300a00 */
[----:B------:R-:W-:Y:S01]  /*59500*/  MOV R12, R18 ;  /* 0x00000012000c7202 */ /* 0x000fe20000000f00 */
[----:B------:R-:W-:Y:S01]  /*59510*/  IMAD.MOV.U32 R26, RZ, RZ, R6 ;  /* 0x000000ffff1a7224 */ /* 0x000fe200078e0006 */
[----:B------:R-:W-:-:S02]  /*59520*/  LEA R23, R25, R13, 0x2 ;  /* 0x0000000d19177211 */ /* 0x000fc400078e10ff */
[CC--:B------:R-:W-:Y:S02]  /*59530*/  LEA R18, P6, R14.reuse, R0.reuse, 0x1 ;  /* 0x000000000e127211 */ /* 0x0c0fe400078c08ff */
[C---:B------:R-:W-:Y:S01]  /*59540*/  LEA R6, P2, R29.reuse, R0, 0x1 ;  /* 0x000000001d067211 */ /* 0x040fe200078408ff */
[----:B------:R-:W-:Y:S01]  /*59550*/  IMAD.MOV.U32 R13, RZ, RZ, R19 ;  /* 0x000000ffff0d7224 */ /* 0x000fe200078e0013 */
[-C--:B------:R-:W-:Y:S01]  /*59560*/  LEA.HI.X.SX32 R19, R14, R2.reuse, 0x1, P6 ;  /* 0x000000020e137211 */ /* 0x080fe200030f0eff */
[----:B------:R0:W-:Y:S01]  /*59570*/  STL.64 [R1+0x2ce8], R22 ;  /* 0x002ce81601007387 */ /* 0x0001e20000100a00 */
[----:B------:R-:W-:Y:S02]  /*59580*/  MOV R24, R7 ;  /* 0x0000000700187202 */ /* 0x000fe40000000f00 */
[----:B------:R-:W-:Y:S01]  /*59590*/  LEA.HI.X.SX32 R7, R29, R2, 0x1, P2 ;  /* 0x000000021d077211 */ /* 0x000fe200010f0eff */
[----:B------:R-:W-:Y:S01]  /*595a0*/  STL.64 [R1+0x260], R18 ;  /* 0x0002601201007387 */ /* 0x000fe20000100a00 */
[----:B------:R-:W-:-:S03]  /*595b0*/  LEA R15, R25, R23, 0x2 ;  /* 0x00000017190f7211 */ /* 0x000fc600078e10ff */
[----:B------:R1:W-:Y:S01]  /*595c0*/  STL.64 [R1+0x258], R6 ;  /* 0x0002580601007387 */ /* 0x0003e20000100a00 */
[----:B0-----:R-:W-:Y:S02]  /*595d0*/  MOV R23, R28 ;  /* 0x0000001c00177202 */ /* 0x001fe40000000f00 */
[----:B---3--:R-:W-:Y:S01]  /*595e0*/  MOV R28, R8 ;  /* 0x00000008001c7202 */ /* 0x008fe20000000f00 */
[----:B------:R-:W-:Y:S01]  /*595f0*/  IMAD.MOV.U32 R29, RZ, RZ, R9 ;  /* 0x000000ffff1d7224 */ /* 0x000fe200078e0009 */
[----:B------:R-:W-:Y:S01]  /*59600*/  LEA R14, R25, R15, 0x2 ;  /* 0x0000000f190e7211 */ /* 0x000fe200078e10ff */
[----:B-1----:R-:W3:Y:S01]  /*59610*/  LDL.LU.64 R6, [R1+0x2d20] ;  /* 0x002d200001067983 */ /* 0x002ee20000300a00 */
[----:B--2---:R-:W-:Y:S02]  /*59620*/  MOV R22, R10 ;  /* 0x0000000a00167202 */ /* 0x004fe40000000f00 */
[----:B------:R-:W-:Y:S02]  /*59630*/  LEA R10, P3, R3, R0, 0x1 ;  /* 0x00000000030a7211 */ /* 0x000fe400078608ff */
[----:B------:R-:W-:-:S02]  /*59640*/  MOV R27, R11 ;  /* 0x0000000b001b7202 */ /* 0x000fc40000000f00 */
[----:B------:R-:W-:Y:S02]  /*59650*/  LEA.HI.X.SX32 R11, R3, R2, 0x1, P3 ;  /* 0x00000002030b7211 */ /* 0x000fe400018f0eff */
[CC--:B----4-:R-:W-:Y:S02]  /*59660*/  LEA R18, P6, R4.reuse, R0.reuse, 0x1 ;  /* 0x0000000004127211 */ /* 0x0d0fe400078c08ff */
[C---:B------:R-:W-:Y:S02]  /*59670*/  LEA R8, P2, R5.reuse, R0, 0x1 ;  /* 0x0000000005087211 */ /* 0x040fe400078408ff */
[-C--:B------:R-:W-:Y:S01]  /*59680*/  LEA.HI.X.SX32 R19, R4, R2.reuse, 0x1, P6 ;  /* 0x0000000204137211 */ /* 0x080fe200030f0eff */
[----:B------:R0:W-:Y:S01]  /*59690*/  STL.64 [R1+0x250], R10 ;  /* 0x0002500a01007387 */ /* 0x0001e20000100a00 */
[----:B------:R-:W-:-:S03]  /*596a0*/  LEA.HI.X.SX32 R9, R5, R2, 0x1, P2 ;  /* 0x0000000205097211 */ /* 0x000fc600010f0eff */
[----:B0-----:R-:W2:Y:S04]  /*596b0*/  LDL.LU.64 R10, [R1+0x2d18] ;  /* 0x002d1800010a7983 */ /* 0x001ea80000300a00 */
[----:B------:R-:W-:Y:S04]  /*596c0*/  STL.64 [R1+0x2cd0], R14 ;  /* 0x002cd00e01007387 */ /* 0x000fe80000100a00 */
[----:B------:R-:W-:Y:S04]  /*596d0*/  STL.64 [R1+0x248], R18 ;  /* 0x0002481201007387 */ /* 0x000fe80000100a00 */
[----:B------:R0:W-:Y:S04]  /*596e0*/  STL.64 [R1+0x240], R8 ;  /* 0x0002400801007387 */ /* 0x0001e80000100a00 */
[----:B0-----:R-:W4:Y:S01]  /*596f0*/  LDL.LU.64 R8, [R1+0x2d10] ;  /* 0x002d100001087983 */ /* 0x001f220000300a00 */
[----:B---3--:R-:W-:Y:S01]  /*59700*/  LEA R18, P6, R7, R0, 0x1 ;  /* 0x0000000007127211 */ /* 0x008fe200078c08ff */
[----:B------:R-:W-:Y:S01]  /*59710*/  IMAD R3, R25, 0x4, R14 ;  /* 0x0000000419037824 */ /* 0x000fe200078e020e */
[----:B------:R-:W-:-:S02]  /*59720*/  MOV R14, R20 ;  /* 0x00000014000e7202 */ /* 0x000fc40000000f00 */
[----:B------:R-:W-:Y:S02]  /*59730*/  LEA.HI.X.SX32 R19, R7, R2, 0x1, P6 ;  /* 0x0000000207137211 */ /* 0x000fe400030f0eff */
[C---:B------:R-:W-:Y:S02]  /*59740*/  LEA R20, P3, R6.reuse, R0, 0x1 ;  /* 0x0000000006147211 */ /* 0x040fe400078608ff */
[----:B------:R-:W-:Y:S01]  /*59750*/  MOV R15, R21 ;  /* 0x00000015000f7202 */ /* 0x000fe20000000f00 */
[----:B------:R4:W-:Y:S01]  /*59760*/  STL.64 [R1+0x230], R18 ;  /* 0x0002301201007387 */ /* 0x0009e20000100a00 */
[C---:B------:R-:W-:Y:S02]  /*59770*/  LEA R4, R25.reuse, R3, 0x2 ;  /* 0x0000000319047211 */ /* 0x040fe400078e10ff */
[----:B------:R-:W-:Y:S02]  /*59780*/  LEA.HI.X.SX32 R21, R6, R2, 0x1, P3 ;  /* 0x0000000206157211 */ /* 0x000fe400018f0eff */
[----:B------:R-:W-:-:S03]  /*59790*/  LEA R5, R25, R4, 0x2 ;  /* 0x0000000419057211 */ /* 0x000fc600078e10ff */
[----:B------:R0:W-:Y:S04]  /*597a0*/  STL.64 [R1+0x238], R20 ;  /* 0x0002381401007387 */ /* 0x0001e80000100a00 */
[----:B------:R-:W-:Y:S01]  /*597b0*/  STL.64 [R1+0x2cc0], R4 ;  /* 0x002cc00401007387 */ /* 0x000fe20000100a00 */
[CC--:B----4-:R-:W-:Y:S02]  /*597c0*/  LEA R18, P2, R8.reuse, R0.reuse, 0x1 ;  /* 0x0000000008127211 */ /* 0x0d0fe400078408ff */
[C---:B0-----:R-:W-:Y:S02]  /*597d0*/  LEA R20, P3, R9.reuse, R0, 0x1 ;  /* 0x0000000009147211 */ /* 0x041fe400078608ff */
[-C--:B------:R-:W-:Y:S02]  /*597e0*/  LEA.HI.X.SX32 R19, R8, R2.reuse, 0x1, P2 ;  /* 0x0000000208137211 */ /* 0x080fe400010f0eff */
[----:B------:R-:W-:-:S03]  /*597f0*/  LEA.HI.X.SX32 R21, R9, R2, 0x1, P3 ;  /* 0x0000000209157211 */ /* 0x000fc600018f0eff */
[----:B------:R0:W-:Y:S04]  /*59800*/  STL.64 [R1+0x220], R18 ;  /* 0x0002201201007387 */ /* 0x0001e80000100a00 */
[----:B0-----:R-:W3:Y:S04]  /*59810*/  LDL.LU.64 R18, [R1+0x2d08] ;  /* 0x002d080001127983 */ /* 0x001ee80000300a00 */
[----:B------:R-:W-:Y:S04]  /*59820*/  STL.64 [R1+0x2cf0], R14 ;  /* 0x002cf00e01007387 */ /* 0x000fe80000100a00 */
[----:B------:R0:W-:Y:S04]  /*59830*/  STL.64 [R1+0x218], R20 ;  /* 0x0002181401007387 */ /* 0x0001e80000100a00 */
[----:B0-----:R-:W4:Y:S01]  /*59840*/  LDL.LU.64 R20, [R1+0x2d00] ;  /* 0x002d000001147983 */ /* 0x001f220000300a00 */
[----:B--2---:R-:W-:-:S02]  /*59850*/  LEA R4, P6, R10, R0, 0x1 ;  /* 0x000000000a047211 */ /* 0x004fc400078c08ff */
[----:B------:R-:W-:Y:S02]  /*59860*/  LEA R6, R25, R5, 0x2 ;  /* 0x0000000519067211 */ /* 0x000fe400078e10ff */
[----:B------:R-:W-:-:S05]  /*59870*/  LEA.HI.X.SX32 R5, R10, R2, 0x1, P6 ;  /* 0x000000020a057211 */ /* 0x000fca00030f0eff */
[----:B------:R0:W-:Y:S01]  /*59880*/  STL.64 [R1+0x210], R4 ;  /* 0x0002100401007387 */ /* 0x0001e20000100a00 */
[----:B------:R-:W-:Y:S01]  /*59890*/  LEA R7, R25, R6, 0x2 ;  /* 0x0000000619077211 */ /* 0x000fe200078e10ff */
[----:B------:R-:W-:Y:S01]  /*598a0*/  IMAD.MOV.U32 R9, RZ, RZ, R22 ;  /* 0x000000ffff097224 */ /* 0x000fe200078e0016 */
[C---:B------:R-:W-:Y:S02]  /*598b0*/  LEA R14, P3, R11.reuse, R0, 0x1 ;  /* 0x000000000b0e7211 */ /* 0x040fe400078608ff */
[----:B0-----:R-:W-:Y:S01]  /*598c0*/  MOV R4, R16 ;  /* 0x0000001000047202 */ /* 0x001fe20000000f00 */
[----:B------:R-:W-:Y:S01]  /*598d0*/  IMAD.MOV.U32 R5, RZ, RZ, R17 ;  /* 0x000000ffff057224 */ /* 0x000fe200078e0011 */
[----:B------:R-:W-:Y:S01]  /*598e0*/  LEA.HI.X.SX32 R15, R11, R2, 0x1, P3 ;  /* 0x000000020b0f7211 */ /* 0x000fe200018f0eff */
[----:B------:R0:W-:Y:S01]  /*598f0*/  STL.64 [R1+0x2cb8], R6 ;  /* 0x002cb80601007387 */ /* 0x0001e20000100a00 */
[----:B------:R-:W-:Y:S02]  /*59900*/  MOV R10, R23 ;  /* 0x00000017000a7202 */ /* 0x000fe40000000f00 */
[----:B------:R-:W-:-:S02]  /*59910*/  LEA R8, R25, R7, 0x2 ;  /* 0x0000000719087211 */ /* 0x000fc400078e10ff */
[----:B------:R-:W-:-:S03]  /*59920*/  MOV R11, R9 ;  /* 0x00000009000b7202 */ /* 0x000fc60000000f00 */
[----:B------:R-:W-:Y:S01]  /*59930*/  IMAD R9, R25, 0x4, R8 ;  /* 0x0000000419097824 */ /* 0x000fe200078e0208 */
[----:B0-----:R-:W-:Y:S02]  /*59940*/  MOV R6, R12 ;  /* 0x0000000c00067202 */ /* 0x001fe40000000f00 */
[----:B------:R-:W-:Y:S02]  /*59950*/  MOV R7, R13 ;  /* 0x0000000d00077202 */ /* 0x000fe40000000f00 */
[----:B---3--:R-:W-:-:S04]  /*59960*/  LEA R16, P2, R18, R0, 0x1 ;  /* 0x0000000012107211 */ /* 0x008fc800078408ff */
[----:B------:R-:W-:-:S05]  /*59970*/  LEA.HI.X.SX32 R17, R18, R2, 0x1, P2 ;  /* 0x0000000212117211 */ /* 0x000fca00010f0eff */
[----:B------:R0:W-:Y:S01]  /*59980*/  STL.64 [R1+0x208], R16 ;  /* 0x0002081001007387 */ /* 0x0001e20000100a00 */
[----:B----4-:R-:W-:-:S03]  /*59990*/  LEA R22, P6, R20, R0, 0x1 ;  /* 0x0000000014167211 */ /* 0x010fc600078c08ff */
[----:B0-----:R-:W2:Y:S01]  /*599a0*/  LDL.LU.64 R16, [R1+0x2cf8] ;  /* 0x002cf80001107983 */ /* 0x001ea20000300a00 */
[----:B------:R-:W-:-:S03]  /*599b0*/  LEA.HI.X.SX32 R23, R20, R2, 0x1, P6 ;  /* 0x0000000214177211 */ /* 0x000fc600030f0eff */
[----:B------:R-:W-:Y:S04]  /*599c0*/  STL.64 [R1+0x2cd8], R28 ;  /* 0x002cd81c01007387 */ /* 0x000fe80000100a00 */
[----:B------:R0:W-:Y:S01]  /*599d0*/  STL.64 [R1+0x200], R14 ;  /* 0x0002000e01007387 */ /* 0x0001e20000100a00 */
[----:B------:R-:W-:Y:S02]  /*599e0*/  MOV R18, R10 ;  /* 0x0000000a00127202 */ /* 0x000fe40000000f00 */
[C---:B------:R-:W-:Y:S01]  /*599f0*/  LEA R12, P3, R21.reuse, R0, 0x1 ;  /* 0x00000000150c7211 */ /* 0x040fe200078608ff */
[----:B0-----:R-:W3:Y:S04]  /*59a00*/  LDL.LU.64 R14, [R1+0x2cf0] ;  /* 0x002cf000010e7983 */ /* 0x001ee80000300a00 */
[----:B------:R0:W-:Y:S01]  /*59a10*/  STL.64 [R1+0x1f8], R22 ;  /* 0x0001f81601007387 */ /* 0x0001e20000100a00 */
[----:B------:R-:W-:-:S03]  /*59a20*/  LEA.HI.X.SX32 R13, R21, R2, 0x1, P3 ;  /* 0x00000002150d7211 */ /* 0x000fc600018f0eff */
[----:B------:R1:W-:Y:S01]  /*59a30*/  STL.64 [R1+0x2cb0], R8 ;  /* 0x002cb00801007387 */ /* 0x0003e20000100a00 */
[----:B0-----:R-:W-:-:S04]  /*59a40*/  LEA R22, P2, R19, R0, 0x1 ;  /* 0x0000000013167211 */ /* 0x001fc800078408ff */
[----:B------:R-:W-:Y:S02]  /*59a50*/  LEA.HI.X.SX32 R23, R19, R2, 0x1, P2 ;  /* 0x0000000213177211 */ /* 0x000fe400010f0eff */
[----:B-1----:R-:W-:-:S03]  /*59a60*/  MOV R8, R18 ;  /* 0x0000001200087202 */ /* 0x002fc60000000f00 */
[----:B------:R0:W-:Y:S04]  /*59a70*/  STL.64 [R1+0x1f0], R22 ;  /* 0x0001f01601007387 */ /* 0x0001e80000100a00 */
[----:B0-----:R-:W4:Y:S04]  /*59a80*/  LDL.LU.64 R22, [R1+0x2ce8] ;  /* 0x002ce80001167983 */ /* 0x001f280000300a00 */
[----:B------:R-:W-:Y:S04]  /*59a90*/  STL.64 [R1+0x2cc8], R8 ;  /* 0x002cc80801007387 */ /* 0x000fe80000100a00 */
[----:B------:R0:W-:Y:S04]  /*59aa0*/  STL.64 [R1+0x1e8], R12 ;  /* 0x0001e80c01007387 */ /* 0x0001e80000100a00 */
[----:B0-----:R-:W5:Y:S01]  /*59ab0*/  LDL.LU.64 R12, [R1+0x2ce0] ;  /* 0x002ce000010c7983 */ /* 0x001f620000300a00 */
[----:B------:R-:W-:Y:S01]  /*59ac0*/  LEA R10, R25, R9, 0x2 ;  /* 0x00000009190a7211 */ /* 0x000fe200078e10ff */
[----:B------:R-:W-:-:S03]  /*59ad0*/  IMAD.MOV.U32 R19, RZ, RZ, R11 ;  /* 0x000000ffff137224 */ /* 0x000fc600078e000b */
[----:B------:R-:W-:Y:S02]  /*59ae0*/  LEA R11, R25, R10, 0x2 ;  /* 0x0000000a190b7211 */ /* 0x000fe400078e10ff */
[----:B--2---:R-:W-:-:S04]  /*59af0*/  LEA R28, P6, R16, R0, 0x1 ;  /* 0x00000000101c7211 */ /* 0x004fc800078c08ff */
[----:B------:R-:W-:-:S05]  /*59b00*/  LEA.HI.X.SX32 R29, R16, R2, 0x1, P6 ;  /* 0x00000002101d7211 */ /* 0x000fca00030f0eff */
[----:B------:R0:W-:Y:S01]  /*59b10*/  STL.64 [R1+0x1e0], R28 ;  /* 0x0001e01c01007387 */ /* 0x0001e20000100a00 */
[----:B---3--:R-:W-:Y:S01]  /*59b20*/  MOV R20, R14 ;  /* 0x0000000e00147202 */ /* 0x008fe20000000f00 */
[----:B------:R-:W-:Y:S01]  /*59b30*/  IMAD.MOV.U32 R21, RZ, RZ, R15 ;  /* 0x000000ffff157224 */ /* 0x000fe200078e000f */
[C---:B------:R-:W-:Y:S01]  /*59b40*/  LEA R14, P2, R17.reuse, R0, 0x1 ;  /* 0x00000000110e7211 */ /* 0x040fe200078408ff */
[----:B0-----:R-:W2:Y:S03]  /*59b50*/  LDL.LU.64 R28, [R1+0x2cd8] ;  /* 0x002cd800011c7983 */ /* 0x001ea60000300a00 */
[----:B------:R-:W-:Y:S01]  /*59b60*/  LEA.HI.X.SX32 R15, R17, R2, 0x1, P2 ;  /* 0x00000002110f7211 */ /* 0x000fe200010f0eff */
[----:B------:R0:W-:Y:S01]  /*59b70*/  STL.64 [R1+0x2ca8], R10 ;  /* 0x002ca80a01007387 */ /* 0x0001e20000100a00 */
[----:B------:R-:W-:-:S03]  /*59b80*/  LEA R16, R25, R11, 0x2 ;  /* 0x0000000b19107211 */ /* 0x000fc600078e10ff */
[----:B------:R1:W-:Y:S01]  /*59b90*/  STL.64 [R1+0x1d8], R14 ;  /* 0x0001d80e01007387 */ /* 0x0003e20000100a00 */
[----:B0-----:R-:W-:Y:S02]  /*59ba0*/  MOV R10, R4 ;  /* 0x00000004000a7202 */ /* 0x001fe40000000f00 */
[----:B------:R-:W-:Y:S01]  /*59bb0*/  MOV R11, R5 ;  /* 0x00000005000b7202 */ /* 0x000fe20000000f00 */
[----:B-1----:R-:W3:Y:S01]  /*59bc0*/  LDL.LU.64 R14, [R1+0x2cd0] ;  /* 0x002cd000010e7983 */ /* 0x002ee20000300a00 */
[----:B------:R-:W-:Y:S01]  /*59bd0*/  IMAD R17, R25, 0x4, R16 ;  /* 0x0000000419117824 */ /* 0x000fe200078e0210 */
[----:B----4-:R-:W-:-:S04]  /*59be0*/  LEA R8, P3, R22, R0, 0x1 ;  /* 0x0000000016087211 */ /* 0x010fc800078608ff */
[----:B------:R-:W-:-:S05]  /*59bf0*/  LEA.HI.X.SX32 R9, R22, R2, 0x1, P3 ;  /* 0x0000000216097211 */ /* 0x000fca00018f0eff */
[----:B------:R0:W-:Y:S01]  /*59c00*/  STL.64 [R1+0x1d0], R8 ;  /* 0x0001d00801007387 */ /* 0x0001e20000100a00 */
[CC--:B-----5:R-:W-:Y:S02]  /*59c10*/  LEA R4, P6, R12.reuse, R0.reuse, 0x1 ;  /* 0x000000000c047211 */ /* 0x0e0fe400078c08ff */
[C---:B0-----:R-:W-:Y:S02]  /*59c20*/  LEA R8, P2, R13.reuse, R0, 0x1 ;  /* 0x000000000d087211 */ /* 0x041fe400078408ff */
[-C--:B------:R-:W-:Y:S02]  /*59c30*/  LEA.HI.X.SX32 R5, R12, R2.reuse, 0x1, P6 ;  /* 0x000000020c057211 */ /* 0x080fe400030f0eff */
[----:B------:R-:W-:-:S03]  /*59c40*/  LEA.HI.X.SX32 R9, R13, R2, 0x1, P2 ;  /* 0x000000020d097211 */ /* 0x000fc600010f0eff */
[----:B------:R0:W-:Y:S04]  /*59c50*/  STL.64 [R1+0x1c8], R4 ;  /* 0x0001c80401007387 */ /* 0x0001e80000100a00 */
[----:B------:R-:W-:Y:S04]  /*59c60*/  STL.64 [R1+0x2c98], R16 ;  /* 0x002c981001007387 */ /* 0x000fe80000100a00 */
[----:B------:R1:W-:Y:S01]  /*59c70*/  STL.64 [R1+0x1c0], R8 ;  /* 0x0001c00801007387 */ /* 0x0003e20000100a00 */
[----:B0-----:R-:W-:-:S04]  /*59c80*/  LEA R4, P3, R23, R0, 0x1 ;  /* 0x0000000017047211 */ /* 0x001fc800078608ff */
[----:B------:R-:W-:Y:S01]  /*59c90*/  LEA.HI.X.SX32 R5, R23, R2, 0x1, P3 ;  /* 0x0000000217057211 */ /* 0x000fe200018f0eff */
[----:B-1----:R-:W4:Y:S04]  /*59ca0*/  LDL.LU.64 R8, [R1+0x2cc8] ;  /* 0x002cc80001087983 */ /* 0x002f280000300a00 */
[----:B------:R0:W-:Y:S04]  /*59cb0*/  STL.64 [R1+0x170], R4 ;  /* 0x0001700401007387 */ /* 0x0001e80000100a00 */
[----:B0-----:R-:W5:Y:S01]  /*59cc0*/  LDL.LU.64 R4, [R1+0x2cc0] ;  /* 0x002cc00001047983 */ /* 0x001f620000300a00 */
[----:B------:R-:W-:-:S02]  /*59cd0*/  MOV R16, R6 ;  /* 0x0000000600107202 */ /* 0x000fc40000000f00 */
[C---:B------:R-:W-:Y:S02]  /*59ce0*/  LEA R18, R25.reuse, R17, 0x2 ;  /* 0x0000001119127211 */ /* 0x040fe400078e10ff */
[----:B------:R-:W-:Y:S02]  /*59cf0*/  MOV R17, R7 ;  /* 0x0000000700117202 */ /* 0x000fe40000000f00 */
[----:B------:R-:W-:Y:S02]  /*59d00*/  MOV R22, R10 ;  /* 0x0000000a00167202 */ /* 0x000fe40000000f00 */
[----:B------:R-:W-:Y:S01]  /*59d10*/  MOV R23, R11 ;  /* 0x0000000b00177202 */ /* 0x000fe20000000f00 */
[----:B------:R-:W-:Y:S01]  /*59d20*/  IMAD.MOV.U32 R12, RZ, RZ, R19 ;  /* 0x000000ffff0c7224 */ /* 0x000fe200078e0013 */
[----:B------:R-:W-:Y:S02]  /*59d30*/  LEA R19, R25, R18, 0x2 ;  /* 0x0000001219137211 */ /* 0x000fe400078e10ff */
[----:B------:R-:W-:-:S04]  /*59d40*/  LEA R10, P3, R3, R0, 0x1 ;  /* 0x00000000030a7211 */ /* 0x000fc800078608ff */
[----:B------:R-:W-:Y:S02]  /*59d50*/  LEA.HI.X.SX32 R11, R3, R2, 0x1, P3 ;  /* 0x00000002030b7211 */ /* 0x000fe400018f0eff */
[----:B---3--:R-:W-:-:S04]  /*59d60*/  LEA R6, P6, R15, R0, 0x1 ;  /* 0x000000000f067211 */ /* 0x008fc800078c08ff */
[----:B------:R-:W-:-:S05]  /*59d70*/  LEA.HI.X.SX32 R7, R15, R2, 0x1, P6 ;  /* 0x000000020f077211 */ /* 0x000fca00030f0eff */
[----:B------:R0:W-:Y:S01]  /*59d80*/  STL.64 [R1+0x160], R6 ;  /* 0x0001600601007387 */ /* 0x0001e20000100a00 */
[----:B------:R-:W-:-:S03]  /*59d90*/  LEA R15, R25, R19, 0x2 ;  /* 0x00000013190f7211 */ /* 0x000fc600078e10ff */
[----:B0-----:R-:W3:Y:S04]  /*59da0*/  LDL.LU.64 R6, [R1+0x2cb8] ;  /* 0x002cb80001067983 */ /* 0x001ee80000300a00 */
[----:B------:R4:W-:Y:S04]  /*59db0*/  STL.64 [R1+0x2ca0], R22 ;  /* 0x002ca01601007387 */ /* 0x0009e80000100a00 */
[----:B------:R0:W-:Y:S01]  /*59dc0*/  STL.64 [R1+0x2c90], R18 ;  /* 0x002c901201007387 */ /* 0x0001e20000100a00 */
[----:B----4-:R-:W-:Y:S01]  /*59dd0*/  IMAD.MOV.U32 R23, RZ, RZ, R8 ;  /* 0x000000ffff177224 */ /* 0x010fe200078e0008 */
[----:B------:R-:W-:-:S02]  /*59de0*/  LEA R8, P2, R14, R0, 0x1 ;  /* 0x000000000e087211 */ /* 0x000fc400078408ff */
[----:B0-----:R-:W-:Y:S02]  /*59df0*/  MOV R19, R9 ;  /* 0x0000000900137202 */ /* 0x001fe40000000f00 */
[----:B------:R-:W-:Y:S01]  /*59e00*/  MOV R18, R8 ;  /* 0x0000000800127202 */ /* 0x000fe20000000f00 */
[----:B------:R5:W-:Y:S01]  /*59e10*/  STL [R1+0x150], R8 ;  /* 0x0001500801007387 */ /* 0x000be20000100800 */
[----:B------:R-:W-:Y:S02]  /*59e20*/  LEA.HI.X.SX32 R19, R14, R2, 0x1, P2 ;  /* 0x000000020e137211 */ /* 0x000fe400010f0eff */
[----:B-----5:R-:W-:-:S03]  /*59e30*/  LEA R8, P6, R4, R0, 0x1 ;  /* 0x0000000004087211 */ /* 0x020fc600078c08ff */
[----:B------:R-:W-:Y:S01]  /*59e40*/  STL [R1+0x154], R19 ;  /* 0x0001541301007387 */ /* 0x000fe20000100800 */
[----:B------:R-:W-:-:S03]  /*59e50*/  LEA.HI.X.SX32 R9, R4, R2, 0x1, P6 ;  /* 0x0000000204097211 */ /* 0x000fc600030f0eff */
[----:B------:R-:W-:Y:S04]  /*59e60*/  STL.64 [R1+0x140], R10 ;  /* 0x0001400a01007387 */ /* 0x000fe80000100a00 */
[----:B------:R0:W-:Y:S02]  /*59e70*/  STL.64 [R1+0x138], R8 ;  /* 0x0001380801007387 */ /* 0x0001e40000100a00 */
[----:B0-----:R-:W-:-:S04]  /*59e80*/  LEA R8, P2, R5, R0, 0x1 ;  /* 0x0000000005087211 */ /* 0x001fc800078408ff */
[----:B------:R-:W-:-:S05]  /*59e90*/  LEA.HI.X.SX32 R9, R5, R2, 0x1, P2 ;  /* 0x0000000205097211 */ /* 0x000fca00010f0eff */
[----:B------:R0:W-:Y:S04]  /*59ea0*/  STL.64 [R1+0x130], R8 ;  /* 0x0001300801007387 */ /* 0x0001e80000100a00 */
[----:B0-----:R-:W4:Y:S01]  /*59eb0*/  LDL.LU.64 R8, [R1+0x2cb0] ;  /* 0x002cb00001087983 */ /* 0x001f220000300a00 */
[C---:B------:R-:W-:Y:S01]  /*59ec0*/  LEA R13, R25.reuse, R15, 0x2 ;  /* 0x0000000f190d7211 */ /* 0x040fe200078e10ff */
[----:B------:R-:W-:Y:S01]  /*59ed0*/  IMAD.MOV.U32 R18, RZ, RZ, R16 ;  /* 0x000000ffff127224 */ /* 0x000fe200078e0010 */
[----:B------:R-:W-:Y:S02]  /*59ee0*/  MOV R19, R17 ;  /* 0x0000001100137202 */ /* 0x000fe40000000f00 */
[----:B------:R-:W-:Y:S01]  /*59ef0*/  LEA R14, R25, R13, 0x2 ;  /* 0x0000000d190e7211 */ /* 0x000fe200078e10ff */
[----:B------:R-:W-:-:S03]  /*59f00*/  IMAD.MOV.U32 R4, RZ, RZ, R23 ;  /* 0x000000ffff047224 */ /* 0x000fc600078e0017 */
[----:B------:R-:W-:Y:S02]  /*59f10*/  LEA R5, R25, R14, 0x2 ;  /* 0x0000000e19057211 */ /* 0x000fe400078e10ff */
[CC--:B---3--:R-:W-:Y:S02]  /*59f20*/  LEA R10, P3, R6.reuse, R0.reuse, 0x1 ;  /* 0x00000000060a7211 */ /* 0x0c8fe400078608ff */
[C---:B------:R-:W-:Y:S02]  /*59f30*/  LEA R16, P6, R7.reuse, R0, 0x1 ;  /* 0x0000000007107211 */ /* 0x040fe400078c08ff */
[-C--:B------:R-:W-:Y:S02]  /*59f40*/  LEA.HI.X.SX32 R11, R6, R2.reuse, 0x1, P3 ;  /* 0x00000002060b7211 */ /* 0x080fe400018f0eff */
[----:B------:R-:W-:-:S03]  /*59f50*/  LEA.HI.X.SX32 R17, R7, R2, 0x1, P6 ;  /* 0x0000000207117211 */ /* 0x000fc600030f0eff */
[----:B------:R0:W-:Y:S04]  /*59f60*/  STL.64 [R1+0x128], R10 ;  /* 0x0001280a01007387 */ /* 0x0001e80000100a00 */
[----:B0-----:R-:W3:Y:S04]  /*59f70*/  LDL.LU.64 R10, [R1+0x2ca8] ;  /* 0x002ca800010a7983 */ /* 0x001ee80000300a00 */
[----:B------:R-:W-:Y:S04]  /*59f80*/  STL.64 [R1+0x2c88], R14 ;  /* 0x002c880e01007387 */ /* 0x000fe80000100a00 */
[----:B------:R-:W-:Y:S04]  /*59f90*/  STL.64 [R1+0x120], R16 ;  /* 0x0001201001007387 */ /* 0x000fe80000100a00 */
[----:B------:R-:W-:Y:S01]  /*59fa0*/  STL [R1+0x2c78], R5 ;  /* 0x002c780501007387 */ /* 0x000fe20000100800 */
[----:B----4-:R-:W-:-:S04]  /*59fb0*/  LEA R22, P2, R8, R0, 0x1 ;  /* 0x0000000008167211 */ /* 0x010fc800078408ff */
[----:B------:R-:W-:-:S05]  /*59fc0*/  LEA.HI.X.SX32 R23, R8, R2, 0x1, P2 ;  /* 0x0000000208177211 */ /* 0x000fca00010f0eff */
[----:B------:R0:W-:Y:S04]  /*59fd0*/  STL.64 [R1+0x118], R22 ;  /* 0x0001181601007387 */ /* 0x0001e80000100a00 */
[----:B0-----:R-:W4:Y:S01]  /*59fe0*/  LDL.LU.64 R22, [R1+0x2ca0] ;  /* 0x002ca00001167983 */ /* 0x001f220000300a00 */
[----:B------:R-:W-:-:S04]  /*59ff0*/  LEA R16, P3, R9, R0, 0x1 ;  /* 0x0000000009107211 */ /* 0x000fc800078608ff */
[----:B------:R-:W-:-:S05]  /*5a000*/  LEA.HI.X.SX32 R17, R9, R2, 0x1, P3 ;  /* 0x0000000209117211 */ /* 0x000fca00018f0eff */
[----:B------:R0:W-:Y:S04]  /*5a010*/  STL.64 [R1+0x110], R16 ;  /* 0x0001101001007387 */ /* 0x0001e80000100a00 */
[----:B0-----:R-:W5:Y:S01]  /*5a020*/  LDL.LU.64 R16, [R1+0x2c98] ;  /* 0x002c980001107983 */ /* 0x001f620000300a00 */
[----:B---3--:R-:W-:-:S04]  /*5a030*/  LEA R14, P6, R10, R0, 0x1 ;  /* 0x000000000a0e7211 */ /* 0x008fc800078c08ff */
[----:B------:R-:W-:Y:S01]  /*5a040*/  LEA.HI.X.SX32 R15, R10, R2, 0x1, P6 ;  /* 0x000000020a0f7211 */ /* 0x000fe200030f0eff */
[----:B----4-:R0:W-:Y:S04]  /*5a050*/  STL.64 [R1+0x2c70], R22 ;  /* 0x002c701601007387 */ /* 0x0101e80000100a00 */
[----:B------:R-:W-:Y:S01]  /*5a060*/  STL.64 [R1+0x108], R14 ;  /* 0x0001080e01007387 */ /* 0x000fe20000100a00 */
[----:B0-----:R-:W-:Y:S02]  /*5a070*/  MOV R22, R18 ;  /* 0x0000001200167202 */ /* 0x001fe40000000f00 */
[----:B------:R-:W-:Y:S02]  /*5a080*/  LEA R18, P2, R11, R0, 0x1 ;  /* 0x000000000b127211 */ /* 0x000fe400078408ff */
[----:B------:R-:W-:-:S02]  /*5a090*/  MOV R23, R19 ;  /* 0x0000001300177202 */ /* 0x000fc40000000f00 */
[----:B------:R-:W-:Y:S01]  /*5a0a0*/  LEA.HI.X.SX32 R19, R11, R2, 0x1, P2 ;  /* 0x000000020b137211 */ /* 0x000fe200010f0eff */
[----:B------:R-:W-:Y:S04]  /*5a0b0*/  STL.64 [R1+0x2c80], R26 ;  /* 0x002c801a01007387 */ /* 0x000fe80000100a00 */
[----:B------:R0:W-:Y:S04]  /*5a0c0*/  STL.64 [R1+0x100], R18 ;  /* 0x0001001201007387 */ /* 0x0001e80000100a00 */
[----:B0-----:R-:W3:Y:S01]  /*5a0d0*/  LDL.LU.64 R18, [R1+0x2c90] ;  /* 0x002c900001127983 */ /* 0x001ee20000300a00 */
[----:B-----5:R-:W-:-:S02]  /*5a0e0*/  LEA R14, P3, R16, R0, 0x1 ;  /* 0x00000000100e7211 */ /* 0x020fc400078608ff */
[C---:B------:R-:W-:Y:S02]  /*5a0f0*/  LEA R26, P6, R17.reuse, R0, 0x1 ;  /* 0x00000000111a7211 */ /* 0x040fe400078c08ff */
[-C--:B------:R-:W-:Y:S02]  /*5a100*/  LEA.HI.X.SX32 R15, R16, R2.reuse, 0x1, P3 ;  /* 0x00000002100f7211 */ /* 0x080fe400018f0eff */
[----:B------:R-:W-:-:S03]  /*5a110*/  LEA.HI.X.SX32 R27, R17, R2, 0x1, P6 ;  /* 0x00000002111b7211 */ /* 0x000fc600030f0eff */
[----:B------:R0:W-:Y:S01]  /*5a120*/  STL.64 [R1+0xf8], R14 ;  /* 0x0000f80e01007387 */ /* 0x0001e20000100a00 */
[----:B------:R-:W-:-:S03]  /*5a130*/  LEA R3, R25, R5, 0x2 ;  /* 0x0000000519037211 */ /* 0x000fc600078e10ff */
[----:B0-----:R-:W4:Y:S04]  /*5a140*/  LDL.LU.64 R14, [R1+0x2c88] ;  /* 0x002c8800010e7983 */ /* 0x001f280000300a00 */
[----:B--2---:R0:W-:Y:S04]  /*5a150*/  STL.64 [R1+0x2c60], R28 ;  /* 0x002c601c01007387 */ /* 0x0041e80000100a00 */
[----:B------:R3:W-:Y:S01]  /*5a160*/  STL.64 [R1+0xf0], R26 ;  /* 0x0000f01a01007387 */ /* 0x0007e20000100a00 */
[----:B0-----:R-:W-:Y:S02]  /*5a170*/  MOV R29, R4 ;  /* 0x00000004001d7202 */ /* 0x001fe40000000f00 */
[----:B---3--:R-:W-:-:S02]  /*5a180*/  LEA R26, P2, R18, R0, 0x1 ;  /* 0x00000000121a7211 */ /* 0x008fc400078408ff */
[C---:B------:R-:W-:Y:S02]  /*5a190*/  LEA R4, P3, R19.reuse, R0, 0x1 ;  /* 0x0000000013047211 */ /* 0x040fe400078608ff */
[-C--:B------:R-:W-:Y:S02]  /*5a1a0*/  LEA.HI.X.SX32 R27, R18, R2.reuse, 0x1, P2 ;  /* 0x00000002121b7211 */ /* 0x080fe400010f0eff */
[----:B------:R-:W-:-:S03]  /*5a1b0*/  LEA.HI.X.SX32 R5, R19, R2, 0x1, P3 ;  /* 0x0000000213057211 */ /* 0x000fc600018f0eff */
[----:B------:R0:W-:Y:S04]  /*5a1c0*/  STL.64 [R1+0xe8], R26 ;  /* 0x0000e81a01007387 */ /* 0x0001e80000100a00 */
[----:B0-----:R-:W2:Y:S04]  /*5a1d0*/  LDL.LU.64 R26, [R1+0x2c80] ;  /* 0x002c8000011a7983 */ /* 0x001ea80000300a00 */
[----:B------:R0:W-:Y:S04]  /*5a1e0*/  STL.64 [R1+0xe0], R4 ;  /* 0x0000e00401007387 */ /* 0x0001e80000100a00 */
[----:B0-----:R-:W3:Y:S01]  /*5a1f0*/  LDL.LU R5, [R1+0x2c78] ;  /* 0x002c780001057983 */ /* 0x001ee20000300800 */
[----:B------:R-:W-:Y:S01]  /*5a200*/  IMAD R8, R25, 0x4, R3 ;  /* 0x0000000419087824 */ /* 0x000fe200078e0203 */
[----:B------:R-:W-:-:S04]  /*5a210*/  MOV R7, R12 ;  /* 0x0000000c00077202 */ /* 0x000fc80000000f00 */
[----:B------:R-:W-:Y:S02]  /*5a220*/  LEA R12, R25, R8, 0x2 ;  /* 0x00000008190c7211 */ /* 0x000fe400078e10ff */
[----:B------:R-:W-:Y:S02]  /*5a230*/  MOV R16, R22 ;  /* 0x0000001600107202 */ /* 0x000fe40000000f00 */
[----:B----4-:R-:W-:Y:S01]  /*5a240*/  LEA R22, P6, R15, R0, 0x1 ;  /* 0x000000000f167211 */ /* 0x010fe200078c08ff */
[C---:B------:R-:W-:Y:S01]  /*5a250*/  IMAD R6, R25.reuse, 0x4, R12 ;  /* 0x0000000419067824 */ /* 0x040fe200078e020c */
[----:B------:R-:W-:Y:S02]  /*5a260*/  MOV R17, R23 ;  /* 0x0000001700117202 */ /* 0x000fe40000000f00 */
[----:B------:R-:W-:Y:S01]  /*5a270*/  MOV R11, R7 ;  /* 0x00000007000b7202 */ /* 0x000fe20000000f00 */
[----:B------:R-:W-:Y:S01]  /*5a280*/  IMAD R10, R25, 0x4, R6 ;  /* 0x00000004190a7824 */ /* 0x000fe200078e0206 */
[----:B------:R-:W-:-:S04]  /*5a290*/  LEA.HI.X.SX32 R23, R15, R2, 0x1, P6 ;  /* 0x000000020f177211 */ /* 0x000fc800030f0eff */
[----:B------:R0:W-:Y:S01]  /*5a2a0*/  STL.64 [R1+0x2c68], R10 ;  /* 0x002c680a01007387 */ /* 0x0001e20000100a00 */
[----:B------:R-:W-:-:S03]  /*5a2b0*/  LEA R4, R25, R10, 0x2 ;  /* 0x0000000a19047211 */ /* 0x000fc600078e10ff */
[----:B------:R1:W-:Y:S01]  /*5a2c0*/  STL.64 [R1+0xd8], R22 ;  /* 0x0000d81601007387 */ /* 0x0003e20000100a00 */
[-C--:B0-----:R-:W-:Y:S02]  /*5a2d0*/  LEA R10, P3, R14, R0.reuse, 0x1 ;  /* 0x000000000e0a7211 */ /* 0x081fe400078608ff */
[----:B-1----:R-:W-:-:S04]  /*5a2e0*/  LEA R22, P2, R13, R0, 0x1 ;  /* 0x000000000d167211 */ /* 0x002fc800078408ff */
[-C--:B------:R-:W-:Y:S02]  /*5a2f0*/  LEA.HI.X.SX32 R23, R13, R2.reuse, 0x1, P2 ;  /* 0x000000020d177211 */ /* 0x080fe400010f0eff */
[----:B------:R-:W-:-:S03]  /*5a300*/  LEA.HI.X.SX32 R11, R14, R2, 0x1, P3 ;  /* 0x000000020e0b7211 */ /* 0x000fc600018f0eff */
[----:B------:R0:W-:Y:S01]  /*5a310*/  STL.64 [R1+0xd0], R22 ;  /* 0x0000d01601007387 */ /* 0x0001e20000100a00 */
[----:B------:R-:W-:-:S03]  /*5a320*/  LEA R28, P3, R8, R0, 0x1 ;  /* 0x00000000081c7211 */ /* 0x000fc600078608ff */
[----:B0-----:R-:W4:Y:S01]  /*5a330*/  LDL.LU.64 R22, [R1+0x2c70] ;  /* 0x002c700001167983 */ /* 0x001f220000300a00 */
[----:B---3--:R-:W-:-:S04]  /*5a340*/  LEA R18, P6, R5, R0, 0x1 ;  /* 0x0000000005127211 */ /* 0x008fc800078c08ff */
[----:B------:R-:W-:-:S05]  /*5a350*/  LEA.HI.X.SX32 R19, R5, R2, 0x1, P6 ;  /* 0x0000000205137211 */ /* 0x000fca00030f0eff */
[----:B------:R-:W-:Y:S04]  /*5a360*/  STL.64 [R1+0xc0], R18 ;  /* 0x0000c01201007387 */ /* 0x000fe80000100a00 */
[----:B------:R0:W-:Y:S02]  /*5a370*/  STL.64 [R1+0xc8], R10 ;  /* 0x0000c80a01007387 */ /* 0x0001e40000100a00 */
[C---:B0-----:R-:W-:Y:S02]  /*5a380*/  LEA R10, P2, R3.reuse, R0, 0x1 ;  /* 0x00000000030a7211 */ /* 0x041fe400078408ff */
[----:B------:R-:W-:Y:S02]  /*5a390*/  MOV R18, R29 ;  /* 0x0000001d00127202 */ /* 0x000fe40000000f00 */
[----:B------:R-:W-:-:S02]  /*5a3a0*/  LEA.HI.X.SX32 R11, R3, R2, 0x1, P2 ;  /* 0x00000002030b7211 */ /* 0x000fc400010f0eff */
[----:B------:R-:W-:-:S03]  /*5a3b0*/  LEA.HI.X.SX32 R29, R8, R2, 0x1, P3 ;  /* 0x00000002081d7211 */ /* 0x000fc600018f0eff */
[----:B------:R0:W-:Y:S04]  /*5a3c0*/  STL.64 [R1+0xb8], R10 ;  /* 0x0000b80a01007387 */ /* 0x0001e80000100a00 */
[----:B0-----:R-:W3:Y:S04]  /*5a3d0*/  LDL.LU.64 R10, [R1+0x2c68] ;  /* 0x002c6800010a7983 */ /* 0x001ee80000300a00 */
[----:B------:R0:W-:Y:S04]  /*5a3e0*/  STL.64 [R1+0xb0], R28 ;  /* 0x0000b01c01007387 */ /* 0x0001e80000100a00 */
[----:B0-----:R-:W5:Y:S01]  /*5a3f0*/  LDL.LU.64 R28, [R1+0x2c60] ;  /* 0x002c6000011c7983 */ /* 0x001f620000300a00 */
[----:B------:R-:W-:-:S02]  /*5a400*/  LEA R7, R25, R4, 0x2 ;  /* 0x0000000419077211 */ /* 0x000fc400078e10ff */
[----:B------:R-:W-:-:S03]  /*5a410*/  LEA R14, P6, R12, R0, 0x1 ;  /* 0x000000000c0e7211 */ /* 0x000fc600078c08ff */
[C---:B------:R-:W-:Y:S01]  /*5a420*/  IMAD R9, R25.reuse, 0x4, R7 ;  /* 0x0000000419097824 */ /* 0x040fe200078e0207 */
[----:B------:R-:W-:Y:S02]  /*5a430*/  LEA.HI.X.SX32 R15, R12, R2, 0x1, P6 ;  /* 0x000000020c0f7211 */ /* 0x000fe400030f0eff */
[C---:B------:R-:W-:Y:S02]  /*5a440*/  LEA R12, P6, R4.reuse, R0, 0x1 ;  /* 0x00000000040c7211 */ /* 0x040fe400078c08ff */
[C---:B------:R-:W-:Y:S02]  /*5a450*/  LEA R5, R25.reuse, R9, 0x2 ;  /* 0x0000000919057211 */ /* 0x040fe400078e10ff */
[----:B------:R-:W-:Y:S02]  /*5a460*/  LEA.HI.X.SX32 R13, R4, R2, 0x1, P6 ;  /* 0x00000002040d7211 */ /* 0x000fe400030f0eff */
[----:B------:R-:W-:-:S05]  /*5a470*/  LEA R3, R25, R5, 0x2 ;  /* 0x0000000519037211 */ /* 0x000fca00078e10ff */
[----:B------:R-:W-:Y:S01]  /*5a480*/  IMAD R8, R25, 0x4, R3 ;  /* 0x0000000419087824 */ /* 0x000fe200078e0203 */
[----:B-----5:R0:W-:Y:S04]  /*5a490*/  STL.64 [R1+0x2c58], R28 ;  /* 0x002c581c01007387 */ /* 0x0201e80000100a00 */
[----:B------:R3:W-:Y:S01]  /*5a4a0*/  STL.64 [R1+0xa8], R14 ;  /* 0x0000a80e01007387 */ /* 0x0007e20000100a00 */
[-C--:B0-----:R-:W-:Y:S02]  /*5a4b0*/  LEA R28, P2, R6, R0.reuse, 0x1 ;  /* 0x00000000061c7211 */ /* 0x081fe400078408ff */
[----:B---3--:R-:W-:Y:S02]  /*5a4c0*/  LEA R14, P3, R10, R0, 0x1 ;  /* 0x000000000a0e7211 */ /* 0x008fe400078608ff */
[----:B------:R-:W-:-:S02]  /*5a4d0*/  LEA.HI.X.SX32 R29, R6, R2, 0x1, P2 ;  /* 0x00000002061d7211 */ /* 0x000fc400010f0eff */
[----:B------:R-:W-:-:S03]  /*5a4e0*/  LEA.HI.X.SX32 R15, R10, R2, 0x1, P3 ;  /* 0x000000020a0f7211 */ /* 0x000fc600018f0eff */
[----:B------:R0:W-:Y:S04]  /*5a4f0*/  STL.64 [R1+0xa0], R28 ;  /* 0x0000a01c01007387 */ /* 0x0001e80000100a00 */
[----:B------:R1:W-:Y:S04]  /*5a500*/  STL.64 [R1+0x98], R14 ;  /* 0x0000980e01007387 */ /* 0x0003e80000100a00 */
[----:B------:R3:W-:Y:S01]  /*5a510*/  STL.64 [R1+0x90], R12 ;  /* 0x0000900c01007387 */ /* 0x0007e20000100a00 */
[-C--:B0-----:R-:W-:Y:S02]  /*5a520*/  LEA R28, P2, R7, R0.reuse, 0x1 ;  /* 0x00000000071c7211 */ /* 0x081fe400078408ff */
[----:B-1----:R-:W-:-:S02]  /*5a530*/  LEA R14, P3, R9, R0, 0x1 ;  /* 0x00000000090e7211 */ /* 0x002fc400078608ff */
[----:B------:R-:W-:Y:S02]  /*5a540*/  LEA.HI.X.SX32 R29, R7, R2, 0x1, P2 ;  /* 0x00000002071d7211 */ /* 0x000fe400010f0eff */
[----:B---3--:R-:W-:Y:S02]  /*5a550*/  LEA R12, P6, R5, R0, 0x1 ;  /* 0x00000000050c7211 */ /* 0x008fe400078c08ff */
[----:B------:R-:W-:Y:S02]  /*5a560*/  LEA R6, R25, R8, 0x2 ;  /* 0x0000000819067211 */ /* 0x000fe400078e10ff */
[-C--:B------:R-:W-:Y:S02]  /*5a570*/  LEA.HI.X.SX32 R15, R9, R2.reuse, 0x1, P3 ;  /* 0x00000002090f7211 */ /* 0x080fe400018f0eff */
[----:B------:R-:W-:Y:S01]  /*5a580*/  LEA.HI.X.SX32 R13, R5, R2, 0x1, P6 ;  /* 0x00000002050d7211 */ /* 0x000fe200030f0eff */
[----:B------:R0:W-:Y:S01]  /*5a590*/  STL.64 [R1+0x88], R28 ;  /* 0x0000881c01007387 */ /* 0x0001e20000100a00 */
[----:B------:R-:W-:-:S03]  /*5a5a0*/  LEA R4, R25, R6, 0x2 ;  /* 0x0000000619047211 */ /* 0x000fc600078e10ff */
[----:B------:R1:W-:Y:S01]  /*5a5b0*/  STL.64 [R1+0x80], R14 ;  /* 0x0000800e01007387 */ /* 0x0003e20000100a00 */
[----:B------:R-:W-:-:S03]  /*5a5c0*/  LEA R7, R25, R4, 0x2 ;  /* 0x0000000419077211 */ /* 0x000fc600078e10ff */
[----:B------:R3:W-:Y:S01]  /*5a5d0*/  STL.64 [R1+0x78], R12 ;  /* 0x0000780c01007387 */ /* 0x0007e20000100a00 */
[CC--:B0-----:R-:W-:Y:S02]  /*5a5e0*/  LEA R28, P2, R3.reuse, R0.reuse, 0x1 ;  /* 0x00000000031c7211 */ /* 0x0c1fe400078408ff */
[----:B-1----:R-:W-:Y:S02]  /*5a5f0*/  LEA R14, P3, R8, R0, 0x1 ;  /* 0x00000000080e7211 */ /* 0x002fe400078608ff */
[----:B------:R-:W-:Y:S02]  /*5a600*/  LEA.HI.X.SX32 R29, R3, R2, 0x1, P2 ;  /* 0x00000002031d7211 */ /* 0x000fe400010f0eff */
[----:B---3--:R-:W-:Y:S02]  /*5a610*/  LEA R12, P6, R6, R0, 0x1 ;  /* 0x00000000060c7211 */ /* 0x008fe400078c08ff */
[-C--:B------:R-:W-:Y:S02]  /*5a620*/  LEA.HI.X.SX32 R15, R8, R2.reuse, 0x1, P3 ;  /* 0x00000002080f7211 */ /* 0x080fe400018f0eff */
[----:B------:R-:W-:Y:S01]  /*5a630*/  LEA.HI.X.SX32 R13, R6, R2, 0x1, P6 ;  /* 0x00000002060d7211 */ /* 0x000fe200030f0eff */
[----:B------:R-:W-:Y:S01]  /*5a640*/  IMAD R5, R25, 0x4, R7 ;  /* 0x0000000419057824 */ /* 0x000fe200078e0207 */
[----:B------:R0:W-:Y:S04]  /*5a650*/  STL.64 [R1+0x70], R28 ;  /* 0x0000701c01007387 */ /* 0x0001e80000100a00 */
[----:B------:R-:W-:-:S02]  /*5a660*/  LEA R8, P6, R5, R0, 0x1 ;  /* 0x0000000005087211 */ /* 0x000fc400078c08ff */
[----:B------:R-:W-:Y:S01]  /*5a670*/  LEA R3, R25, R5, 0x2 ;  /* 0x0000000519037211 */ /* 0x000fe200078e10ff */
[----:B0-----:R-:W3:Y:S04]  /*5a680*/  LDL.LU.64 R28, [R1+0x2c58] ;  /* 0x002c5800011c7983 */ /* 0x001ee80000300a00 */
[----:B------:R0:W-:Y:S04]  /*5a690*/  STL.64 [R1+0x68], R14 ;  /* 0x0000680e01007387 */ /* 0x0001e80000100a00 */
[----:B------:R1:W-:Y:S01]  /*5a6a0*/  STL.64 [R1+0x60], R12 ;  /* 0x0000600c01007387 */ /* 0x0003e20000100a00 */
[----:B------:R-:W-:-:S02]  /*5a6b0*/  LEA.HI.X.SX32 R9, R5, R2, 0x1, P6 ;  /* 0x0000000205097211 */ /* 0x000fc400030f0eff */
[CC--:B0-----:R-:W-:Y:S02]  /*5a6c0*/  LEA R14, P2, R4.reuse, R0.reuse, 0x1 ;  /* 0x00000000040e7211 */ /* 0x0c1fe400078408ff */
[C---:B-1----:R-:W-:Y:S02]  /*5a6d0*/  LEA R12, P3, R7.reuse, R0, 0x1 ;  /* 0x00000000070c7211 */ /* 0x042fe400078608ff */
[-C--:B------:R-:W-:Y:S02]  /*5a6e0*/  LEA.HI.X.SX32 R15, R4, R2.reuse, 0x1, P2 ;  /* 0x00000002040f7211 */ /* 0x080fe400010f0eff */
[----:B------:R-:W-:Y:S02]  /*5a6f0*/  LEA.HI.X.SX32 R13, R7, R2, 0x1, P3 ;  /* 0x00000002070d7211 */ /* 0x000fe400018f0eff */
[----:B------:R-:W-:Y:S01]  /*5a700*/  LEA R6, R25, R3, 0x2 ;  /* 0x0000000319067211 */ /* 0x000fe200078e10ff */
[----:B------:R-:W-:Y:S01]  /*5a710*/  STL.64 [R1+0x58], R14 ;  /* 0x0000580e01007387 */ /* 0x000fe20000100a00 */
[----:B------:R-:W-:-:S03]  /*5a720*/  LEA R10, P3, R3, R0, 0x1 ;  /* 0x00000000030a7211 */ /* 0x000fc600078608ff */
[----:B------:R-:W-:Y:S01]  /*5a730*/  STL.64 [R1+0x50], R12 ;  /* 0x0000500c01007387 */ /* 0x000fe20000100a00 */
[----:B------:R-:W-:-:S03]  /*5a740*/  IMAD.MOV.U32 R19, RZ, RZ, R11 ;  /* 0x000000ffff137224 */ /* 0x000fc600078e000b */
[----:B------:R0:W-:Y:S01]  /*5a750*/  STL.64 [R1+0x48], R8 ;  /* 0x0000480801007387 */ /* 0x0001e20000100a00 */
[----:B------:R-:W-:Y:S02]  /*5a760*/  LEA.HI.X.SX32 R11, R3, R2, 0x1, P3 ;  /* 0x00000002030b7211 */ /* 0x000fe400018f0eff */
[----:B0-----:R-:W-:-:S04]  /*5a770*/  LEA R8, P6, R6, R0, 0x1 ;  /* 0x0000000006087211 */ /* 0x001fc800078c08ff */
[----:B------:R-:W-:Y:S01]  /*5a780*/  LEA.HI.X.SX32 R9, R6, R2, 0x1, P6 ;  /* 0x0000000206097211 */ /* 0x000fe200030f0eff */
[----:B------:R0:W-:Y:S04]  /*5a790*/  STL.64 [R1+0x40], R10 ;  /* 0x0000400a01007387 */ /* 0x0001e80000100a00 */
[----:B------:R1:W-:Y:S04]  /*5a7a0*/  STL.64 [R1+0x38], R8 ;  /* 0x0000380801007387 */ /* 0x0003e80000100a00 */
[----:B0-----:R-:W5:Y:S01]  /*5a7b0*/  LDL.LU R10, [R1+0x1a8] ;  /* 0x0001a800010a7983 */ /* 0x001f620000300800 */
[----:B------:R-:W-:-:S04]  /*5a7c0*/  LEA R4, R25, R6, 0x2 ;  /* 0x0000000619047211 */ /* 0x000fc800078e10ff */
[----:B------:R-:W-:Y:S02]  /*5a7d0*/  LEA R5, R25, R4, 0x2 ;  /* 0x0000000419057211 */ /* 0x000fe400078e10ff */
[CC--:B------:R-:W-:Y:S02]  /*5a7e0*/  LEA R12, P3, R4.reuse, R0.reuse, 0x1 ;  /* 0x00000000040c7211 */ /* 0x0c0fe400078608ff */
[C---:B-1----:R-:W-:Y:S02]  /*5a7f0*/  LEA R8, P6, R5.reuse, R0, 0x1 ;  /* 0x0000000005087211 */ /* 0x042fe400078c08ff */
[-C--:B------:R-:W-:Y:S02]  /*5a800*/  LEA.HI.X.SX32 R13, R4, R2.reuse, 0x1, P3 ;  /* 0x00000002040d7211 */ /* 0x080fe400018f0eff */
[----:B------:R-:W-:Y:S02]  /*5a810*/  FSETP.NEU.AND P2, PT, R18, RZ, PT ;  /* 0x000000ff1200720b */ /* 0x000fe40003f4d000 */
[----:B------:R-:W-:-:S02]  /*5a820*/  LEA.HI.X.SX32 R9, R5, R2, 0x1, P6 ;  /* 0x0000000205097211 */ /* 0x000fc400030f0eff */
[----:B------:R-:W-:-:S04]  /*5a830*/  LEA R3, R25, R5, 0x2 ;  /* 0x0000000519037211 */ /* 0x000fc800078e10ff */
[----:B------:R-:W-:Y:S01]  /*5a840*/  LEA R6, R25, R3, 0x2 ;  /* 0x0000000319067211 */ /* 0x000fe200078e10ff */
[----:B-----5:R-:W-:Y:S04]  /*5a850*/  STL [R1+0x2c54], R10 ;  /* 0x002c540a01007387 */ /* 0x020fe80000100800 */
[----:B------:R0:W-:Y:S04]  /*5a860*/  STL [R1+0x2c10], R4 ;  /* 0x002c100401007387 */ /* 0x0001e80000100800 */
[----:B0-----:R-:W5:Y:S04]  /*5a870*/  LDL.LU R4, [R1+0x188] ;  /* 0x0001880001047983 */ /* 0x001f680000300800 */
[----:B------:R-:W5:Y:S04]  /*5a880*/  LDL.LU R18, [R1+0x1b8] ;  /* 0x0001b80001127983 */ /* 0x000f680000300800 */
[----:B------:R-:W-:Y:S04]  /*5a890*/  STL.64 [R1+0x30], R12 ;  /* 0x0000300c01007387 */ /* 0x000fe80000100a00 */
[----:B------:R0:W-:Y:S04]  /*5a8a0*/  STL [R1+0x2c20], R5 ;  /* 0x002c200501007387 */ /* 0x0001e80000100800 */
[----:B0-----:R-:W5:Y:S04]  /*5a8b0*/  LDL.LU R5, [R1+0x178] ;  /* 0x0001780001057983 */ /* 0x001f680000300800 */
[----:B------:R-:W-:Y:S04]  /*5a8c0*/  STL.64 [R1+0x28], R8 ;  /* 0x0000280801007387 */ /* 0x000fe80000100a00 */
[----:B------:R-:W5:Y:S01]  /*5a8d0*/  LDL.LU R25, [R1+0x198] ;  /* 0x0001980001197983 */ /* 0x000f620000300800 */
[-C--:B------:R-:W-:Y:S01]  /*5a8e0*/  LEA R12, P3, R3, R0.reuse, 0x1 ;  /* 0x00000000030c7211 */ /* 0x080fe200078608ff */
[----:B---3--:R-:W-:Y:S01]  /*5a8f0*/  IMAD.MOV.U32 R10, RZ, RZ, R28 ;  /* 0x000000ffff0a7224 */ /* 0x008fe200078e001c */
[----:B------:R-:W-:-:S02]  /*5a900*/  LEA R28, P6, R6, R0, 0x1 ;  /* 0x00000000061c7211 */ /* 0x000fc400078c08ff */
[-C--:B------:R-:W-:Y:S02]  /*5a910*/  LEA.HI.X.SX32 R13, R3, R2.reuse, 0x1, P3 ;  /* 0x00000002030d7211 */ /* 0x080fe400018f0eff */
[----:B------:R-:W-:Y:S02]  /*5a920*/  MOV R11, R29 ;  /* 0x0000001d000b7202 */ /* 0x000fe40000000f00 */
[----:B------:R-:W-:Y:S02]  /*5a930*/  LEA.HI.X.SX32 R29, R6, R2, 0x1, P6 ;  /* 0x00000002061d7211 */ /* 0x000fe400030f0eff */
[----:B------:R-:W-:Y:S02]  /*5a940*/  PRMT R0, R19, 0x7632, R0 ;  /* 0x0000763213007816 */ /* 0x000fe40000000000 */
[----:B--2---:R-:W-:Y:S02]  /*5a950*/  PRMT R3, R27, 0x7632, R3 ;  /* 0x000076321b037816 */ /* 0x004fe40000000003 */
[----:B------:R-:W-:Y:S01]  /*5a960*/  PRMT R2, R26, 0x7632, R2 ;  /* 0x000076321a027816 */ /* 0x000fe20000000002 */
[----:B----4-:R-:W-:Y:S04]  /*5a970*/  STG.E.U16 [R22.64], R0 ;  /* 0x0000000016007986 */ /* 0x010fe8000c101506 */
[----:B------:R-:W-:Y:S04]  /*5a980*/  STG.E.U16 [R20.64], R3 ;  /* 0x0000000314007986 */ /* 0x000fe8000c101506 */
[----:B-----5:R0:W-:Y:S04]  /*5a990*/  STL [R1+0x2c50], R25 ;  /* 0x002c501901007387 */ /* 0x0201e80000100800 */
[----:B0-----:R-:W2:Y:S04]  /*5a9a0*/  LDL.LU R25, [R1+0x168] ;  /* 0x0001680001197983 */ /* 0x001ea80000300800 */
[----:B------:R-:W3:Y:S04]  /*5a9b0*/  LDL.LU.64 R8, [R1+0x358] ;  /* 0x0003580001087983 */ /* 0x000ee80000300a00 */
[----:B------:R0:W-:Y:S04]  /*5a9c0*/  STL.64 [R1+0x20], R12 ;  /* 0x0000200c01007387 */ /* 0x0001e80000100a00 */
[----:B0-----:R-:W4:Y:S04]  /*5a9d0*/  LDL.LU.64 R12, [R1+0x350] ;  /* 0x00035000010c7983 */ /* 0x001f280000300a00 */
[----:B------:R-:W2:Y:S04]  /*5a9e0*/  LDL.LU.64 R6, [R1+0x360] ;  /* 0x0003600001067983 */ /* 0x000ea80000300a00 */
[----:B------:R0:W-:Y:S04]  /*5a9f0*/  STL.64 [R1+0x2aa8], R28 ;  /* 0x002aa81c01007387 */ /* 0x0001e80000100a00 */
[----:B------:R-:W5:Y:S01]  /*5aa00*/  LDL.LU.64 R14, [R1+0x348] ;  /* 0x00034800010e7983 */ /* 0x000f620000300a00 */
[----:B0-----:R-:W-:-:S02]  /*5aa10*/  MOV R28, R16 ;  /* 0x00000010001c7202 */ /* 0x001fc40000000f00 */
[----:B------:R-:W-:Y:S02]  /*5aa20*/  MOV R29, R17 ;  /* 0x00000011001d7202 */ /* 0x000fe40000000f00 */
[----:B------:R-:W2:Y:S04]  /*5aa30*/  LDL.LU.64 R16, [R1+0x340] ;  /* 0x0003400001107983 */ /* 0x000ea80000300a00 */
[----:B------:R-:W2:Y:S04]  /*5aa40*/  LDL.LU.64 R26, [R1+0x338] ;  /* 0x00033800011a7983 */ /* 0x000ea80000300a00 */
[----:B------:R-:W2:Y:S04]  /*5aa50*/  LDL.LU.64 R22, [R1+0x318] ;  /* 0x0003180001167983 */ /* 0x000ea80000300a00 */
[----:B------:R0:W-:Y:S04]  /*5aa60*/  STL [R1+0x2c30], R3 ;  /* 0x002c300301007387 */ /* 0x0001e80000100800 */
[----:B0-----:R-:W4:Y:S04]  /*5aa70*/  LDL.LU R3, [R1+0x158] ;  /* 0x0001580001037983 */ /* 0x001f280000300800 */
[----:B------:R-:W2:Y:S04]  /*5aa80*/  LDL.LU.64 R20, [R1+0x2d0] ;  /* 0x0002d00001147983 */ /* 0x000ea80000300a00 */
[----:B--2---:R0:W-:Y:S04]  /*5aa90*/  STL.64 [R1+0x2c18], R20 ;  /* 0x002c181401007387 */ /* 0x0041e80000100a00 */
[----:B0-----:R-:W2:Y:S04]  /*5aaa0*/  LDL.LU.64 R20, [R1+0x2d8] ;  /* 0x0002d80001147983 */ /* 0x001ea80000300a00 */
[----:B--2---:R0:W-:Y:S04]  /*5aab0*/  STL.64 [R1+0x2c28], R20 ;  /* 0x002c281401007387 */ /* 0x0041e80000100a00 */
[----:B0-----:R-:W2:Y:S01]  /*5aac0*/  LDL.LU.64 R20, [R1+0x2e0] ;  /* 0x0002e00001147983 */ /* 0x001ea20000300a00 */
[----:B------:R-:W-:-:S03]  /*5aad0*/  PRMT R0, R24, 0x7632, R0 ;  /* 0x0000763218007816 */ /* 0x000fc60000000000 */
[----:B--2---:R0:W-:Y:S04]  /*5aae0*/  STL.64 [R1+0x2c38], R20 ;  /* 0x002c381401007387 */ /* 0x0041e80000100a00 */
[----:B0-----:R-:W2:Y:S04]  /*5aaf0*/  LDL.LU.64 R20, [R1+0x308] ;  /* 0x0003080001147983 */ /* 0x001ea80000300a00 */
[----:B------:R-:W-:Y:S04]  /*5ab00*/  STG.E.U16 [R10.64], R2 ;  /* 0x000000020a007986 */ /* 0x000fe8000c101506 */
[----:B------:R-:W-:Y:S04]  /*5ab10*/  STG.E.U16 [R28.64], R0 ;  /* 0x000000001c007986 */ /* 0x000fe8000c101506 */
[----:B--2---:R0:W-:Y:S04]  /*5ab20*/  STL [R1+0x2c40], R21 ;  /* 0x002c401501007387 */ /* 0x0041e80000100800 */
[----:B0-----:R-:W3:Y:S04]  /*5ab30*/  LDL.LU R21, [R1+0x148] ;  /* 0x0001480001157983 */ /* 0x001ee80000300800 */
[----:B------:R-:W2:Y:S04]  /*5ab40*/  LDL.LU R10, [R1+0x2c54] ;  /* 0x002c5400010a7983 */ /* 0x000ea80000300800 */
[----:B------:R-:W2:Y:S04]  /*5ab50*/  LDL.LU.64 R28, [R1+0x2b0] ;  /* 0x0002b000011c7983 */ /* 0x000ea80000300a00 */
[----:B------:R-:W-:Y:S01]  /*5ab60*/  STG.E.U16 [R6.64], R25 ;  /* 0x0000001906007986 */ /* 0x000fe2000c101506 */
[----:B------:R-:W-:-:S03]  /*5ab70*/  PRMT R0, R25, 0x7632, R0 ;  /* 0x0000763219007816 */ /* 0x000fc60000000000 */
[----:B---3--:R-:W-:Y:S04]  /*5ab80*/  STG.E.U16 [R8.64], R21 ;  /* 0x0000001508007986 */ /* 0x008fe8000c101506 */
[----:B----4-:R-:W-:Y:S04]  /*5ab90*/  STG.E.U16 [R12.64], R3 ;  /* 0x000000030c007986 */ /* 0x010fe8000c101506 */
[----:B--2---:R0:W-:Y:S04]  /*5aba0*/  STL.64 [R1+0x2c48], R28 ;  /* 0x002c481c01007387 */ /* 0x0041e80000100a00 */
[----:B-----5:R1:W-:Y:S04]  /*5abb0*/  STG.E.U16 [R14.64], R5 ;  /* 0x000000050e007986 */ /* 0x0203e8000c101506 */
[----:B0-----:R-:W2:Y:S04]  /*5abc0*/  LDL.LU.64 R28, [R1+0x310] ;  /* 0x00031000011c7983 */ /* 0x001ea80000300a00 */
[----:B------:R-:W3:Y:S04]  /*5abd0*/  LDL.LU.64 R6, [R1+0x2a8] ;  /* 0x0002a80001067983 */ /* 0x000ee80000300a00 */
[----:B------:R-:W4:Y:S04]  /*5abe0*/  LDL.LU.64 R8, [R1+0x2a0] ;  /* 0x0002a00001087983 */ /* 0x000f280000300a00 */
[----:B------:R-:W5:Y:S04]  /*5abf0*/  LDL.LU.64 R12, [R1+0x278] ;  /* 0x00027800010c7983 */ /* 0x000f680000300a00 */
[----:B------:R-:W2:Y:S04]  /*5ac00*/  LDL.LU R19, [R1+0x16c] ;  /* 0x00016c0001137983 */ /* 0x000ea80000300800 */
[----:B------:R-:W2:Y:S04]  /*5ac10*/  LDL.LU R11, [R1+0x14c] ;  /* 0x00014c00010b7983 */ /* 0x000ea80000300800 */
[----:B-1----:R-:W2:Y:S04]  /*5ac20*/  LDL.LU.64 R14, [R1+0x18] ;  /* 0x00001800010e7983 */ /* 0x002ea80000300a00 */
[----:B------:R-:W2:Y:S04]  /*5ac30*/  LDL.LU R24, [R1+0x39c] ;  /* 0x00039c0001187983 */ /* 0x000ea80000300800 */
[----:B------:R0:W-:Y:S04]  /*5ac40*/  STG.E.U16 [R16.64], R4 ;  /* 0x0000000410007986 */ /* 0x0001e8000c101506 */
[----:B------:R1:W-:Y:S04]  /*5ac50*/  STG.E.U16 [R26.64], R10 ;  /* 0x0000000a1a007986 */ /* 0x0003e8000c101506 */
[----:B------:R1:W-:Y:S04]  /*5ac60*/  STG.E.U16 [R22.64], R18 ;  /* 0x0000001216007986 */ /* 0x0003e8000c101506 */
[----:B0-----:R-:W2:Y:S04]  /*5ac70*/  LDL.LU.64 R16, [R1+0x10] ;  /* 0x0000100001107983 */ /* 0x001ea80000300a00 */
[----:B-1----:R-:W2:Y:S04]  /*5ac80*/  LDL.LU R26, [R1+0x15c] ;  /* 0x00015c00011a7983 */ /* 0x002ea80000300800 */
[----:B------:R-:W2:Y:S04]  /*5ac90*/  LDL.LU.64 R22, [R1+0x8] ;  /* 0x0000080001167983 */ /* 0x000ea80000300a00 */
[----:B------:R-:W2:Y:S04]  /*5aca0*/  LDL.LU R27, [R1+0x17c] ;  /* 0x00017c00011b7983 */ /* 0x000ea80000300800 */
[----:B------:R-:W2:Y:S01]  /*5acb0*/  LDL.LU R25, [R1+0x2c50] ;  /* 0x002c500001197983 */ /* 0x000ea20000300800 */
[----:B------:R-:W-:-:S03]  /*5acc0*/  PRMT R2, R21, 0x7632, R2 ;  /* 0x0000763215027816 */ /* 0x000fc60000000002 */
[----:B--2---:R0:W-:Y:S04]  /*5acd0*/  STG.E.U16 [R28.64], R25 ;  /* 0x000000191c007986 */ /* 0x0041e8000c101506 */
[----:B0-----:R-:W2:Y:S04]  /*5ace0*/  LDL.LU.64 R28, [R1+0x2c48] ;  /* 0x002c4800011c7983 */ /* 0x001ea80000300a00 */
[----:B------:R-:W2:Y:S04]  /*5acf0*/  LDL.LU R21, [R1+0x2c40] ;  /* 0x002c400001157983 */ /* 0x000ea80000300800 */
[----:B--2---:R0:W-:Y:S04]  /*5ad00*/  STG.E.U16 [R20.64], R0 ;  /* 0x0000000014007986 */ /* 0x0041e8000c101506 */
[----:B0-----:R-:W2:Y:S01]  /*5ad10*/  LDL.LU.64 R20, [R1+0x2c38] ;  /* 0x002c380001147983 */ /* 0x001ea20000300a00 */
[----:B------:R-:W-:-:S03]  /*5ad20*/  PRMT R0, R3, 0x7632, R0 ;  /* 0x0000763203007816 */ /* 0x000fc60000000000 */
[----:B------:R-:W3:Y:S04]  /*5ad30*/  LDL.LU R3, [R1+0x2c30] ;  /* 0x002c300001037983 */ /* 0x000ee80000300800 */
[----:B--2---:R0:W-:Y:S04]  /*5ad40*/  STG.E.U16 [R20.64], R2 ;  /* 0x0000000214007986 */ /* 0x0041e8000c101506 */
[----:B0-----:R-:W2:Y:S01]  /*5ad50*/  LDL.LU.64 R20, [R1+0x2c28] ;  /* 0x002c280001147983 */ /* 0x001ea20000300a00 */
[----:B------:R-:W-:-:S03]  /*5ad60*/  PRMT R2, R5, 0x7632, R2 ;  /* 0x0000763205027816 */ /* 0x000fc60000000002 */
[----:B------:R-:W3:Y:S04]  /*5ad70*/  LDL.LU R5, [R1+0x2c20] ;  /* 0x002c200001057983 */ /* 0x000ee80000300800 */
[----:B--2---:R0:W-:Y:S04]  /*5ad80*/  STG.E.U16 [R20.64], R0 ;  /* 0x0000000014007986 */ /* 0x0041e8000c101506 */
[----:B0-----:R-:W2:Y:S01]  /*5ad90*/  LDL.LU.64 R20, [R1+0x2c18] ;  /* 0x002c180001147983 */ /* 0x001ea20000300a00 */
[----:B------:R-:W-:-:S03]  /*5ada0*/  PRMT R0, R4, 0x7632, R0 ;  /* 0x0000763204007816 */ /* 0x000fc60000000000 */
[----:B------:R-:W4:Y:S01]  /*5adb0*/  LDL.LU R4, [R1+0x2c10] ;  /* 0x002c100001047983 */ /* 0x000f220000300800 */
[----:B---3--:R-:W-:Y:S02]  /*5adc0*/  PRMT R3, R10, 0x7632, R3 ;  /* 0x000076320a037816 */ /* 0x008fe40000000003 */
[----:B------:R-:W-:Y:S01]  /*5add0*/  PRMT R5, R11, 0x7632, R5 ;  /* 0x000076320b057816 */ /* 0x000fe20000000005 */
[----:B--2---:R0:W-:Y:S04]  /*5ade0*/  STG.E.U16 [R20.64], R2 ;  /* 0x0000000214007986 */ /* 0x0041e8000c101506 */
[----:B0-----:R-:W2:Y:S04]  /*5adf0*/  LDL.LU.64 R20, [R1+0x298] ;  /* 0x0002980001147983 */ /* 0x001ea80000300a00 */
[----:B------:R0:W-:Y:S01]  /*5ae00*/  STG.E.U16 [R28.64], R0 ;  /* 0x000000001c007986 */ /* 0x0001e2000c101506 */
[----:B------:R-:W-:-:S03]  /*5ae10*/  PRMT R2, R18, 0x7632, R2 ;  /* 0x0000763212027816 */ /* 0x000fc60000000002 */
[----:B------:R-:W1:Y:S01]  /*5ae20*/  S2R R18, SR_TID.X ;  /* 0x0000000000127919 */ /* 0x000e620000002100 */
[----:B0-----:R-:W-:-:S03]  /*5ae30*/  PRMT R0, R25, 0x7632, R0 ;  /* 0x0000763219007816 */ /* 0x001fc60000000000 */
[----:B------:R-:W0:Y:S01]  /*5ae40*/  S2R R25, SR_TID.X ;  /* 0x0000000000197919 */ /* 0x000e220000002100 */
[----:B----4-:R-:W-:-:S03]  /*5ae50*/  PRMT R4, R19, 0x7632, R4 ;  /* 0x0000763213047816 */ /* 0x010fc60000000004 */
[----:B------:R-:W-:Y:S04]  /*5ae60*/  STL [R1+0x2c00], R2 ;  /* 0x002c000201007387 */ /* 0x000fe80000100800 */
[----:B------:R-:W-:Y:S04]  /*5ae70*/  STL [R1+0x2bf0], R0 ;  /* 0x002bf00001007387 */ /* 0x000fe80000100800 */
[----:B------:R0:W-:Y:S01]  /*5ae80*/  STL.S16 [R1+0x178], R4 ;  /* 0x0001780401007387 */ /* 0x0001e20000100600 */
[----:B-1----:R-:W-:Y:S02]  /*5ae90*/  LOP3.LUT R18, R18, 0x40, RZ, 0xc0, !PT ;  /* 0x0000004012127812 */ /* 0x002fe400078ec0ff */
[C---:B0-----:R-:W-:Y:S01]  /*5aea0*/  LOP3.LUT R4, R25.reuse, 0x3f, RZ, 0xc0, !PT ;  /* 0x0000003f19047812 */ /* 0x041fe200078ec0ff */
[----:B------:R-:W-:Y:S01]  /*5aeb0*/  IMAD.SHL.U32 R25, R25, 0x800, RZ ;  /* 0x0000080019197824 */ /* 0x000fe200078e00ff */
[----:B------:R-:W-:-:S04]  /*5aec0*/  SHF.R.U32.HI R18, RZ, 0x1, R18 ;  /* 0x00000001ff127819 */ /* 0x000fc80000011612 */
[----:B------:R-:W-:-:S04]  /*5aed0*/  LOP3.LUT R25, R25, 0x3000, RZ, 0xc0, !PT ;  /* 0x0000300019197812 */ /* 0x000fc800078ec0ff */
[----:B------:R-:W-:-:S04]  /*5aee0*/  LEA R25, R4, R25, 0x4 ;  /* 0x0000001904197211 */ /* 0x000fc800078e20ff */
[----:B------:R-:W-:Y:S01]  /*5aef0*/  LOP3.LUT R25, R25, R18, RZ, 0x3c, !PT ;  /* 0x0000001219197212 */ /* 0x000fe200078e3cff */
[----:B------:R-:W-:Y:S04]  /*5af00*/  STG.E.U16 [R6.64], R3 ;  /* 0x0000000306007986 */ /* 0x000fe8000c101506 */
[----:B------:R-:W-:Y:S04]  /*5af10*/  STL.S16 [R1+0x168], R5 ;  /* 0x0001680501007387 */ /* 0x000fe80000100600 */
[----:B------:R-:W0:Y:S04]  /*5af20*/  LDS.128 R4, [R25] ;  /* 0x0000000019047984 */ /* 0x000e280000000c00 */
[----:B------:R1:W-:Y:S04]  /*5af30*/  STG.E.U16 [R8.64], R2 ;  /* 0x0000000208007986 */ /* 0x0003e8000c101506 */
[----:B-----5:R-:W-:Y:S04]  /*5af40*/  STG.E.U16 [R12.64], R0 ;  /* 0x000000000c007986 */ /* 0x020fe8000c101506 */
[----:B------:R-:W-:Y:S01]  /*5af50*/  STG.E.U16 [R14.64], R19 ;  /* 0x000000130e007986 */ /* 0x000fe2000c101506 */
[----:B-1----:R-:W-:-:S03]  /*5af60*/  PRMT R2, R26, 0x7632, R2 ;  /* 0x000076321a027816 */ /* 0x002fc60000000002 */
[----:B------:R-:W-:Y:S04]  /*5af70*/  STG.E.U16 [R16.64], R11 ;  /* 0x0000000b10007986 */ /* 0x000fe8000c101506 */
[----:B------:R1:W-:Y:S04]  /*5af80*/  STG.E.U16 [R22.64], R26 ;  /* 0x0000001a16007986 */ /* 0x0003e8000c101506 */
[----:B------:R-:W-:Y:S04]  /*5af90*/  STL.S16 [R1+0x158], R2 ;  /* 0x0001580201007387 */ /* 0x000fe80000100600 */
[----:B------:R-:W-:Y:S04]  /*5afa0*/  LDS.128 R8, [R25+0x400] ;  /* 0x0004000019087984 */ /* 0x000fe80000000c00 */
[----:B-1----:R-:W3:Y:S01]  /*5afb0*/  LDL.LU R26, [R1+0x18c] ;  /* 0x00018c00011a7983 */ /* 0x002ee20000300800 */
[----:B------:R-:W-:-:S03]  /*5afc0*/  PRMT R0, R27, 0x7632, R0 ;  /* 0x000076321b007816 */ /* 0x000fc60000000000 */
[----:B------:R-:W-:Y:S04]  /*5afd0*/  LDS.128 R12, [R25+0x800] ;  /* 0x00080000190c7984 */ /* 0x000fe80000000c00 */
[----:B0-----:R-:W-:Y:S04]  /*5afe0*/  STL.64 [R1+0x10], R4 ;  /* 0x0000100401007387 */ /* 0x001fe80000100a00 */
[----:B------:R-:W-:Y:S04]  /*5aff0*/  STL.64 [R1+0x18], R6 ;  /* 0x0000180601007387 */ /* 0x000fe80000100a00 */
[----:B------:R-:W0:Y:S04]  /*5b000*/  LDS.128 R4, [R24] ;  /* 0x0000000018047984 */ /* 0x000e280000000c00 */
[----:B------:R-:W-:Y:S04]  /*5b010*/  LDS.128 R16, [R24+0x800] ;  /* 0x0008000018107984 */ /* 0x000fe80000000c00 */
[----:B0-----:R0:W-:Y:S04]  /*5b020*/  STL [R1+0x2ba8], R5 ;  /* 0x002ba80501007387 */ /* 0x0011e80000100800 */
[----:B------:R-:W-:Y:S04]  /*5b030*/  STL.S16 [R1+0x14c], R0 ;  /* 0x00014c0001007387 */ /* 0x000fe80000100600 */
[----:B------:R1:W-:Y:S01]  /*5b040*/  STL [R1+0x2af8], R7 ;  /* 0x002af80701007387 */ /* 0x0003e20000100800 */
[----:B0-----:R-:W-:-:S03]  /*5b050*/  MOV R5, R8 ;  /* 0x0000000800057202 */ /* 0x001fc60000000f00 */
[----:B------:R-:W-:Y:S01]  /*5b060*/  STL [R1+0x4], R9 ;  /* 0x0000040901007387 */ /* 0x000fe20000100800 */
[----:B-1----:R-:W-:-:S03]  /*5b070*/  MOV R7, R10 ;  /* 0x0000000a00077202 */ /* 0x002fc60000000f00 */
[----:B------:R-:W-:Y:S04]  /*5b080*/  STL [R1+0xc], R11 ;  /* 0x00000c0b01007387 */ /* 0x000fe80000100800 */
[----:B------:R-:W-:Y:S04]  /*5b090*/  STL.64 [R1+0x2bd0], R4 ;  /* 0x002bd00401007387 */ /* 0x000fe80000100a00 */
[----:B------:R-:W-:Y:S04]  /*5b0a0*/  STL.64 [R1+0x2b38], R6 ;  /* 0x002b380601007387 */ /* 0x000fe80000100a00 */
[----:B------:R-:W0:Y:S04]  /*5b0b0*/  LDS.128 R8, [R24+0x400] ;  /* 0x0004000018087984 */ /* 0x000e280000000c00 */
[----:B--2---:R1:W-:Y:S04]  /*5b0c0*/  STG.E.U16 [R20.64], R27 ;  /* 0x0000001b14007986 */ /* 0x0043e8000c101506 */
[----:B-1----:R-:W3:Y:S04]  /*5b0d0*/  LDL.LU.64 R20, [R1+0x300] ;  /* 0x0003000001147983 */ /* 0x002ee80000300a00 */
[----:B------:R-:W2:Y:S04]  /*5b0e0*/  LDL.LU R2, [R1+0x1ac] ;  /* 0x0001ac0001027983 */ /* 0x000ea80000300800 */
[----:B------:R-:W4:Y:S04]  /*5b0f0*/  LDL.LU R0, [R1+0x1bc] ;  /* 0x0001bc0001007983 */ /* 0x000f280000300800 */
[----:B------:R-:W5:Y:S04]  /*5b100*/  LDL.LU.S16 R7, [R1+0x14c] ;  /* 0x00014c0001077983 */ /* 0x000f680000300600 */
[----:B-----5:R1:W-:Y:S04]  /*5b110*/  STL [R1+0x2be0], R7 ;  /* 0x002be00701007387 */ /* 0x0203e80000100800 */
[----:B-1----:R-:W5:Y:S04]  /*5b120*/  LDL.LU R7, [R1+0x19c] ;  /* 0x00019c0001077983 */ /* 0x002f680000300800 */
[----:B------:R-:W2:Y:S04]  /*5b130*/  LDL.LU.64 R4, [R1+0x2b8] ;  /* 0x0002b80001047983 */ /* 0x000ea80000300a00 */
[----:B--2---:R1:W-:Y:S04]  /*5b140*/  STL.64 [R1+0x2bd8], R4 ;  /* 0x002bd80401007387 */ /* 0x0043e80000100a00 */
[----:B-1----:R-:W2:Y:S04]  /*5b150*/  LDL.LU.64 R4, [R1+0x2f8] ;  /* 0x0002f80001047983 */ /* 0x002ea80000300a00 */
[----:B--2---:R1:W-:Y:S04]  /*5b160*/  STL.64 [R1+0x2be8], R4 ;  /* 0x002be80401007387 */ /* 0x0043e80000100a00 */
[----:B-1----:R-:W2:Y:S04]  /*5b170*/  LDL.LU.64 R4, [R1+0x320] ;  /* 0x0003200001047983 */ /* 0x002ea80000300a00 */
[----:B--2---:R1:W-:Y:S04]  /*5b180*/  STL.64 [R1+0x2bf8], R4 ;  /* 0x002bf80401007387 */ /* 0x0043e80000100a00 */
[----:B-1----:R-:W2:Y:S04]  /*5b190*/  LDL.LU.64 R4, [R1+0x328] ;  /* 0x0003280001047983 */ /* 0x002ea80000300a00 */
[----:B---3--:R-:W-:Y:S04]  /*5b1a0*/  STG.E.U16 [R20.64], R26 ;  /* 0x0000001a14007986 */ /* 0x008fe8000c101506 */
[----:B------:R-:W1:Y:S01]  /*5b1b0*/  LDS.128 R20, [R25+0xc00] ;  /* 0x000c000019147984 */ /* 0x000e620000000c00 */
[----:B------:R-:W-:-:S03]  /*5b1c0*/  PRMT R6, R26, 0x7632, R6 ;  /* 0x000076321a067816 */ /* 0x000fc60000000006 */
[----:B------:R-:W3:Y:S04]  /*5b1d0*/  LDS.128 R24, [R24+0xc00] ;  /* 0x000c000018187984 */ /* 0x000ee80000000c00 */
[----:B--2---:R2:W-:Y:S04]  /*5b1e0*/  STL.64 [R1+0x2c08], R4 ;  /* 0x002c080401007387 */ /* 0x0045e80000100a00 */
[----:B--2---:R-:W2:Y:S04]  /*5b1f0*/  LDL.LU.64 R4, [R1+0x330] ;  /* 0x0003300001047983 */ /* 0x004ea80000300a00 */
[----:B------:R-:W4:Y:S04]  /*5b200*/  LDL.LU.64 R28, [R1+0x280] ;  /* 0x00028000011c7983 */ /* 0x000f280000300a00 */
[----:B0-----:R0:W-:Y:S04]  /*5b210*/  STL.64 [R1+0x2bc8], R8 ;  /* 0x002bc80801007387 */ /* 0x0011e80000100a00 */
[----:B0-----:R-:W4:Y:S04]  /*5b220*/  LDL.LU.64 R8, [R1+0x2c0] ;  /* 0x0002c00001087983 */ /* 0x001f280000300a00 */
[----:B------:R-:W-:Y:S04]  /*5b230*/  STL [R1+0x2b08], R11 ;  /* 0x002b080b01007387 */ /* 0x000fe80000100800 */
[----:B------:R-:W-:Y:S04]  /*5b240*/  STL [R1+0x2b68], R10 ;  /* 0x002b680a01007387 */ /* 0x000fe80000100800 */
[----:B------:R0:W-:Y:S04]  /*5b250*/  STL.64 [R1+0x2b28], R14 ;  /* 0x002b280e01007387 */ /* 0x0001e80000100a00 */
[----:B0-----:R-:W4:Y:S04]  /*5b260*/  LDL.LU.64 R14, [R1+0x290] ;  /* 0x00029000010e7983 */ /* 0x001f280000300a00 */
[----:B------:R0:W-:Y:S04]  /*5b270*/  STL.64 [R1+0x2bc0], R16 ;  /* 0x002bc01001007387 */ /* 0x0001e80000100a00 */
[----:B0-----:R-:W4:Y:S04]  /*5b280*/  LDL.LU.64 R16, [R1+0x2c8] ;  /* 0x0002c80001107983 */ /* 0x001f280000300a00 */
[----:B------:R0:W-:Y:S04]  /*5b290*/  STL.64 [R1+0x2b20], R18 ;  /* 0x002b201201007387 */ /* 0x0001e80000100a00 */
[----:B0-----:R-:W4:Y:S04]  /*5b2a0*/  LDL.LU.S16 R18, [R1+0x158] ;  /* 0x0001580001127983 */ /* 0x001f280000300600 */
[----:B------:R-:W4:Y:S04]  /*5b2b0*/  LDL.LU R19, [R1+0x10] ;  /* 0x0000100001137983 */ /* 0x000f280000300800 */
[----:B-1----:R0:W-:Y:S01]  /*5b2c0*/  STL.64 [R1+0x2bb8], R20 ;  /* 0x002bb81401007387 */ /* 0x0021e20000100a00 */
[----:B------:R-:W-:-:S03]  /*5b2d0*/  PRMT R3, R2, 0x7632, R3 ;  /* 0x0000763202037816 */ /* 0x000fc60000000003 */
[----:B0-----:R-:W4:Y:S04]  /*5b2e0*/  LDL.LU.64 R20, [R1+0x2e8] ;  /* 0x0002e80001147983 */ /* 0x001f280000300a00 */
[----:B------:R0:W-:Y:S04]  /*5b2f0*/  STL.64 [R1+0x2b18], R22 ;  /* 0x002b181601007387 */ /* 0x0001e80000100a00 */
[----:B0-----:R-:W4:Y:S04]  /*5b300*/  LDL.LU.S16 R22, [R1+0x178] ;  /* 0x0001780001167983 */ /* 0x001f280000300600 */
[----:B------:R-:W4:Y:S04]  /*5b310*/  LDL.LU.S16 R23, [R1+0x168] ;  /* 0x0001680001177983 */ /* 0x000f280000300600 */
[----:B------:R-:W4:Y:S04]  /*5b320*/  LDL.LU.64 R10, [R1+0x270] ;  /* 0x00027000010a7983 */ /* 0x000f280000300a00 */
[----:B---3--:R0:W-:Y:S04]  /*5b330*/  STL.64 [R1+0x2b10], R26 ;  /* 0x002b101a01007387 */ /* 0x0081e80000100a00 */
[----:B0-----:R-:W3:Y:S04]  /*5b340*/  LDL.LU.64 R26, [R1+0x2f0] ;  /* 0x0002f000011a7983 */ /* 0x001ee80000300a00 */
[----:B--2---:R0:W-:Y:S04]  /*5b350*/  STG.E.U16 [R4.64], R2 ;  /* 0x0000000204007986 */ /* 0x0041e8000c101506 */
[----:B0-----:R-:W4:Y:S04]  /*5b360*/  LDL.LU.64 R4, [R1+0x2c08] ;  /* 0x002c080001047983 */ /* 0x001f280000300a00 */
[----:B------:R-:W2:Y:S04]  /*5b370*/  LDL.LU R2, [R1+0x2c00] ;  /* 0x002c000001027983 */ /* 0x000ea80000300800 */
[----:B----4-:R0:W-:Y:S01]  /*5b380*/  STG.E.U16 [R4.64], R0 ;  /* 0x0000000004007986 */ /* 0x0101e2000c101506 */
[----:B--2---:R-:W-:-:S03]  /*5b390*/  PRMT R2, R0, 0x7632, R2 ;  /* 0x0000763200027816 */ /* 0x004fc60000000002 */
[----:B0-----:R-:W5:Y:S04]  /*5b3a0*/  LDL.LU.64 R4, [R1+0x2bf8] ;  /* 0x002bf80001047983 */ /* 0x001f680000300a00 */
[----:B------:R-:W2:Y:S04]  /*5b3b0*/  LDL.LU R0, [R1+0x2bf0] ;  /* 0x002bf00001007983 */ /* 0x000ea80000300800 */
[----:B-----5:R0:W-:Y:S01]  /*5b3c0*/  STG.E.U16 [R4.64], R7 ;  /* 0x0000000704007986 */ /* 0x0201e2000c101506 */
[----:B--2---:R-:W-:-:S03]  /*5b3d0*/  PRMT R0, R7, 0x7632, R0 ;  /* 0x0000763207007816 */ /* 0x004fc60000000000 */
[----:B0-----:R-:W2:Y:S04]  /*5b3e0*/  LDL.LU.64 R4, [R1+0x2be8] ;  /* 0x002be80001047983 */ /* 0x001ea80000300a00 */
[----:B------:R-:W4:Y:S04]  /*5b3f0*/  LDL.LU R7, [R1+0x2be0] ;  /* 0x002be00001077983 */ /* 0x000f280000300800 */
[----:B--2---:R0:W-:Y:S04]  /*5b400*/  STG.E.U16 [R4.64], R22 ;  /* 0x0000001604007986 */ /* 0x0041e8000c101506 */
[----:B---3--:R-:W-:Y:S04]  /*5b410*/  STG.E.U16 [R26.64], R23 ;  /* 0x000000171a007986 */ /* 0x008fe8000c101506 */
[----:B------:R-:W-:Y:S04]  /*5b420*/  STG.E.U16 [R20.64], R18 ;  /* 0x0000001214007986 */ /* 0x000fe8000c101506 */
[----:B----4-:R-:W-:Y:S04]  /*5b430*/  STG.E.U16 [R16.64], R7 ;  /* 0x0000000710007986 */ /* 0x010fe8000c101506 */
[----:B0-----:R-:W2:Y:S04]  /*5b440*/  LDL.LU.64 R4, [R1+0x2bd8] ;  /* 0x002bd80001047983 */ /* 0x001ea80000300a00 */
[----:B------:R0:W-:Y:S04]  /*5b450*/  STG.E.U16 [R8.64], R6 ;  /* 0x0000000608007986 */ /* 0x0001e8000c101506 */
[----:B0-----:R-:W3:Y:S04]  /*5b460*/  LDL.LU.64 R8, [R1+0x268] ;  /* 0x0002680001087983 */ /* 0x001ee80000300a00 */
[----:B------:R-:W4:Y:S04]  /*5b470*/  LDL.LU.64 R26, [R1+0x260] ;  /* 0x00026000011a7983 */ /* 0x000f280000300a00 */
[----:B------:R-:W5:Y:S04]  /*5b480*/  LDL.LU.64 R16, [R1+0x258] ;  /* 0x0002580001107983 */ /* 0x000f680000300a00 */
[----:B------:R-:W2:Y:S04]  /*5b490*/  LDL.LU.64 R20, [R1+0x250] ;  /* 0x0002500001147983 */ /* 0x000ea80000300a00 */
[----:B------:R-:W2:Y:S04]  /*5b4a0*/  LDL.LU.64 R22, [R1+0x248] ;  /* 0x0002480001167983 */ /* 0x000ea80000300a00 */
[----:B------:R-:W2:Y:S04]  /*5b4b0*/  LDL.LU R7, [R1+0x14] ;  /* 0x0000140001077983 */ /* 0x000ea80000300800 */
[----:B--2---:R0:W-:Y:S04]  /*5b4c0*/  STL [R1+0x2b78], R7 ;  /* 0x002b780701007387 */ /* 0x0041e80000100800 */
[----:B0-----:R-:W2:Y:S04]  /*5b4d0*/  LDL.LU.64 R6, [R1+0x288] ;  /* 0x0002880001067983 */ /* 0x001ea80000300a00 */
[----:B------:R0:W-:Y:S04]  /*5b4e0*/  STG.E.U16 [R4.64], R3 ;  /* 0x0000000304007986 */ /* 0x0001e8000c101506 */
[----:B------:R1:W-:Y:S04]  /*5b4f0*/  STG.E.U16 [R14.64], R2 ;  /* 0x000000020e007986 */ /* 0x0003e8000c101506 */
[----:B0-----:R-:W3:Y:S04]  /*5b500*/  LDL.LU.64 R4, [R1+0x2bd0] ;  /* 0x002bd00001047983 */ /* 0x001ee80000300a00 */
[----:B-1----:R-:W3:Y:S04]  /*5b510*/  LDL.LU.64 R14, [R1+0x240] ;  /* 0x00024000010e7983 */ /* 0x002ee80000300a00 */
[----:B------:R-:W-:Y:S04]  /*5b520*/  STL.64 [R1+0x2ac8], R2 ;  /* 0x002ac80201007387 */ /* 0x000fe80000100a00 */
[----:B--2---:R-:W-:Y:S04]  /*5b530*/  STG.E.U16 [R6.64], R0 ;  /* 0x0000000006007986 */ /* 0x004fe8000c101506 */
[----:B------:R0:W-:Y:S04]  /*5b540*/  STG.E.U16 [R28.64], R19 ;  /* 0x000000131c007986 */ /* 0x0001e8000c101506 */
[----:B0-----:R-:W2:Y:S04]  /*5b550*/  LDL.LU.64 R28, [R1+0x218] ;  /* 0x00021800011c7983 */ /* 0x001ea80000300a00 */
[----:B--2---:R0:W-:Y:S04]  /*5b560*/  STL.64 [R1+0x2b98], R28 ;  /* 0x002b981c01007387 */ /* 0x0041e80000100a00 */
[----:B0-----:R-:W2:Y:S04]  /*5b570*/  LDL.LU.64 R28, [R1+0x220] ;  /* 0x00022000011c7983 */ /* 0x001ea80000300a00 */
[----:B--2---:R0:W-:Y:S04]  /*5b580*/  STL.64 [R1+0x2ba0], R28 ;  /* 0x002ba01c01007387 */ /* 0x0041e80000100a00 */
[----:B0-----:R-:W2:Y:S04]  /*5b590*/  LDL.LU.64 R28, [R1+0x230] ;  /* 0x00023000011c7983 */ /* 0x001ea80000300a00 */
[----:B--2---:R0:W-:Y:S04]  /*5b5a0*/  STL.64 [R1+0x2bb0], R28 ;  /* 0x002bb01c01007387 */ /* 0x0041e80000100a00 */
[----:B0-----:R-:W2:Y:S04]  /*5b5b0*/  LDL.LU.64 R28, [R1+0x238] ;  /* 0x00023800011c7983 */ /* 0x001ea80000300a00 */
[----:B------:R-:W2:Y:S04]  /*5b5c0*/  LDL.LU.64 R6, [R1+0x1f8] ;  /* 0x0001f80001067983 */ /* 0x000ea80000300a00 */
[----:B--2---:R0:W-:Y:S04]  /*5b5d0*/  STL.64 [R1+0x2b80], R6 ;  /* 0x002b800601007387 */ /* 0x0041e80000100a00 */
[----:B0-----:R-:W2:Y:S04]  /*5b5e0*/  LDL.LU.64 R6, [R1+0x200] ;  /* 0x0002000001067983 */ /* 0x001ea80000300a00 */
[----:B--2---:R0:W-:Y:S04]  /*5b5f0*/  STL.64 [R1+0x2b88], R6 ;  /* 0x002b880601007387 */ /* 0x0041e80000100a00 */
[----:B0-----:R-:W2:Y:S04]  /*5b600*/  LDL.LU.64 R6, [R1+0x208] ;  /* 0x0002080001067983 */ /* 0x001ea80000300a00 */
[----:B---3--:R-:W-:Y:S04]  /*5b610*/  STG.E.U16 [R10.64], R4 ;  /* 0x000000040a007986 */ /* 0x008fe8000c101506 */
[----:B--2---:R0:W-:Y:S04]  /*5b620*/  STL.64 [R1+0x2b90], R6 ;  /* 0x002b900601007387 */ /* 0x0041e80000100a00 */
[----:B0-----:R-:W2:Y:S04]  /*5b630*/  LDL.LU.64 R6, [R1+0x210] ;  /* 0x0002100001067983 */ /* 0x001ea80000300a00 */
[----:B------:R-:W3:Y:S04]  /*5b640*/  LDL.LU.64 R10, [R1+0x1e8] ;  /* 0x0001e800010a7983 */ /* 0x000ee80000300a00 */
[----:B------:R-:W-:Y:S04]  /*5b650*/  STG.E.U16 [R8.64], R5 ;  /* 0x0000000508007986 */ /* 0x000fe8000c101506 */
[----:B---3--:R0:W-:Y:S04]  /*5b660*/  STL.64 [R1+0x2b70], R10 ;  /* 0x002b700a01007387 */ /* 0x0081e80000100a00 */
[----:B0-----:R-:W3:Y:S04]  /*5b670*/  LDL.LU.64 R10, [R1+0x1f0] ;  /* 0x0001f000010a7983 */ /* 0x001ee80000300a00 */
[----:B------:R-:W2:Y:S04]  /*5b680*/  LDL.LU.64 R2, [R1+0x1e0] ;  /* 0x0001e00001027983 */ /* 0x000ea80000300a00 */
[----:B------:R-:W4:Y:S04]  /*5b690*/  LDL.LU.64 R8, [R1+0x2bc8] ;  /* 0x002bc80001087983 */ /* 0x000f280000300a00 */
[----:B----4-:R0:W-:Y:S04]  /*5b6a0*/  STG.E.U16 [R26.64], R8 ;  /* 0x000000081a007986 */ /* 0x0101e8000c101506 */
[----:B-----5:R1:W-:Y:S04]  /*5b6b0*/  STG.E.U16 [R16.64], R12 ;  /* 0x0000000c10007986 */ /* 0x0203e8000c101506 */
[----:B0-----:R-:W4:Y:S04]  /*5b6c0*/  LDL.LU.64 R26, [R1+0x1d8] ;  /* 0x0001d800011a7983 */ /* 0x001f280000300a00 */
[----:B-1----:R-:W5:Y:S01]  /*5b6d0*/  LDL.LU.64 R16, [R1+0x2bc0] ;  /* 0x002bc00001107983 */ /* 0x002f620000300a00 */
[----:B------:R-:W-:-:S03]  /*5b6e0*/  PRMT R0, R19, 0x7632, R0 ;  /* 0x0000763213007816 */ /* 0x000fc60000000000 */
[----:B-----5:R0:W-:Y:S04]  /*5b6f0*/  STG.E.U16 [R20.64], R16 ;  /* 0x0000001014007986 */ /* 0x0201e8000c101506 */
[----:B0-----:R-:W5:Y:S01]  /*5b700*/  LDL.LU.64 R20, [R1+0x2bb8] ;  /* 0x002bb80001147983 */ /* 0x001f620000300a00 */
[----:B------:R-:W-:-:S03]  /*5b710*/  PRMT R4, R4, 0x7632, R4 ;  /* 0x0000763204047816 */ /* 0x000fc60000000004 */
[----:B-----5:R0:W-:Y:S04]  /*5b720*/  STG.E.U16 [R22.64], R20 ;  /* 0x0000001416007986 */ /* 0x0201e8000c101506 */
[----:B------:R1:W-:Y:S04]  /*5b730*/  STG.E.U16 [R14.64], R24 ;  /* 0x000000180e007986 */ /* 0x0003e8000c101506 */
[----:B------:R5:W-:Y:S04]  /*5b740*/  STG.E.U16 [R28.64], R0 ;  /* 0x000000001c007986 */ /* 0x000be8000c101506 */
[----:B0-----:R-:W2:Y:S04]  /*5b750*/  LDL.LU.64 R22, [R1+0x1d0] ;  /* 0x0001d00001167983 */ /* 0x001ea80000300a00 */
[----:B------:R-:W2:Y:S04]  /*5b760*/  LDL.LU.64 R18, [R1+0x1c8] ;  /* 0x0001c80001127983 */ /* 0x000ea80000300a00 */
[----:B-1----:R-:W2:Y:S04]  /*5b770*/  LDL.LU.64 R14, [R1+0x1c0] ;  /* 0x0001c000010e7983 */ /* 0x002ea80000300a00 */
[----:B-----5:R-:W5:Y:S01]  /*5b780*/  LDL.LU.64 R28, [R1+0x2bb0] ;  /* 0x002bb000011c7983 */ /* 0x020f620000300a00 */
[----:B------:R-:W-:-:S03]  /*5b790*/  PRMT R0, R5, 0x7632, R0 ;  /* 0x0000763205007816 */ /* 0x000fc60000000000 */
[----:B------:R-:W2:Y:S04]  /*5b7a0*/  LDL.LU R5, [R1+0x2ba8] ;  /* 0x002ba80001057983 */ /* 0x000ea80000300800 */
[----:B-----5:R0:W-:Y:S04]  /*5b7b0*/  STG.E.U16 [R28.64], R4 ;  /* 0x000000041c007986 */ /* 0x0201e8000c101506 */
[----:B0-----:R-:W5:Y:S01]  /*5b7c0*/  LDL.LU.64 R28, [R1+0x2ba0] ;  /* 0x002ba000011c7983 */ /* 0x001f620000300a00 */
[----:B------:R-:W-:Y:S02]  /*5b7d0*/  PRMT R8, R8, 0x7632, R8 ;  /* 0x0000763208087816 */ /* 0x000fe40000000008 */
[----:B------:R-:W-:Y:S01]  /*5b7e0*/  PRMT R12, R12, 0x7632, R12 ;  /* 0x000076320c0c7816 */ /* 0x000fe2000000000c */
[----:B-----5:R0:W-:Y:S04]  /*5b7f0*/  STG.E.U16 [R28.64], R0 ;  /* 0x000000001c007986 */ /* 0x0201e8000c101506 */
[----:B0-----:R-:W5:Y:S01]  /*5b800*/  LDL.LU.64 R28, [R1+0x2b98] ;  /* 0x002b9800011c7983 */ /* 0x001f620000300a00 */
[----:B------:R-:W-:-:S03]  /*5b810*/  PRMT R16, R16, 0x7632, R16 ;  /* 0x0000763210107816 */ /* 0x000fc60000000010 */
[----:B-----5:R0:W-:Y:S04]  /*5b820*/  STG.E.U16 [R28.64], R8 ;  /* 0x000000081c007986 */ /* 0x0201e8000c101506 */
[----:B--2---:R1:W-:Y:S04]  /*5b830*/  STG.E.U16 [R6.64], R12 ;  /* 0x0000000c06007986 */ /* 0x0043e8000c101506 */
[----:B0-----:R-:W2:Y:S04]  /*5b840*/  LDL.LU.64 R28, [R1+0x170] ;  /* 0x00017000011c7983 */ /* 0x001ea80000300a00 */
[----:B-1----:R-:W5:Y:S04]  /*5b850*/  LDL.LU.64 R6, [R1+0x2b90] ;  /* 0x002b900001067983 */ /* 0x002f680000300a00 */
[----:B------:R-:W2:Y:S04]  /*5b860*/  LDL.LU R12, [R1+0x4] ;  /* 0x00000400010c7983 */ /* 0x000ea80000300800 */
[----:B-----5:R0:W-:Y:S04]  /*5b870*/  STG.E.U16 [R6.64], R16 ;  /* 0x0000001006007986 */ /* 0x0201e8000c101506 */
[----:B0-----:R-:W5:Y:S01]  /*5b880*/  LDL.LU.64 R6, [R1+0x2b88] ;  /* 0x002b880001067983 */ /* 0x001f620000300a00 */
[----:B------:R-:W-:-:S02]  /*5b890*/  PRMT R20, R20, 0x7632, R20 ;  /* 0x0000763214147816 */ /* 0x000fc40000000014 */
[----:B------:R-:W-:-:S03]  /*5b8a0*/  PRMT R24, R24, 0x7632, R24 ;  /* 0x0000763218187816 */ /* 0x000fc60000000018 */
[----:B-----5:R0:W-:Y:S04]  /*5b8b0*/  STG.E.U16 [R6.64], R20 ;  /* 0x0000001406007986 */ /* 0x0201e8000c101506 */
[----:B0-----:R-:W5:Y:S04]  /*5b8c0*/  LDL.LU.64 R6, [R1+0x2b80] ;  /* 0x002b800001067983 */ /* 0x001f680000300a00 */
[----:B-----5:R0:W-:Y:S04]  /*5b8d0*/  STG.E.U16 [R6.64], R24 ;  /* 0x0000001806007986 */ /* 0x0201e8000c101506 */
[----:B0-----:R-:W3:Y:S04]  /*5b8e0*/  LDL.LU R7, [R1+0x2b78] ;  /* 0x002b780001077983 */ /* 0x001ee80000300800 */
[----:B---3--:R0:W-:Y:S04]  /*5b8f0*/  STG.E.U16 [R10.64], R7 ;  /* 0x000000070a007986 */ /* 0x0081e8000c101506 */
[----:B0-----:R-:W3:Y:S04]  /*5b900*/  LDL.LU.64 R10, [R1+0x2b70] ;  /* 0x002b7000010a7983 */ /* 0x001ee80000300a00 */
[----:B---3--:R0:W-:Y:S04]  /*5b910*/  STG.E.U16 [R10.64], R5 ;  /* 0x000000050a007986 */ /* 0x0081e8000c101506 */
[----:B0-----:R-:W3:Y:S04]  /*5b920*/  LDL.LU R10, [R1+0x2b68] ;  /* 0x002b6800010a7983 */ /* 0x001ee80000300800 */
[----:B------:R-:W3:Y:S04]  /*5b930*/  LDL.LU R11, [R1+0x18] ;  /* 0x00001800010b7983 */ /* 0x000ee80000300800 */
[----:B--2---:R-:W-:Y:S04]  /*5b940*/  STG.E.U16 [R2.64], R12 ;  /* 0x0000000c02007986 */ /* 0x004fe8000c101506 */
[----:B----4-:R-:W-:Y:S04]  /*5b950*/  STG.E.U16 [R26.64], R9 ;  /* 0x000000091a007986 */ /* 0x010fe8000c101506 */
[----:B---3--:R-:W-:Y:S04]  /*5b960*/  STL.64 [R1+0x2b40], R10 ;  /* 0x002b400a01007387 */ /* 0x008fe80000100a00 */
[----:B------:R0:W-:Y:S04]  /*5b970*/  STL.64 [R1+0x2b58], R8 ;  /* 0x002b580801007387 */ /* 0x0001e80000100a00 */
[----:B0-----:R-:W2:Y:S04]  /*5b980*/  LDL.LU.64 R8, [R1+0x150] ;  /* 0x0001500001087983 */ /* 0x001ea80000300a00 */
[----:B------:R-:W-:Y:S04]  /*5b990*/  STG.E.U16 [R22.64], R13 ;  /* 0x0000000d16007986 */ /* 0x000fe8000c101506 */
[----:B------:R-:W-:Y:S04]  /*5b9a0*/  STG.E.U16 [R18.64], R17 ;  /* 0x0000001112007986 */ /* 0x000fe8000c101506 */
[----:B------:R-:W-:Y:S04]  /*5b9b0*/  STG.E.U16 [R14.64], R21 ;  /* 0x000000150e007986 */ /* 0x000fe8000c101506 */
[----:B--2---:R0:W-:Y:S04]  /*5b9c0*/  STL.64 [R1+0x2b60], R8 ;  /* 0x002b600801007387 */ /* 0x0041e80000100a00 */
[----:B0-----:R-:W2:Y:S04]  /*5b9d0*/  LDL.LU.64 R8, [R1+0x160] ;  /* 0x0001600001087983 */ /* 0x001ea80000300a00 */
[----:B------:R0:W-:Y:S04]  /*5b9e0*/  STL [R1+0x2b54], R17 ;  /* 0x002b541101007387 */ /* 0x0001e80000100800 */
[----:B0-----:R-:W3:Y:S04]  /*5b9f0*/  LDL.LU.64 R16, [R1+0x138] ;  /* 0x0001380001107983 */ /* 0x001ee80000300a00 */
[----:B------:R0:W-:Y:S04]  /*5ba00*/  STL [R1+0x2b50], R21 ;  /* 0x002b501501007387 */ /* 0x0001e80000100800 */
[----:B0-----:R-:W4:Y:S04]  /*5ba10*/  LDL.LU.64 R20, [R1+0x130] ;  /* 0x0001300001147983 */ /* 0x001f280000300a00 */
[----:B------:R-:W5:Y:S01]  /*5ba20*/  LDL.LU.64 R10, [R1+0x120] ;  /* 0x00012000010a7983 */ /* 0x000f620000300a00 */
[----:B------:R-:W-:-:S03]  /*5ba30*/  PRMT R0, R7, 0x7632, R0 ;  /* 0x0000763207007816 */ /* 0x000fc60000000000 */
[----:B------:R-:W-:Y:S04]  /*5ba40*/  STG.E.U16 [R28.64], R25 ;  /* 0x000000191c007986 */ /* 0x000fe8000c101506 */
[----:B-----5:R0:W-:Y:S04]  /*5ba50*/  STL.64 [R1+0x2b48], R10 ;  /* 0x002b480a01007387 */ /* 0x0201e80000100a00 */
[----:B0-----:R-:W5:Y:S04]  /*5ba60*/  LDL.LU.64 R10, [R1+0x128] ;  /* 0x00012800010a7983 */ /* 0x001f680000300a00 */
[----:B------:R-:W3:Y:S04]  /*5ba70*/  LDL.LU.64 R2, [R1+0x118] ;  /* 0x0001180001027983 */ /* 0x000ee80000300a00 */
[----:B------:R-:W3:Y:S04]  /*5ba80*/  LDL.LU.64 R6, [R1+0x110] ;  /* 0x0001100001067983 */ /* 0x000ee80000300a00 */
[----:B------:R-:W3:Y:S04]  /*5ba90*/  LDL.LU.64 R28, [R1+0x100] ;  /* 0x00010000011c7983 */ /* 0x000ee80000300a00 */
[----:B--2---:R-:W-:Y:S04]  /*5baa0*/  STG.E.U16 [R8.64], R0 ;  /* 0x0000000008007986 */ /* 0x004fe8000c101506 */
[----:B---3--:R0:W-:Y:S04]  /*5bab0*/  STL.64 [R1+0x2b30], R28 ;  /* 0x002b301c01007387 */ /* 0x0081e80000100a00 */
[----:B0-----:R-:W2:Y:S04]  /*5bac0*/  LDL.LU.64 R28, [R1+0x108] ;  /* 0x00010800011c7983 */ /* 0x001ea80000300a00 */
[----:B------:R-:W3:Y:S04]  /*5bad0*/  LDL.LU.64 R14, [R1+0xf8] ;  /* 0x0000f800010e7983 */ /* 0x000ee80000300a00 */
[----:B------:R-:W2:Y:S04]  /*5bae0*/  LDL.LU.64 R18, [R1+0xf0] ;  /* 0x0000f00001127983 */ /* 0x000ea80000300a00 */
[----:B------:R-:W2:Y:S04]  /*5baf0*/  LDL.LU.64 R22, [R1+0xe8] ;  /* 0x0000e80001167983 */ /* 0x000ea80000300a00 */
[----:B------:R-:W2:Y:S04]  /*5bb00*/  LDL.LU.64 R26, [R1+0xe0] ;  /* 0x0000e000011a7983 */ /* 0x000ea80000300a00 */
[----:B------:R-:W2:Y:S01]  /*5bb10*/  LDL.LU.64 R8, [R1+0x2b60] ;  /* 0x002b600001087983 */ /* 0x000ea20000300a00 */
[----:B------:R-:W-:-:S05]  /*5bb20*/  PRMT R5, R5, 0x7632, R5 ;  /* 0x0000763205057816 */ /* 0x000fca0000000005 */
[----:B--2---:R0:W-:Y:S04]  /*5bb30*/  STG.E.U16 [R8.64], R5 ;  /* 0x0000000508007986 */ /* 0x0041e8000c101506 */
[----:B0-----:R-:W2:Y:S04]  /*5bb40*/  LDL.LU.64 R8, [R1+0x2b58] ;  /* 0x002b580001087983 */ /* 0x001ea80000300a00 */
[----:B------:R0:W-:Y:S04]  /*5bb50*/  STL.64 [R1+0x2ae0], R4 ;  /* 0x002ae00401007387 */ /* 0x0001e80000100a00 */
[----:B0-----:R-:W2:Y:S01]  /*5bb60*/  LDL.LU.64 R4, [R1+0x140] ;  /* 0x0001400001047983 */ /* 0x001ea20000300a00 */
[----:B------:R-:W-:-:S05]  /*5bb70*/  PRMT R0, R12, 0x7632, R0 ;  /* 0x000076320c007816 */ /* 0x000fca0000000000 */
[----:B--2---:R0:W-:Y:S04]  /*5bb80*/  STG.E.U16 [R4.64], R0 ;  /* 0x0000000004007986 */ /* 0x0041e8000c101506 */
[----:B0-----:R-:W2:Y:S01]  /*5bb90*/  LDL.LU.64 R4, [R1+0xb0] ;  /* 0x0000b00001047983 */ /* 0x001ea20000300a00 */
[----:B------:R-:W-:-:S05]  /*5bba0*/  PRMT R9, R9, 0x7632, R9 ;  /* 0x0000763209097816 */ /* 0x000fca0000000009 */
[----:B------:R-:W-:Y:S04]  /*5bbb0*/  STG.E.U16 [R16.64], R9 ;  /* 0x0000000910007986 */ /* 0x000fe8000c101506 */
[----:B--2---:R0:W-:Y:S04]  /*5bbc0*/  STL.64 [R1+0x2b00], R4 ;  /* 0x002b000401007387 */ /* 0x0041e80000100a00 */
[----:B0-----:R-:W2:Y:S04]  /*5bbd0*/  LDL.LU.64 R4, [R1+0xd8] ;  /* 0x0000d80001047983 */ /* 0x001ea80000300a00 */
[----:B------:R-:W2:Y:S01]  /*5bbe0*/  LDL.LU R17, [R1+0x2b54] ;  /* 0x002b540001117983 */ /* 0x000ea20000300800 */
[----:B------:R-:W-:-:S05]  /*5bbf0*/  PRMT R13, R13, 0x7632, R13 ;  /* 0x000076320d0d7816 */ /* 0x000fca000000000d */
[----:B----4-:R0:W-:Y:S04]  /*5bc00*/  STG.E.U16 [R20.64], R13 ;  /* 0x0000000d14007986 */ /* 0x0101e8000c101506 */
[----:B0-----:R-:W4:Y:S04]  /*5bc10*/  LDL.LU R21, [R1+0x2b50] ;  /* 0x002b500001157983 */ /* 0x001f280000300800 */
[----:B------:R-:W3:Y:S01]  /*5bc20*/  LDL.LU.64 R12, [R1+0xd0] ;  /* 0x0000d000010c7983 */ /* 0x000ee20000300a00 */
[----:B--2---:R-:W-:-:S05]  /*5bc30*/  PRMT R17, R17, 0x7632, R17 ;  /* 0x0000763211117816 */ /* 0x004fca0000000011 */
[----:B-----5:R0:W-:Y:S04]  /*5bc40*/  STG.E.U16 [R10.64], R17 ;  /* 0x000000110a007986 */ /* 0x0201e8000c101506 */
[----:B0-----:R-:W2:Y:S01]  /*5bc50*/  LDL.LU.64 R10, [R1+0x2b48] ;  /* 0x002b4800010a7983 */ /* 0x001ea20000300a00 */
[----:B----4-:R-:W-:-:S03]  /*5bc60*/  PRMT R21, R21, 0x7632, R21 ;  /* 0x0000763215157816 */ /* 0x010fc60000000015 */
[----:B------:R-:W4:Y:S01]  /*5bc70*/  LDL.LU.64 R16, [R1+0xb8] ;  /* 0x0000b80001107983 */ /* 0x000f220000300a00 */
[----:B------:R-:W-:-:S03]  /*5bc80*/  PRMT R25, R25, 0x7632, R25 ;  /* 0x0000763219197816 */ /* 0x000fc60000000019 */
[----:B--2---:R0:W-:Y:S04]  /*5bc90*/  STG.E.U16 [R10.64], R21 ;  /* 0x000000150a007986 */ /* 0x0041e8000c101506 */
[----:B0-----:R-:W2:Y:S04]  /*5bca0*/  LDL.LU.64 R10, [R1+0x2b40] ;  /* 0x002b4000010a7983 */ /* 0x001ea80000300a00 */
[----:B------:R-:W5:Y:S04]  /*5bcb0*/  LDL.LU.64 R20, [R1+0xc0] ;  /* 0x0000c00001147983 */ /* 0x000f680000300a00 */
[----:B------:R0:W-:Y:S04]  /*5bcc0*/  STG.E.U16 [R2.64], R25 ;  /* 0x0000001902007986 */ /* 0x0001e8000c101506 */
[----:B0-----:R-:W3:Y:S04]  /*5bcd0*/  LDL.LU.64 R24, [R1+0xc8] ;  /* 0x0000c80001187983 */ /* 0x001ee80000300a00 */
[----:B------:R-:W3:Y:S04]  /*5bce0*/  LDL.LU.64 R2, [R1+0xa8] ;  /* 0x0000a80001027983 */ /* 0x000ee80000300a00 */
[----:B--2---:R0:W-:Y:S04]  /*5bcf0*/  STG.E.U16 [R6.64], R11 ;  /* 0x0000000b06007986 */ /* 0x0041e8000c101506 */
[----:B0-----:R-:W2:Y:S04]  /*5bd00*/  LDL.LU.64 R6, [R1+0x2b38] ;  /* 0x002b380001067983 */ /* 0x001ea80000300a00 */
[----:B--2---:R0:W-:Y:S04]  /*5bd10*/  STG.E.U16 [R28.64], R6 ;  /* 0x000000061c007986 */ /* 0x0041e8000c101506 */
[----:B0-----:R-:W2:Y:S04]  /*5bd20*/  LDL.LU.64 R28, [R1+0x2b30] ;  /* 0x002b3000011c7983 */ /* 0x001ea80000300a00 */
[----:B--2---:R0:W-:Y:S04]  /*5bd30*/  STG.E.U16 [R28.64], R7 ;  /* 0x000000071c007986 */ /* 0x0041e8000c101506 */
[----:B---3--:R1:W-:Y:S04]  /*5bd40*/  STG.E.U16 [R14.64], R10 ;  /* 0x0000000a0e007986 */ /* 0x0083e8000c101506 */
[----:B0-----:R-:W2:Y:S04]  /*5bd50*/  LDL.LU.64 R28, [R1+0xa0] ;  /* 0x0000a000011c7983 */ /* 0x001ea80000300a00 */
[----:B-1----:R-:W3:Y:S04]  /*5bd60*/  LDL.LU.64 R14, [R1+0x2b28] ;  /* 0x002b2800010e7983 */ /* 0x002ee80000300a00 */
[----:B---3--:R0:W-:Y:S04]  /*5bd70*/  STG.E.U16 [R18.64], R14 ;  /* 0x0000000e12007986 */ /* 0x0081e8000c101506 */
[----:B0-----:R-:W3:Y:S04]  /*5bd80*/  LDL.LU.64 R18, [R1+0x2b20] ;  /* 0x002b200001127983 */ /* 0x001ee80000300a00 */
[----:B---3--:R0:W-:Y:S04]  /*5bd90*/  STG.E.U16 [R22.64], R18 ;  /* 0x0000001216007986 */ /* 0x0081e8000c101506 */
[----:B0-----:R-:W3:Y:S01]  /*5bda0*/  LDL.LU.64 R22, [R1+0x2b18] ;  /* 0x002b180001167983 */ /* 0x001ee20000300a00 */
[----:B------:R-:W-:-:S03]  /*5bdb0*/  PRMT R0, R11, 0x7632, R0 ;  /* 0x000076320b007816 */ /* 0x000fc60000000000 */
[----:B---3--:R0:W-:Y:S04]  /*5bdc0*/  STG.E.U16 [R26.64], R22 ;  /* 0x000000161a007986 */ /* 0x0081e8000c101506 */
[----:B0-----:R-:W3:Y:S04]  /*5bdd0*/  LDL.LU.64 R26, [R1+0x2b10] ;  /* 0x002b1000011a7983 */ /* 0x001ee80000300a00 */
[----:B------:R-:W2:Y:S04]  /*5bde0*/  LDL.LU R11, [R1+0x2b08] ;  /* 0x002b0800010b7983 */ /* 0x000ea80000300800 */
[----:B---3--:R0:W-:Y:S04]  /*5bdf0*/  STG.E.U16 [R4.64], R26 ;  /* 0x0000001a04007986 */ /* 0x0081e8000c101506 */
[----:B------:R1:W-:Y:S04]  /*5be00*/  STG.E.U16 [R12.64], R0 ;  /* 0x000000000c007986 */ /* 0x0003e8000c101506 */
[----:B0-----:R-:W3:Y:S04]  /*5be10*/  LDL.LU.64 R4, [R1+0x2b00] ;  /* 0x002b000001047983 */ /* 0x001ee80000300a00 */
[----:B-1----:R-:W2:Y:S01]  /*5be20*/  LDL.LU.64 R12, [R1+0x98] ;  /* 0x00009800010c7983 */ /* 0x002ea20000300a00 */
[----:B------:R-:W-:-:S03]  /*5be30*/  PRMT R0, R7, 0x7632, R0 ;  /* 0x0000763207007816 */ /* 0x000fc60000000000 */
[----:B------:R-:W2:Y:S01]  /*5be40*/  LDL.LU R7, [R1+0x2af8] ;  /* 0x002af80001077983 */ /* 0x000ea20000300800 */
[----:B------:R-:W-:Y:S02]  /*5be50*/  PRMT R6, R6, 0x7632, R6 ;  /* 0x0000763206067816 */ /* 0x000fe40000000006 */
[----:B------:R-:W-:Y:S02]  /*5be60*/  PRMT R10, R10, 0x7632, R10 ;  /* 0x000076320a0a7816 */ /* 0x000fe4000000000a */
[----:B------:R-:W-:Y:S01]  /*5be70*/  PRMT R14, R14, 0x7632, R14 ;  /* 0x000076320e0e7816 */ /* 0x000fe2000000000e */
[----:B------:R-:W-:Y:S04]  /*5be80*/  STG.E.U16 [R24.64], R6 ;  /* 0x0000000618007986 */ /* 0x000fe8000c101506 */
[----:B-----5:R-:W-:Y:S04]  /*5be90*/  STG.E.U16 [R20.64], R0 ;  /* 0x0000000014007986 */ /* 0x020fe8000c101506 */
[----:B----4-:R-:W-:Y:S04]  /*5bea0*/  STG.E.U16 [R16.64], R10 ;  /* 0x0000000a10007986 */ /* 0x010fe8000c101506 */
[----:B---3--:R-:W-:Y:S04]  /*5beb0*/  STG.E.U16 [R4.64], R14 ;  /* 0x0000000e04007986 */ /* 0x008fe8000c101506 */
[----:B--2---:R0:W-:Y:S04]  /*5bec0*/  STL.64 [R1+0x2af0], R6 ;  /* 0x002af00601007387 */ /* 0x0041e80000100a00 */
[----:B0-----:R-:W2:Y:S04]  /*5bed0*/  LDL.LU.64 R6, [R1+0x90] ;  /* 0x0000900001067983 */ /* 0x001ea80000300a00 */
[----:B------:R-:W3:Y:S01]  /*5bee0*/  LDL.LU.64 R4, [R1+0x80] ;  /* 0x0000800001047983 */ /* 0x000ee20000300a00 */
[----:B------:R-:W-:-:S05]  /*5bef0*/  PRMT R18, R18, 0x7632, R18 ;  /* 0x0000763212127816 */ /* 0x000fca0000000012 */
[----:B------:R-:W-:Y:S04]  /*5bf00*/  STG.E.U16 [R2.64], R18 ;  /* 0x0000001202007986 */ /* 0x000fe8000c101506 */
[----:B---3--:R0:W-:Y:S04]  /*5bf10*/  STL.64 [R1+0x2ae8], R4 ;  /* 0x002ae80401007387 */ /* 0x0081e80000100a00 */
[----:B0-----:R-:W3:Y:S04]  /*5bf20*/  LDL.LU.64 R4, [R1+0x88] ;  /* 0x0000880001047983 */ /* 0x001ee80000300a00 */
[----:B------:R0:W-:Y:S04]  /*5bf30*/  STL [R1+0x2ad8], R15 ;  /* 0x002ad80f01007387 */ /* 0x0001e80000100800 */
[----:B0-----:R-:W4:Y:S04]  /*5bf40*/  LDL.LU.64 R14, [R1+0x78] ;  /* 0x00007800010e7983 */ /* 0x001f280000300a00 */
[----:B------:R-:W5:Y:S01]  /*5bf50*/  LDL.LU.64 R2, [R1+0x68] ;  /* 0x0000680001027983 */ /* 0x000f620000300a00 */
[----:B------:R-:W-:-:S05]  /*5bf60*/  PRMT R22, R22, 0x7632, R22 ;  /* 0x0000763216167816 */ /* 0x000fca0000000016 */
[----:B------:R-:W-:Y:S04]  /*5bf70*/  STG.E.U16 [R28.64], R22 ;  /* 0x000000161c007986 */ /* 0x000fe8000c101506 */
[----:B-----5:R0:W-:Y:S04]  /*5bf80*/  STL.64 [R1+0x2ad0], R2 ;  /* 0x002ad00201007387 */ /* 0x0201e80000100a00 */
[----:B0-----:R-:W5:Y:S04]  /*5bf90*/  LDL.LU.64 R2, [R1+0x70] ;  /* 0x0000700001027983 */ /* 0x001f680000300a00 */
[----:B------:R-:W2:Y:S04]  /*5bfa0*/  LDL.LU R22, [R1+0xc] ;  /* 0x00000c0001167983 */ /* 0x000ea80000300800 */
[----:B------:R-:W2:Y:S04]  /*5bfb0*/  LDL.LU.64 R28, [R1+0x48] ;  /* 0x00004800011c7983 */ /* 0x000ea80000300a00 */
[----:B--2---:R0:W-:Y:S04]  /*5bfc0*/  STL.64 [R1+0x2ab0], R28 ;  /* 0x002ab01c01007387 */ /* 0x0041e80000100a00 */
[----:B0-----:R-:W2:Y:S01]  /*5bfd0*/  LDL.LU.64 R28, [R1+0x50] ;  /* 0x00005000011c7983 */ /* 0x001ea20000300a00 */
[----:B------:R-:W-:-:S03]  /*5bfe0*/  PRMT R26, R26, 0x7632, R26 ;  /* 0x000076321a1a7816 */ /* 0x000fc6000000001a */
[----:B--2---:R0:W-:Y:S04]  /*5bff0*/  STL.64 [R1+0x2ab8], R28 ;  /* 0x002ab81c01007387 */ /* 0x0041e80000100a00 */
[----:B0-----:R-:W2:Y:S04]  /*5c000*/  LDL.LU.64 R28, [R1+0x58] ;  /* 0x00005800011c7983 */ /* 0x001ea80000300a00 */
[----:B------:R-:W-:Y:S04]  /*5c010*/  STG.E.U16 [R12.64], R26 ;  /* 0x0000001a0c007986 */ /* 0x000fe8000c101506 */
[----:B--2---:R0:W-:Y:S04]  /*5c020*/  STL.64 [R1+0x2ac0], R28 ;  /* 0x002ac01c01007387 */ /* 0x0041e80000100a00 */
[----:B0-----:R-:W2:Y:S04]  /*5c030*/  LDL.LU.64 R28, [R1+0x60] ;  /* 0x00006000011c7983 */ /* 0x001ea80000300a00 */
[----:B------:R-:W2:Y:S04]  /*5c040*/  LDL.LU R26, [R1+0x1c] ;  /* 0x00001c00011a7983 */ /* 0x000ea80000300800 */
        /* <DEDUP_REMOVED lines=8> */
[----:B------:R-:W3:Y:S04]  /*5c0d0*/  LDL.LU.64 R20, [R1+0x20] ;  /* 0x0000200001147983 */ /* 0x000ee80000300a00 */
[----:B--2---:R0:W-:Y:S04]  /*5c0e0*/  STG.E.U16 [R6.64], R26 ;  /* 0x0000001a06007986 */ /* 0x0041e8000c101506 */
[----:B0-----:R-:W3:Y:S04]  /*5c0f0*/  LDL.LU.64 R6, [R1+0x2af0] ;  /* 0x002af00001067983 */ /* 0x001ee80000300a00 */
[----:B---3--:R0:W-:Y:S04]  /*5c100*/  STG.E.U16 [R4.64], R7 ;  /* 0x0000000704007986 */ /* 0x0081e8000c101506 */
[----:B0-----:R-:W2:Y:S04]  /*5c110*/  LDL.LU.64 R4, [R1+0x2ae8] ;  /* 0x002ae80001047983 */ /* 0x001ea80000300a00 */
[----:B--2---:R0:W-:Y:S04]  /*5c120*/  STG.E.U16 [R4.64], R22 ;  /* 0x0000001604007986 */ /* 0x0041e8000c101506 */
[----:B----4-:R1:W-:Y:S04]  /*5c130*/  STG.E.U16 [R14.64], R11 ;  /* 0x0000000b0e007986 */ /* 0x0103e8000c101506 */
[----:B0-----:R-:W2:Y:S04]  /*5c140*/  LDL.LU.64 R4, [R1+0x2ae0] ;  /* 0x002ae00001047983 */ /* 0x001ea80000300a00 */
[----:B-1----:R-:W5:Y:S04]  /*5c150*/  LDL.LU R15, [R1+0x2ad8] ;  /* 0x002ad800010f7983 */ /* 0x002f680000300800 */
[----:B-----5:R0:W-:Y:S04]  /*5c160*/  STG.E.U16 [R2.64], R15 ;  /* 0x0000000f02007986 */ /* 0x0201e8000c101506 */
[----:B0-----:R-:W3:Y:S01]  /*5c170*/  LDL.LU.64 R2, [R1+0x2ad0] ;  /* 0x002ad00001027983 */ /* 0x001ee20000300a00 */
[----:B--2---:R-:W-:-:S03]  /*5c180*/  PRMT R4, R15, 0x7632, R4 ;  /* 0x000076320f047816 */ /* 0x004fc60000000004 */
[----:B------:R-:W2:Y:S04]  /*5c190*/  LDL.LU.64 R14, [R1+0x28] ;  /* 0x00002800010e7983 */ /* 0x000ea80000300a00 */
[----:B---3--:R0:W-:Y:S04]  /*5c1a0*/  STG.E.U16 [R2.64], R19 ;  /* 0x0000001302007986 */ /* 0x0081e8000c101506 */
[----:B------:R1:W-:Y:S04]  /*5c1b0*/  STG.E.U16 [R28.64], R23 ;  /* 0x000000171c007986 */ /* 0x0003e8000c101506 */
[----:B0-----:R-:W3:Y:S04]  /*5c1c0*/  LDL.LU.64 R2, [R1+0x2ac8] ;  /* 0x002ac80001027983 */ /* 0x001ee80000300a00 */
[----:B-1----:R-:W4:Y:S01]  /*5c1d0*/  LDL.LU.64 R28, [R1+0x2ac0] ;  /* 0x002ac000011c7983 */ /* 0x002f220000300a00 */
[----:B------:R-:W-:-:S02]  /*5c1e0*/  PRMT R6, R22, 0x7632, R6 ;  /* 0x0000763216067816 */ /* 0x000fc40000000006 */
[----:B---3--:R-:W-:Y:S02]  /*5c1f0*/  PRMT R3, R23, 0x7632, R3 ;  /* 0x0000763217037816 */ /* 0x008fe40000000003 */
[----:B------:R-:W3:Y:S04]  /*5c200*/  LDL.LU.64 R22, [R1+0x30] ;  /* 0x0000300001167983 */ /* 0x000ee80000300a00 */
[----:B----4-:R0:W-:Y:S04]  /*5c210*/  STG.E.U16 [R28.64], R27 ;  /* 0x0000001b1c007986 */ /* 0x0101e8000c101506 */
[----:B0-----:R-:W4:Y:S01]  /*5c220*/  LDL.LU.64 R28, [R1+0x2ab8] ;  /* 0x002ab800011c7983 */ /* 0x001f220000300a00 */
[----:B------:R-:W-:-:S02]  /*5c230*/  PRMT R9, R26, 0x7632, R9 ;  /* 0x000076321a097816 */ /* 0x000fc40000000009 */
[----:B------:R-:W-:Y:S02]  /*5c240*/  PRMT R2, R27, 0x7632, R2 ;  /* 0x000076321b027816 */ /* 0x000fe40000000002 */
[----:B------:R-:W5:Y:S04]  /*5c250*/  LDL.LU.64 R26, [R1+0x38] ;  /* 0x00003800011a7983 */ /* 0x000f680000300a00 */
[----:B----4-:R0:W-:Y:S04]  /*5c260*/  STG.E.U16 [R28.64], R9 ;  /* 0x000000091c007986 */ /* 0x0101e8000c101506 */
[----:B0-----:R-:W4:Y:S01]  /*5c270*/  LDL.LU.64 R28, [R1+0x2ab0] ;  /* 0x002ab000011c7983 */ /* 0x001f220000300a00 */
[----:B------:R-:W-:-:S05]  /*5c280*/  PRMT R8, R7, 0x7632, R8 ;  /* 0x0000763207087816 */ /* 0x000fca0000000008 */
[----:B----4-:R0:W-:Y:S04]  /*5c290*/  STG.E.U16 [R28.64], R8 ;  /* 0x000000081c007986 */ /* 0x0101e8000c101506 */
[----:B0-----:R-:W4:Y:S04]  /*5c2a0*/  LDL.LU.64 R28, [R1+0x2aa8] ;  /* 0x002aa800011c7983 */ /* 0x001f280000300a00 */
[----:B------:R-:W2:Y:S01]  /*5c2b0*/  LDL.LU.64 R8, [R1+0x40] ;  /* 0x0000400001087983 */ /* 0x000ea20000300a00 */
[----:B------:R-:W-:Y:S02]  /*5c2c0*/  PRMT R5, R11, 0x7632, R5 ;  /* 0x000076320b057816 */ /* 0x000fe40000000005 */
[----:B------:R-:W-:-:S02]  /*5c2d0*/  FSEL R11, R18, -INF , P1 ;  /* 0xff800000120b7808 */ /* 0x000fc40000800000 */
[----:B------:R-:W-:Y:S02]  /*5c2e0*/  PRMT R0, R19, 0x7632, R0 ;  /* 0x0000763213007816 */ /* 0x000fe40000000000 */
[----:B------:R-:W-:Y:S02]  /*5c2f0*/  FSEL R7, R25, -INF , P5 ;  /* 0xff80000019077808 */ /* 0x000fe40002800000 */
[----:B------:R-:W-:Y:S02]  /*5c300*/  FSEL R10, R10, -INF , P4 ;  /* 0xff8000000a0a7808 */ /* 0x000fe40002000000 */
[----:B------:R-:W-:Y:S01]  /*5c310*/  FSEL R12, R12, -INF , P2 ;  /* 0xff8000000c0c7808 */ /* 0x000fe20001000000 */
[----:B--2---:R-:W-:Y:S04]  /*5c320*/  STG.E.U16 [R8.64], R6 ;  /* 0x0000000608007986 */ /* 0x004fe8000c101506 */
[----:B-----5:R-:W-:Y:S04]  /*5c330*/  STG.E.U16 [R26.64], R5 ;  /* 0x000000051a007986 */ /* 0x020fe8000c101506 */
[----:B---3--:R0:W-:Y:S04]  /*5c340*/  STG.E.U16 [R22.64], R4 ;  /* 0x0000000416007986 */ /* 0x0081e8000c101506 */
[----:B------:R1:W-:Y:S04]  /*5c350*/  STG.E.U16 [R14.64], R0 ;  /* 0x000000000e007986 */ /* 0x0003e8000c101506 */
[----:B------:R1:W-:Y:S01]  /*5c360*/  STG.E.U16 [R20.64], R3 ;  /* 0x0000000314007986 */ /* 0x0003e2000c101506 */
[----:B0-----:R-:W-:-:S03]  /*5c370*/  FFMA R4, R11, 0.69314718246459960938, R16 ;  /* 0x3f3172180b047823 */ /* 0x001fc60000000010 */
[----:B------:R-:W0:Y:S04]  /*5c380*/  S2R R16, SR_TID.X ;  /* 0x0000000000107919 */ /* 0x000e280000002100 */
[----:B----4-:R1:W-:Y:S01]  /*5c390*/  STG.E.U16 [R28.64], R2 ;  /* 0x000000021c007986 */ /* 0x0103e2000c101506 */
[----:B------:R-:W-:Y:S02]  /*5c3a0*/  FFMA R6, R7, 0.69314718246459960938, R13 ;  /* 0x3f31721807067823 */ /* 0x000fe4000000000d */
[----:B------:R-:W-:Y:S02]  /*5c3b0*/  FFMA R5, R10, 0.69314718246459960938, R17 ;  /* 0x3f3172180a057823 */ /* 0x000fe40000000011 */
[----:B------:R-:W-:Y:S01]  /*5c3c0*/  FFMA R7, R12, 0.69314718246459960938, R24 ;  /* 0x3f3172180c077823 */ /* 0x000fe20000000018 */
[----:B0-----:R-:W-:Y:S01]  /*5c3d0*/  LOP3.LUT R16, R16, 0x1c, RZ, 0xc0, !PT ;  /* 0x0000001c10107812 */ /* 0x001fe200078ec0ff */
[----:B------:R-:W-:Y:S06]  /*5c3e0*/  BAR.SYNC.DEFER_BLOCKING 0x0 ;  /* 0x0000000000007b1d */ /* 0x000fec0000010000 */
[----:B------:R1:W-:Y:S04]  /*5c3f0*/  STS.128 [R16.X4], R4 ;  /* 0x0000000410007388 */ /* 0x0003e80000004c00 */
[----:B------:R-:W-:Y:S06]  /*5c400*/  BAR.SYNC.DEFER_BLOCKING 0x0 ;  /* 0x0000000000007b1d */ /* 0x000fec0000010000 */
[----:B------:R-:W-:Y:S05]  /*5c410*/  @P0 EXIT ;  /* 0x000000000000094d */ /* 0x000fea0003800000 */
[----:B-1----:R-:W0:Y:S04]  /*5c420*/  S2R R20, SR_TID.X ;  /* 0x0000000000147919 */ /* 0x002e280000002100 */
[----:B------:R-:W1:Y:S04]  /*5c430*/  S2R R16, SR_CTAID.X ;  /* 0x0000000000107919 */ /* 0x000e680000002500 */
[----:B------:R-:W2:Y:S01]  /*5c440*/  S2R R13, SR_TID.X ;  /* 0x00000000000d7919 */ /* 0x000ea20000002100 */
[C---:B0-----:R-:W-:Y:S01]  /*5c450*/  IMAD.SHL.U32 R24, R20.reuse, 0x10, RZ ;  /* 0x0000001014187824 */ /* 0x041fe200078e00ff */
[----:B------:R-:W-:-:S02]  /*5c460*/  LOP3.LUT R20, R20, 0x18, RZ, 0xc0, !PT ;  /* 0x0000001814147812 */ /* 0x000fc400078ec0ff */
[----:B-1----:R-:W-:Y:S02]  /*5c470*/  SHF.L.U32 R16, R16, 0x5, RZ ;  /* 0x0000000510107819 */ /* 0x002fe400000006ff */
[----:B------:R-:W-:Y:S02]  /*5c480*/  LOP3.LUT R24, R24, 0x70, RZ, 0xc0, !PT ;  /* 0x0000007018187812 */ /* 0x000fe400078ec0ff */
[----:B--2---:R-:W-:Y:S02]  /*5c490*/  LOP3.LUT R16, R16, 0x1f, R13, 0xf8, !PT ;  /* 0x0000001f10107812 */ /* 0x004fe400078ef80d */
[----:B------:R-:W-:Y:S02]  /*5c4a0*/  LEA.HI R24, R20, R24, RZ, 0x1f ;  /* 0x0000001814187211 */ /* 0x000fe400078ff8ff */
[----:B------:R-:W0:Y:S01]  /*5c4b0*/  S2R R20, SR_CTAID.Y ;  /* 0x0000000000147919 */ /* 0x000e220000002600 */
[C---:B------:R-:W-:Y:S01]  /*5c4c0*/  SHF.L.U32 R3, R16.reuse, 0x2, RZ ;  /* 0x0000000210037819 */ /* 0x040fe200000006ff */
[----:B------:R-:W-:-:S02]  /*5c4d0*/  IMAD.HI R5, R16, 0x4, RZ ;  /* 0x0000000410057827 */ /* 0x000fc400078e02ff */
[----:B------:R-:W1:Y:S02]  /*5c4e0*/  LDS R7, [R24] ;  /* 0x0000000018077984 */ /* 0x000e640000000800 */
[----:B0-----:R-:W-:-:S05]  /*5c4f0*/  IMAD R0, R20, c[0x0][0x1cc], RZ ;  /* 0x0000730014007a24 */ /* 0x001fca00078e02ff */
[C---:B------:R-:W-:Y:S01]  /*5c500*/  SHF.L.U32 R2, R0.reuse, 0x2, RZ ;  /* 0x0000000200027819 */ /* 0x040fe200000006ff */
[----:B------:R-:W-:-:S03]  /*5c510*/  IMAD.HI R0, R0, 0x4, RZ ;  /* 0x0000000400007827 */ /* 0x000fc600078e02ff */
[----:B------:R-:W-:-:S04]  /*5c520*/  IADD3 R2, P0, P1, R3, c[0x0][0x180], R2 ;  /* 0x0000600003027a10 */ /* 0x000fc8000791e002 */
[----:B------:R-:W-:-:S05]  /*5c530*/  IADD3.X R3, R5, c[0x0][0x184], R0, P0, P1 ;  /* 0x0000610005037a10 */ /* 0x000fca00007e2400 */
[----:B-1----:R-:W-:Y:S01]  /*5c540*/  STG.E [R2.64], R7 ;  /* 0x0000000702007986 */ /* 0x002fe2000c101906 */
[----:B------:R-:W-:Y:S05]  /*5c550*/  EXIT ;  /* 0x000000000000794d */ /* 0x000fea0003800000 */
.L_x_2:
[----:B------:R-:W-:-:S00]  /*5c560*/  BRA `(.L_x_2) ;  /* 0xfffffff000007947 */ /* 0x000fc0000383ffff */
[----:B------:R-:W-:-:S00]  /*5c570*/  NOP ;  /* 0x0000000000007918 */ /* 0x000fc00000000000 */
        /* <DEDUP_REMOVED lines=8> */
.L_x_3:


//--------------------- .nv.global.init           --------------------------
	.section	.nv.global.init,"aw",@progbits
.nv.global.init:
	.type		_$_str,@object
	.size		_$_str,(.L_0 - _$_str)
_$_str:
        /*0000*/ 	.byte	0x5f, 0x5f, 0x43, 0x55, 0x44, 0x41, 0x5f, 0x46, 0x54, 0x5a, 0x00
.L_0:


//--------------------- .nv.shared.attn_fwd       --------------------------
	.section	.nv.shared.attn_fwd,"aw",@nobits
	.sectionflags	@""
	.align	16
